//
// Generated by NVIDIA NVVM Compiler
//
// Compiler Build ID: CL-36424714
// Cuda compilation tools, release 13.0, V13.0.88
// Based on NVVM 20.0.0
//

.version 9.0
.target sm_100
.address_size 64

	// .globl	_Z16kernel_flagCharsPKcPii
// _ZZN3cub18CUB_300001_SM_10006detail4scan16DeviceScanKernelINS2_10policy_hubIiiijN4cuda3std3__44plusIvEEE10Policy1000EN6thrust24THRUST_300001_SM_1000_NS10device_ptrIiEENSD_6detail15normal_iteratorISF_EENS0_13ScanTileStateIiLb1EEES9_NS1_10InputValueIiPiEEjiLb0EiEEvT0_T1_T2_iT3_T4_T5_E12temp_storage has been demoted
// _ZZN3cub18CUB_300001_SM_10006detail4scan16DeviceScanKernelINS2_10policy_hubIiiimN4cuda3std3__44plusIvEEE10Policy1000EN6thrust24THRUST_300001_SM_1000_NS10device_ptrIiEENSD_6detail15normal_iteratorISF_EENS0_13ScanTileStateIiLb1EEES9_NS1_10InputValueIiPiEEmiLb0EiEEvT0_T1_T2_iT3_T4_T5_E12temp_storage has been demoted
// _ZZN3cub18CUB_300001_SM_10006detail6reduce28DeviceReduceSingleTileKernelINS2_10policy_hubIijN4cuda3std3__44plusIiEEE10Policy1000EN6thrust24THRUST_300001_SM_1000_NS10device_ptrIiEEPijS9_iiNS7_10__identityEEEvT0_T1_T2_T3_T4_T6_E12temp_storage has been demoted
// _ZZN3cub18CUB_300001_SM_10006detail6reduce18DeviceReduceKernelINS2_10policy_hubIijN4cuda3std3__44plusIiEEE10Policy1000EN6thrust24THRUST_300001_SM_1000_NS10device_ptrIiEEjS9_iNS7_10__identityEEEvT0_PT3_T1_NS0_13GridEvenShareISK_EET2_T4_E12temp_storage has been demoted
// _ZZN3cub18CUB_300001_SM_10006detail6reduce28DeviceReduceSingleTileKernelINS2_10policy_hubIijN4cuda3std3__44plusIiEEE10Policy1000EPiSC_iS9_iiNS7_10__identityEEEvT0_T1_T2_T3_T4_T6_E12temp_storage has been demoted
// _ZZN3cub18CUB_300001_SM_10006detail6reduce28DeviceReduceSingleTileKernelINS2_10policy_hubIiyN4cuda3std3__44plusIiEEE10Policy1000EN6thrust24THRUST_300001_SM_1000_NS10device_ptrIiEEPiyS9_iiNS7_10__identityEEEvT0_T1_T2_T3_T4_T6_E12temp_storage has been demoted
// _ZZN3cub18CUB_300001_SM_10006detail6reduce18DeviceReduceKernelINS2_10policy_hubIiyN4cuda3std3__44plusIiEEE10Policy1000EN6thrust24THRUST_300001_SM_1000_NS10device_ptrIiEEyS9_iNS7_10__identityEEEvT0_PT3_T1_NS0_13GridEvenShareISK_EET2_T4_E12temp_storage has been demoted
// _ZZN3cub18CUB_300001_SM_10006detail6reduce28DeviceReduceSingleTileKernelINS2_10policy_hubIiyN4cuda3std3__44plusIiEEE10Policy1000EPiSC_iS9_iiNS7_10__identityEEEvT0_T1_T2_T3_T4_T6_E12temp_storage has been demoted
.global .align 1 .b8 _ZN34_INTERNAL_194c53b2_4_k_cu_cd92ec944cuda3std3__45__cpo5beginE[1];
.global .align 1 .b8 _ZN34_INTERNAL_194c53b2_4_k_cu_cd92ec944cuda3std3__45__cpo3endE[1];
.global .align 1 .b8 _ZN34_INTERNAL_194c53b2_4_k_cu_cd92ec944cuda3std3__45__cpo6cbeginE[1];
.global .align 1 .b8 _ZN34_INTERNAL_194c53b2_4_k_cu_cd92ec944cuda3std3__45__cpo4cendE[1];
.global .align 1 .b8 _ZN34_INTERNAL_194c53b2_4_k_cu_cd92ec944cuda3std3__45__cpo6rbeginE[1];
.global .align 1 .b8 _ZN34_INTERNAL_194c53b2_4_k_cu_cd92ec944cuda3std3__45__cpo4rendE[1];
.global .align 1 .b8 _ZN34_INTERNAL_194c53b2_4_k_cu_cd92ec944cuda3std3__45__cpo7crbeginE[1];
.global .align 1 .b8 _ZN34_INTERNAL_194c53b2_4_k_cu_cd92ec944cuda3std3__45__cpo5crendE[1];
.global .align 1 .b8 _ZN34_INTERNAL_194c53b2_4_k_cu_cd92ec944cuda3std3__436_GLOBAL__N__194c53b2_4_k_cu_cd92ec946ignoreE[1];
.global .align 1 .b8 _ZN34_INTERNAL_194c53b2_4_k_cu_cd92ec944cuda3std3__419piecewise_constructE[1];
.global .align 1 .b8 _ZN34_INTERNAL_194c53b2_4_k_cu_cd92ec944cuda3std3__48in_placeE[1];
.global .align 1 .b8 _ZN34_INTERNAL_194c53b2_4_k_cu_cd92ec944cuda3std3__420unreachable_sentinelE[1];
.global .align 1 .b8 _ZN34_INTERNAL_194c53b2_4_k_cu_cd92ec944cuda3std3__47nulloptE[1];
.global .align 1 .b8 _ZN34_INTERNAL_194c53b2_4_k_cu_cd92ec944cuda3std3__48unexpectE[1];
.global .align 1 .b8 _ZN34_INTERNAL_194c53b2_4_k_cu_cd92ec944cuda3std6ranges3__45__cpo4swapE[1];
.global .align 1 .b8 _ZN34_INTERNAL_194c53b2_4_k_cu_cd92ec944cuda3std6ranges3__45__cpo9iter_moveE[1];
.global .align 1 .b8 _ZN34_INTERNAL_194c53b2_4_k_cu_cd92ec944cuda3std6ranges3__45__cpo5beginE[1];
.global .align 1 .b8 _ZN34_INTERNAL_194c53b2_4_k_cu_cd92ec944cuda3std6ranges3__45__cpo3endE[1];
.global .align 1 .b8 _ZN34_INTERNAL_194c53b2_4_k_cu_cd92ec944cuda3std6ranges3__45__cpo6cbeginE[1];
.global .align 1 .b8 _ZN34_INTERNAL_194c53b2_4_k_cu_cd92ec944cuda3std6ranges3__45__cpo4cendE[1];
.global .align 1 .b8 _ZN34_INTERNAL_194c53b2_4_k_cu_cd92ec944cuda3std6ranges3__45__cpo7advanceE[1];
.global .align 1 .b8 _ZN34_INTERNAL_194c53b2_4_k_cu_cd92ec944cuda3std6ranges3__45__cpo9iter_swapE[1];
.global .align 1 .b8 _ZN34_INTERNAL_194c53b2_4_k_cu_cd92ec944cuda3std6ranges3__45__cpo4nextE[1];
.global .align 1 .b8 _ZN34_INTERNAL_194c53b2_4_k_cu_cd92ec944cuda3std6ranges3__45__cpo4prevE[1];
.global .align 1 .b8 _ZN34_INTERNAL_194c53b2_4_k_cu_cd92ec944cuda3std6ranges3__45__cpo4dataE[1];
.global .align 1 .b8 _ZN34_INTERNAL_194c53b2_4_k_cu_cd92ec944cuda3std6ranges3__45__cpo5cdataE[1];
.global .align 1 .b8 _ZN34_INTERNAL_194c53b2_4_k_cu_cd92ec944cuda3std6ranges3__45__cpo4sizeE[1];
.global .align 1 .b8 _ZN34_INTERNAL_194c53b2_4_k_cu_cd92ec944cuda3std6ranges3__45__cpo5ssizeE[1];
.global .align 1 .b8 _ZN34_INTERNAL_194c53b2_4_k_cu_cd92ec944cuda3std6ranges3__45__cpo8distanceE[1];
.global .align 1 .b8 _ZN34_INTERNAL_194c53b2_4_k_cu_cd92ec946thrust24THRUST_300001_SM_1000_NS8cuda_cub3parE[1];
.global .align 1 .b8 _ZN34_INTERNAL_194c53b2_4_k_cu_cd92ec946thrust24THRUST_300001_SM_1000_NS8cuda_cub10par_nosyncE[1];
.global .align 1 .b8 _ZN34_INTERNAL_194c53b2_4_k_cu_cd92ec946thrust24THRUST_300001_SM_1000_NS6system6detail10sequential3seqE[1];
.global .align 1 .b8 _ZN34_INTERNAL_194c53b2_4_k_cu_cd92ec946thrust24THRUST_300001_SM_1000_NS12placeholders2_1E[1];
.global .align 1 .b8 _ZN34_INTERNAL_194c53b2_4_k_cu_cd92ec946thrust24THRUST_300001_SM_1000_NS12placeholders2_2E[1];
.global .align 1 .b8 _ZN34_INTERNAL_194c53b2_4_k_cu_cd92ec946thrust24THRUST_300001_SM_1000_NS12placeholders2_3E[1];
.global .align 1 .b8 _ZN34_INTERNAL_194c53b2_4_k_cu_cd92ec946thrust24THRUST_300001_SM_1000_NS12placeholders2_4E[1];
.global .align 1 .b8 _ZN34_INTERNAL_194c53b2_4_k_cu_cd92ec946thrust24THRUST_300001_SM_1000_NS12placeholders2_5E[1];
.global .align 1 .b8 _ZN34_INTERNAL_194c53b2_4_k_cu_cd92ec946thrust24THRUST_300001_SM_1000_NS12placeholders2_6E[1];
.global .align 1 .b8 _ZN34_INTERNAL_194c53b2_4_k_cu_cd92ec946thrust24THRUST_300001_SM_1000_NS12placeholders2_7E[1];
.global .align 1 .b8 _ZN34_INTERNAL_194c53b2_4_k_cu_cd92ec946thrust24THRUST_300001_SM_1000_NS12placeholders2_8E[1];
.global .align 1 .b8 _ZN34_INTERNAL_194c53b2_4_k_cu_cd92ec946thrust24THRUST_300001_SM_1000_NS12placeholders2_9E[1];
.global .align 1 .b8 _ZN34_INTERNAL_194c53b2_4_k_cu_cd92ec946thrust24THRUST_300001_SM_1000_NS12placeholders3_10E[1];
.global .align 1 .b8 _ZN34_INTERNAL_194c53b2_4_k_cu_cd92ec946thrust24THRUST_300001_SM_1000_NS3seqE[1];

.visible .entry _Z16kernel_flagCharsPKcPii(
	.param .u64 .ptr .align 1 _Z16kernel_flagCharsPKcPii_param_0,
	.param .u64 .ptr .align 1 _Z16kernel_flagCharsPKcPii_param_1,
	.param .u32 _Z16kernel_flagCharsPKcPii_param_2
)
{
	.reg .pred 	%p<7>;
	.reg .b16 	%rs<9>;
	.reg .b32 	%r<7>;
	.reg .b64 	%rd<9>;

	ld.param.u64 	%rd1, [_Z16kernel_flagCharsPKcPii_param_0];
	ld.param.u64 	%rd2, [_Z16kernel_flagCharsPKcPii_param_1];
	ld.param.u32 	%r2, [_Z16kernel_flagCharsPKcPii_param_2];
	mov.u32 	%r3, %ctaid.x;
	mov.u32 	%r4, %ntid.x;
	mov.u32 	%r5, %tid.x;
	mad.lo.s32 	%r1, %r3, %r4, %r5;
	setp.ge.s32 	%p1, %r1, %r2;
	@%p1 bra 	$L__BB0_2;
	cvta.to.global.u64 	%rd3, %rd1;
	cvta.to.global.u64 	%rd4, %rd2;
	cvt.s64.s32 	%rd5, %r1;
	add.s64 	%rd6, %rd3, %rd5;
	ld.global.u8 	%rs1, [%rd6];
	add.s16 	%rs3, %rs1, -48;
	and.b16  	%rs4, %rs3, 255;
	setp.lt.u16 	%p2, %rs4, 10;
	add.s16 	%rs5, %rs1, -65;
	and.b16  	%rs6, %rs5, 255;
	setp.lt.u16 	%p3, %rs6, 26;
	or.pred  	%p4, %p2, %p3;
	add.s16 	%rs7, %rs1, -97;
	and.b16  	%rs8, %rs7, 255;
	setp.lt.u16 	%p5, %rs8, 26;
	or.pred  	%p6, %p4, %p5;
	selp.u32 	%r6, 1, 0, %p6;
	mul.wide.s32 	%rd7, %r1, 4;
	add.s64 	%rd8, %rd4, %rd7;
	st.global.u32 	[%rd8], %r6;
$L__BB0_2:
	ret;

}
	// .globl	_Z17kernel_markStartsPKiPii
.visible .entry _Z17kernel_markStartsPKiPii(
	.param .u64 .ptr .align 1 _Z17kernel_markStartsPKiPii_param_0,
	.param .u64 .ptr .align 1 _Z17kernel_markStartsPKiPii_param_1,
	.param .u32 _Z17kernel_markStartsPKiPii_param_2
)
{
	.reg .pred 	%p<5>;
	.reg .b32 	%r<13>;
	.reg .b64 	%rd<9>;

	ld.param.u64 	%rd2, [_Z17kernel_markStartsPKiPii_param_0];
	ld.param.u64 	%rd3, [_Z17kernel_markStartsPKiPii_param_1];
	ld.param.u32 	%r4, [_Z17kernel_markStartsPKiPii_param_2];
	mov.u32 	%r5, %ctaid.x;
	mov.u32 	%r6, %ntid.x;
	mov.u32 	%r7, %tid.x;
	mad.lo.s32 	%r1, %r5, %r6, %r7;
	setp.ge.s32 	%p1, %r1, %r4;
	@%p1 bra 	$L__BB1_5;
	cvta.to.global.u64 	%rd4, %rd2;
	mul.wide.s32 	%rd5, %r1, 4;
	add.s64 	%rd1, %rd4, %rd5;
	ld.global.u32 	%r9, [%rd1];
	setp.ne.s32 	%p2, %r9, 1;
	mov.b32 	%r12, 0;
	@%p2 bra 	$L__BB1_4;
	setp.eq.s32 	%p3, %r1, 0;
	mov.b32 	%r12, 1;
	@%p3 bra 	$L__BB1_4;
	ld.global.u32 	%r11, [%rd1+-4];
	setp.eq.s32 	%p4, %r11, 0;
	selp.u32 	%r12, 1, 0, %p4;
$L__BB1_4:
	cvta.to.global.u64 	%rd6, %rd3;
	add.s64 	%rd8, %rd6, %rd5;
	st.global.u32 	[%rd8], %r12;
$L__BB1_5:
	ret;

}
	// .globl	_Z17kernel_scatterPosPKiS0_Pii
.visible .entry _Z17kernel_scatterPosPKiS0_Pii(
	.param .u64 .ptr .align 1 _Z17kernel_scatterPosPKiS0_Pii_param_0,
	.param .u64 .ptr .align 1 _Z17kernel_scatterPosPKiS0_Pii_param_1,
	.param .u64 .ptr .align 1 _Z17kernel_scatterPosPKiS0_Pii_param_2,
	.param .u32 _Z17kernel_scatterPosPKiS0_Pii_param_3
)
{
	.reg .pred 	%p<3>;
	.reg .b32 	%r<8>;
	.reg .b64 	%rd<13>;

	ld.param.u64 	%rd1, [_Z17kernel_scatterPosPKiS0_Pii_param_0];
	ld.param.u64 	%rd2, [_Z17kernel_scatterPosPKiS0_Pii_param_1];
	ld.param.u64 	%rd3, [_Z17kernel_scatterPosPKiS0_Pii_param_2];
	ld.param.u32 	%r2, [_Z17kernel_scatterPosPKiS0_Pii_param_3];
	mov.u32 	%r3, %ctaid.x;
	mov.u32 	%r4, %ntid.x;
	mov.u32 	%r5, %tid.x;
	mad.lo.s32 	%r1, %r3, %r4, %r5;
	setp.ge.s32 	%p1, %r1, %r2;
	@%p1 bra 	$L__BB2_3;
	cvta.to.global.u64 	%rd4, %rd1;
	mul.wide.s32 	%rd5, %r1, 4;
	add.s64 	%rd6, %rd4, %rd5;
	ld.global.u32 	%r6, [%rd6];
	setp.eq.s32 	%p2, %r6, 0;
	@%p2 bra 	$L__BB2_3;
	cvta.to.global.u64 	%rd7, %rd2;
	add.s64 	%rd9, %rd7, %rd5;
	ld.global.u32 	%r7, [%rd9];
	cvta.to.global.u64 	%rd10, %rd3;
	mul.wide.s32 	%rd11, %r7, 4;
	add.s64 	%rd12, %rd10, %rd11;
	st.global.u32 	[%rd12], %r1;
$L__BB2_3:
	ret;

}
	// .globl	_Z16kernel_mergeStepPKcPKiPiiii
.visible .entry _Z16kernel_mergeStepPKcPKiPiiii(
	.param .u64 .ptr .align 1 _Z16kernel_mergeStepPKcPKiPiiii_param_0,
	.param .u64 .ptr .align 1 _Z16kernel_mergeStepPKcPKiPiiii_param_1,
	.param .u64 .ptr .align 1 _Z16kernel_mergeStepPKcPKiPiiii_param_2,
	.param .u32 _Z16kernel_mergeStepPKcPKiPiiii_param_3,
	.param .u32 _Z16kernel_mergeStepPKcPKiPiiii_param_4,
	.param .u32 _Z16kernel_mergeStepPKcPKiPiiii_param_5
)
{
	.reg .pred 	%p<41>;
	.reg .b16 	%rs<32>;
	.reg .b32 	%r<29>;
	.reg .b64 	%rd<129>;

	ld.param.u64 	%rd68, [_Z16kernel_mergeStepPKcPKiPiiii_param_0];
	ld.param.u64 	%rd69, [_Z16kernel_mergeStepPKcPKiPiiii_param_1];
	ld.param.u64 	%rd70, [_Z16kernel_mergeStepPKcPKiPiiii_param_2];
	ld.param.s32 	%rd6, [_Z16kernel_mergeStepPKcPKiPiiii_param_3];
	ld.param.u32 	%r8, [_Z16kernel_mergeStepPKcPKiPiiii_param_4];
	ld.param.u32 	%r9, [_Z16kernel_mergeStepPKcPKiPiiii_param_5];
	cvta.to.global.u64 	%rd1, %rd68;
	cvta.to.global.u64 	%rd2, %rd70;
	cvta.to.global.u64 	%rd3, %rd69;
	mov.u32 	%r10, %ctaid.x;
	mov.u32 	%r11, %ntid.x;
	mov.u32 	%r12, %tid.x;
	mad.lo.s32 	%r13, %r10, %r11, %r12;
	cvt.s64.s32 	%rd4, %r8;
	mul.wide.s32 	%rd71, %r8, %r13;
	shl.b64 	%rd105, %rd71, 1;
	setp.ge.s64 	%p4, %rd105, %rd6;
	@%p4 bra 	$L__BB3_16;
	add.s64 	%rd72, %rd105, %rd4;
	min.s64 	%rd7, %rd72, %rd6;
	add.s64 	%rd73, %rd72, %rd4;
	min.s64 	%rd8, %rd73, %rd6;
	setp.lt.s32 	%p5, %r8, 1;
	setp.ge.s64 	%p6, %rd72, %rd8;
	or.pred  	%p7, %p5, %p6;
	mov.u64 	%rd106, %rd7;
	mov.u64 	%rd116, %rd105;
	@%p7 bra 	$L__BB3_2;
	bra.uni 	$L__BB3_17;
$L__BB3_2:
	setp.ge.s64 	%p30, %rd105, %rd7;
	@%p30 bra 	$L__BB3_9;
	sub.s64 	%rd89, %rd7, %rd105;
	and.b64  	%rd12, %rd89, 3;
	setp.eq.s64 	%p31, %rd12, 0;
	mov.u64 	%rd125, %rd105;
	@%p31 bra 	$L__BB3_6;
	shl.b64 	%rd90, %rd116, 2;
	add.s64 	%rd110, %rd2, %rd90;
	shl.b64 	%rd91, %rd105, 2;
	add.s64 	%rd109, %rd3, %rd91;
	neg.s64 	%rd108, %rd12;
	add.s64 	%rd116, %rd116, %rd12;
	add.s64 	%rd125, %rd105, %rd12;
$L__BB3_5:
	.pragma "nounroll";
	ld.global.u32 	%r16, [%rd109];
	st.global.u32 	[%rd110], %r16;
	add.s64 	%rd110, %rd110, 4;
	add.s64 	%rd109, %rd109, 4;
	add.s64 	%rd108, %rd108, 1;
	setp.ne.s64 	%p32, %rd108, 0;
	@%p32 bra 	$L__BB3_5;
$L__BB3_6:
	sub.s64 	%rd92, %rd105, %rd7;
	setp.gt.u64 	%p33, %rd92, -4;
	@%p33 bra 	$L__BB3_9;
	shl.b64 	%rd93, %rd125, 2;
	add.s64 	%rd94, %rd93, %rd3;
	add.s64 	%rd123, %rd94, 8;
	shl.b64 	%rd95, %rd116, 2;
	add.s64 	%rd96, %rd95, %rd2;
	add.s64 	%rd122, %rd96, 8;
$L__BB3_8:
	ld.global.u32 	%r17, [%rd123+-8];
	st.global.u32 	[%rd122+-8], %r17;
	ld.global.u32 	%r18, [%rd123+-4];
	st.global.u32 	[%rd122+-4], %r18;
	ld.global.u32 	%r19, [%rd123];
	st.global.u32 	[%rd122], %r19;
	add.s64 	%rd125, %rd125, 4;
	ld.global.u32 	%r20, [%rd123+4];
	add.s64 	%rd116, %rd116, 4;
	st.global.u32 	[%rd122+4], %r20;
	add.s64 	%rd123, %rd123, 16;
	add.s64 	%rd122, %rd122, 16;
	setp.lt.s64 	%p34, %rd125, %rd7;
	@%p34 bra 	$L__BB3_8;
$L__BB3_9:
	setp.ge.s64 	%p35, %rd106, %rd8;
	@%p35 bra 	$L__BB3_16;
	sub.s64 	%rd97, %rd8, %rd106;
	and.b64  	%rd38, %rd97, 3;
	setp.eq.s64 	%p36, %rd38, 0;
	mov.u64 	%rd128, %rd106;
	@%p36 bra 	$L__BB3_13;
	shl.b64 	%rd98, %rd116, 2;
	add.s64 	%rd119, %rd2, %rd98;
	shl.b64 	%rd99, %rd106, 2;
	add.s64 	%rd118, %rd3, %rd99;
	neg.s64 	%rd117, %rd38;
	add.s64 	%rd116, %rd116, %rd38;
	add.s64 	%rd128, %rd106, %rd38;
$L__BB3_12:
	.pragma "nounroll";
	ld.global.u32 	%r21, [%rd118];
	st.global.u32 	[%rd119], %r21;
	add.s64 	%rd119, %rd119, 4;
	add.s64 	%rd118, %rd118, 4;
	add.s64 	%rd117, %rd117, 1;
	setp.ne.s64 	%p37, %rd117, 0;
	@%p37 bra 	$L__BB3_12;
$L__BB3_13:
	sub.s64 	%rd100, %rd106, %rd8;
	setp.gt.u64 	%p38, %rd100, -4;
	@%p38 bra 	$L__BB3_16;
	shl.b64 	%rd101, %rd128, 2;
	add.s64 	%rd102, %rd101, %rd3;
	add.s64 	%rd127, %rd102, 8;
	shl.b64 	%rd103, %rd116, 2;
	add.s64 	%rd104, %rd103, %rd2;
	add.s64 	%rd126, %rd104, 8;
$L__BB3_15:
	ld.global.u32 	%r22, [%rd127+-8];
	st.global.u32 	[%rd126+-8], %r22;
	ld.global.u32 	%r23, [%rd127+-4];
	st.global.u32 	[%rd126+-4], %r23;
	ld.global.u32 	%r24, [%rd127];
	st.global.u32 	[%rd126], %r24;
	add.s64 	%rd128, %rd128, 4;
	ld.global.u32 	%r25, [%rd127+4];
	st.global.u32 	[%rd126+4], %r25;
	add.s64 	%rd127, %rd127, 16;
	add.s64 	%rd126, %rd126, 16;
	setp.lt.s64 	%p39, %rd128, %rd8;
	@%p39 bra 	$L__BB3_15;
$L__BB3_16:
	ret;
$L__BB3_17:
	shl.b64 	%rd74, %rd105, 2;
	add.s64 	%rd75, %rd3, %rd74;
	ld.global.u32 	%r1, [%rd75];
	shl.b64 	%rd76, %rd106, 2;
	add.s64 	%rd77, %rd3, %rd76;
	ld.global.u32 	%r14, [%rd77];
	setp.lt.s32 	%p40, %r1, %r9;
	max.s32 	%r15, %r1, %r14;
	setp.ge.s32 	%p8, %r15, %r9;
	mov.u32 	%r28, %r1;
	@%p8 bra 	$L__BB3_24;
	mov.u32 	%r26, %r14;
	mov.u32 	%r28, %r1;
$L__BB3_19:
	cvt.s64.s32 	%rd78, %r28;
	add.s64 	%rd79, %rd1, %rd78;
	ld.global.u8 	%rs1, [%rd79];
	cvt.s64.s32 	%rd80, %r26;
	add.s64 	%rd81, %rd1, %rd80;
	ld.global.u8 	%rs2, [%rd81];
	add.s16 	%rs5, %rs1, -58;
	and.b16  	%rs6, %rs5, 255;
	setp.lt.u16 	%p9, %rs6, 246;
	and.b16  	%rs7, %rs1, 223;
	add.s16 	%rs8, %rs7, -91;
	and.b16  	%rs9, %rs8, 255;
	setp.lt.u16 	%p10, %rs9, 230;
	and.pred  	%p11, %p9, %p10;
	@%p11 bra 	$L__BB3_26;
	add.s16 	%rs10, %rs2, -58;
	and.b16  	%rs11, %rs10, 255;
	setp.lt.u16 	%p12, %rs11, 246;
	add.s16 	%rs12, %rs2, -91;
	and.b16  	%rs13, %rs12, 255;
	setp.lt.u16 	%p13, %rs13, 230;
	and.pred  	%p14, %p12, %p13;
	add.s16 	%rs14, %rs2, -123;
	and.b16  	%rs15, %rs14, 255;
	setp.lt.u16 	%p15, %rs15, 230;
	and.pred  	%p16, %p14, %p15;
	@%p16 bra 	$L__BB3_27;
	add.s16 	%rs16, %rs1, -65;
	and.b16  	%rs17, %rs16, 255;
	setp.lt.u16 	%p17, %rs17, 26;
	add.s16 	%rs18, %rs1, 32;
	selp.b16 	%rs3, %rs18, %rs1, %p17;
	and.b16  	%rs19, %rs3, 255;
	add.s16 	%rs20, %rs2, -65;
	and.b16  	%rs21, %rs20, 255;
	setp.lt.u16 	%p18, %rs21, 26;
	add.s16 	%rs22, %rs2, 32;
	selp.b16 	%rs4, %rs22, %rs2, %p18;
	and.b16  	%rs23, %rs4, 255;
	setp.lt.u16 	%p19, %rs19, %rs23;
	@%p19 bra 	$L__BB3_26;
	setp.gt.u16 	%p20, %rs19, %rs23;
	@%p20 bra 	$L__BB3_27;
	add.s32 	%r28, %r28, 1;
	add.s32 	%r26, %r26, 1;
	setp.lt.s32 	%p40, %r28, %r9;
	setp.lt.s32 	%p21, %r26, %r9;
	and.pred  	%p22, %p40, %p21;
	@%p22 bra 	$L__BB3_19;
$L__BB3_24:
	not.pred 	%p23, %p40;
	@%p23 bra 	$L__BB3_26;
	cvt.s64.s32 	%rd82, %r28;
	add.s64 	%rd83, %rd1, %rd82;
	ld.global.u8 	%rs26, [%rd83];
	add.s16 	%rs27, %rs26, -58;
	and.b16  	%rs28, %rs27, 255;
	setp.gt.u16 	%p24, %rs28, 245;
	and.b16  	%rs29, %rs26, 223;
	add.s16 	%rs30, %rs29, -91;
	and.b16  	%rs31, %rs30, 255;
	setp.gt.u16 	%p25, %rs31, 229;
	or.pred  	%p26, %p24, %p25;
	@%p26 bra 	$L__BB3_27;
$L__BB3_26:
	add.s64 	%rd105, %rd105, 1;
	shl.b64 	%rd86, %rd116, 2;
	add.s64 	%rd87, %rd2, %rd86;
	st.global.u32 	[%rd87], %r1;
	bra.uni 	$L__BB3_28;
$L__BB3_27:
	add.s64 	%rd106, %rd106, 1;
	shl.b64 	%rd84, %rd116, 2;
	add.s64 	%rd85, %rd2, %rd84;
	st.global.u32 	[%rd85], %r14;
$L__BB3_28:
	add.s64 	%rd116, %rd116, 1;
	setp.lt.s64 	%p27, %rd105, %rd7;
	setp.lt.s64 	%p28, %rd106, %rd8;
	and.pred  	%p29, %p27, %p28;
	@%p29 bra 	$L__BB3_17;
	bra.uni 	$L__BB3_2;

}
	// .globl	_Z19kernel_binarySearchPKciPKiiS0_S2_iPi
.visible .entry _Z19kernel_binarySearchPKciPKiiS0_S2_iPi(
	.param .u64 .ptr .align 1 _Z19kernel_binarySearchPKciPKiiS0_S2_iPi_param_0,
	.param .u32 _Z19kernel_binarySearchPKciPKiiS0_S2_iPi_param_1,
	.param .u64 .ptr .align 1 _Z19kernel_binarySearchPKciPKiiS0_S2_iPi_param_2,
	.param .u32 _Z19kernel_binarySearchPKciPKiiS0_S2_iPi_param_3,
	.param .u64 .ptr .align 1 _Z19kernel_binarySearchPKciPKiiS0_S2_iPi_param_4,
	.param .u64 .ptr .align 1 _Z19kernel_binarySearchPKciPKiiS0_S2_iPi_param_5,
	.param .u32 _Z19kernel_binarySearchPKciPKiiS0_S2_iPi_param_6,
	.param .u64 .ptr .align 1 _Z19kernel_binarySearchPKciPKiiS0_S2_iPi_param_7
)
{
	.reg .pred 	%p<24>;
	.reg .b16 	%rs<25>;
	.reg .b32 	%r<33>;
	.reg .b64 	%rd<23>;

	ld.param.u64 	%rd5, [_Z19kernel_binarySearchPKciPKiiS0_S2_iPi_param_0];
	ld.param.u32 	%r15, [_Z19kernel_binarySearchPKciPKiiS0_S2_iPi_param_1];
	ld.param.u64 	%rd6, [_Z19kernel_binarySearchPKciPKiiS0_S2_iPi_param_2];
	ld.param.u32 	%r16, [_Z19kernel_binarySearchPKciPKiiS0_S2_iPi_param_3];
	ld.param.u64 	%rd7, [_Z19kernel_binarySearchPKciPKiiS0_S2_iPi_param_4];
	ld.param.u64 	%rd8, [_Z19kernel_binarySearchPKciPKiiS0_S2_iPi_param_5];
	ld.param.u32 	%r17, [_Z19kernel_binarySearchPKciPKiiS0_S2_iPi_param_6];
	ld.param.u64 	%rd9, [_Z19kernel_binarySearchPKciPKiiS0_S2_iPi_param_7];
	mov.u32 	%r18, %ctaid.x;
	mov.u32 	%r19, %ntid.x;
	mov.u32 	%r20, %tid.x;
	mad.lo.s32 	%r1, %r18, %r19, %r20;
	setp.ge.s32 	%p6, %r1, %r17;
	@%p6 bra 	$L__BB4_14;
	cvta.to.global.u64 	%rd10, %rd8;
	cvta.to.global.u64 	%rd1, %rd7;
	mul.wide.s32 	%rd11, %r1, 4;
	add.s64 	%rd12, %rd10, %rd11;
	ld.global.u32 	%r2, [%rd12];
	setp.lt.s32 	%p7, %r16, 1;
	mov.b32 	%r21, -1;
	mov.u32 	%r32, %r21;
	@%p7 bra 	$L__BB4_13;
	add.s32 	%r28, %r16, -1;
	cvta.to.global.u64 	%rd2, %rd6;
	cvta.to.global.u64 	%rd3, %rd5;
	cvt.s64.s32 	%rd4, %r2;
	mov.b32 	%r29, 0;
$L__BB4_3:
	add.s32 	%r24, %r28, %r29;
	shr.u32 	%r32, %r24, 1;
	mul.wide.u32 	%rd13, %r32, 4;
	add.s64 	%rd14, %rd2, %rd13;
	ld.global.u32 	%r30, [%rd14];
	mov.b32 	%r31, 0;
$L__BB4_4:
	cvt.u64.u32 	%rd15, %r31;
	add.s64 	%rd16, %rd15, %rd4;
	add.s64 	%rd17, %rd1, %rd16;
	ld.global.u8 	%rs1, [%rd17];
	setp.ge.s32 	%p9, %r30, %r15;
	mov.pred 	%p22, -1;
	mov.b16 	%rs24, 0;
	@%p9 bra 	$L__BB4_7;
	cvt.s64.s32 	%rd18, %r30;
	add.s64 	%rd19, %rd3, %rd18;
	ld.global.u8 	%rs24, [%rd19];
	add.s16 	%rs5, %rs24, -48;
	and.b16  	%rs6, %rs5, 255;
	setp.lt.u16 	%p11, %rs6, 10;
	add.s16 	%rs7, %rs24, -65;
	and.b16  	%rs8, %rs7, 255;
	setp.lt.u16 	%p12, %rs8, 26;
	or.pred  	%p13, %p11, %p12;
	mov.pred 	%p22, 0;
	@%p13 bra 	$L__BB4_7;
	add.s16 	%rs9, %rs24, -123;
	and.b16  	%rs10, %rs9, 255;
	setp.lt.u16 	%p22, %rs10, 230;
$L__BB4_7:
	setp.eq.s16 	%p14, %rs1, 0;
	or.pred  	%p15, %p14, %p22;
	@%p15 bra 	$L__BB4_10;
	add.s16 	%rs12, %rs1, -65;
	and.b16  	%rs13, %rs12, 255;
	setp.lt.u16 	%p16, %rs13, 26;
	add.s16 	%rs14, %rs1, 32;
	selp.b16 	%rs15, %rs14, %rs1, %p16;
	and.b16  	%rs16, %rs15, 255;
	add.s16 	%rs17, %rs24, -65;
	and.b16  	%rs18, %rs17, 255;
	setp.lt.u16 	%p17, %rs18, 26;
	add.s16 	%rs19, %rs24, 32;
	selp.b16 	%rs20, %rs19, %rs24, %p17;
	and.b16  	%rs21, %rs20, 255;
	setp.lt.u16 	%p23, %rs21, %rs16;
	setp.ne.s16 	%p18, %rs21, %rs16;
	@%p18 bra 	$L__BB4_11;
	add.s32 	%r30, %r30, 1;
	add.s32 	%r31, %r31, 1;
	bra.uni 	$L__BB4_4;
$L__BB4_10:
	setp.ne.s16 	%p23, %rs1, 0;
$L__BB4_11:
	setp.eq.s16 	%p19, %rs1, 0;
	and.pred  	%p20, %p19, %p22;
	@%p20 bra 	$L__BB4_13;
	add.s32 	%r26, %r32, 1;
	add.s32 	%r27, %r32, -1;
	selp.b32 	%r29, %r26, %r29, %p23;
	selp.b32 	%r28, %r28, %r27, %p23;
	setp.le.s32 	%p21, %r29, %r28;
	mov.u32 	%r32, %r21;
	@%p21 bra 	$L__BB4_3;
$L__BB4_13:
	cvta.to.global.u64 	%rd20, %rd9;
	add.s64 	%rd22, %rd20, %rd11;
	st.global.u32 	[%rd22], %r32;
$L__BB4_14:
	ret;

}
	// .globl	_ZN3cub18CUB_300001_SM_10006detail11EmptyKernelIvEEvv
.visible .entry _ZN3cub18CUB_300001_SM_10006detail11EmptyKernelIvEEvv()
{


	ret;

}
	// .globl	_ZN3cub18CUB_300001_SM_10006detail8for_each13static_kernelINS2_12policy_hub_t12policy_500_tEmN6thrust24THRUST_300001_SM_1000_NS8cuda_cub20__uninitialized_fill7functorINS7_10device_ptrIiEEiEEEEvT0_T1_
.visible .entry _ZN3cub18CUB_300001_SM_10006detail8for_each13static_kernelINS2_12policy_hub_t12policy_500_tEmN6thrust24THRUST_300001_SM_1000_NS8cuda_cub20__uninitialized_fill7functorINS7_10device_ptrIiEEiEEEEvT0_T1_(
	.param .u64 _ZN3cub18CUB_300001_SM_10006detail8for_each13static_kernelINS2_12policy_hub_t12policy_500_tEmN6thrust24THRUST_300001_SM_1000_NS8cuda_cub20__uninitialized_fill7functorINS7_10device_ptrIiEEiEEEEvT0_T1__param_0,
	.param .align 8 .b8 _ZN3cub18CUB_300001_SM_10006detail8for_each13static_kernelINS2_12policy_hub_t12policy_500_tEmN6thrust24THRUST_300001_SM_1000_NS8cuda_cub20__uninitialized_fill7functorINS7_10device_ptrIiEEiEEEEvT0_T1__param_1[16]
)
.maxntid 256
{
	.reg .pred 	%p<4>;
	.reg .b16 	%rs<5>;
	.reg .b32 	%r<12>;
	.reg .b64 	%rd<16>;

	ld.param.u32 	%r3, [_ZN3cub18CUB_300001_SM_10006detail8for_each13static_kernelINS2_12policy_hub_t12policy_500_tEmN6thrust24THRUST_300001_SM_1000_NS8cuda_cub20__uninitialized_fill7functorINS7_10device_ptrIiEEiEEEEvT0_T1__param_1+8];
	ld.param.u64 	%rd4, [_ZN3cub18CUB_300001_SM_10006detail8for_each13static_kernelINS2_12policy_hub_t12policy_500_tEmN6thrust24THRUST_300001_SM_1000_NS8cuda_cub20__uninitialized_fill7functorINS7_10device_ptrIiEEiEEEEvT0_T1__param_1];
	ld.param.u64 	%rd5, [_ZN3cub18CUB_300001_SM_10006detail8for_each13static_kernelINS2_12policy_hub_t12policy_500_tEmN6thrust24THRUST_300001_SM_1000_NS8cuda_cub20__uninitialized_fill7functorINS7_10device_ptrIiEEiEEEEvT0_T1__param_0];
	mov.u32 	%r9, %ctaid.x;
	mul.wide.u32 	%rd1, %r9, 512;
	sub.s64 	%rd2, %rd5, %rd1;
	setp.lt.u64 	%p1, %rd2, 512;
	@%p1 bra 	$L__BB6_2;
	mov.u32 	%r11, %tid.x;
	cvta.to.global.u64 	%rd11, %rd4;
	cvt.u64.u32 	%rd12, %r11;
	add.s64 	%rd13, %rd1, %rd12;
	shl.b64 	%rd14, %rd13, 2;
	add.s64 	%rd15, %rd11, %rd14;
	st.global.u32 	[%rd15], %r3;
	st.global.u32 	[%rd15+1024], %r3;
	bra.uni 	$L__BB6_6;
$L__BB6_2:
	cvta.to.global.u64 	%rd6, %rd4;
	mov.u32 	%r2, %tid.x;
	cvt.u64.u32 	%rd7, %r2;
	setp.le.u64 	%p2, %rd2, %rd7;
	add.s64 	%rd8, %rd1, %rd7;
	shl.b64 	%rd9, %rd8, 2;
	add.s64 	%rd3, %rd6, %rd9;
	@%p2 bra 	$L__BB6_4;
	st.global.u32 	[%rd3], %r3;
$L__BB6_4:
	add.s32 	%r10, %r2, 256;
	cvt.u64.u32 	%rd10, %r10;
	setp.le.u64 	%p3, %rd2, %rd10;
	@%p3 bra 	$L__BB6_6;
	st.global.u32 	[%rd3+1024], %r3;
$L__BB6_6:
	ret;

}
	// .globl	_ZN3cub18CUB_300001_SM_10006detail6reduce28DeviceReduceSingleTileKernelINS2_10policy_hubIijN4cuda3std3__44plusIiEEE10Policy1000EN6thrust24THRUST_300001_SM_1000_NS10device_ptrIiEEPijS9_iiNS7_10__identityEEEvT0_T1_T2_T3_T4_T6_
.visible .entry _ZN3cub18CUB_300001_SM_10006detail6reduce28DeviceReduceSingleTileKernelINS2_10policy_hubIijN4cuda3std3__44plusIiEEE10Policy1000EN6thrust24THRUST_300001_SM_1000_NS10device_ptrIiEEPijS9_iiNS7_10__identityEEEvT0_T1_T2_T3_T4_T6_(
	.param .align 8 .b8 _ZN3cub18CUB_300001_SM_10006detail6reduce28DeviceReduceSingleTileKernelINS2_10policy_hubIijN4cuda3std3__44plusIiEEE10Policy1000EN6thrust24THRUST_300001_SM_1000_NS10device_ptrIiEEPijS9_iiNS7_10__identityEEEvT0_T1_T2_T3_T4_T6__param_0[8],
	.param .u64 .ptr .align 1 _ZN3cub18CUB_300001_SM_10006detail6reduce28DeviceReduceSingleTileKernelINS2_10policy_hubIijN4cuda3std3__44plusIiEEE10Policy1000EN6thrust24THRUST_300001_SM_1000_NS10device_ptrIiEEPijS9_iiNS7_10__identityEEEvT0_T1_T2_T3_T4_T6__param_1,
	.param .u32 _ZN3cub18CUB_300001_SM_10006detail6reduce28DeviceReduceSingleTileKernelINS2_10policy_hubIijN4cuda3std3__44plusIiEEE10Policy1000EN6thrust24THRUST_300001_SM_1000_NS10device_ptrIiEEPijS9_iiNS7_10__identityEEEvT0_T1_T2_T3_T4_T6__param_2,
	.param .align 1 .b8 _ZN3cub18CUB_300001_SM_10006detail6reduce28DeviceReduceSingleTileKernelINS2_10policy_hubIijN4cuda3std3__44plusIiEEE10Policy1000EN6thrust24THRUST_300001_SM_1000_NS10device_ptrIiEEPijS9_iiNS7_10__identityEEEvT0_T1_T2_T3_T4_T6__param_3[1],
	.param .u32 _ZN3cub18CUB_300001_SM_10006detail6reduce28DeviceReduceSingleTileKernelINS2_10policy_hubIijN4cuda3std3__44plusIiEEE10Policy1000EN6thrust24THRUST_300001_SM_1000_NS10device_ptrIiEEPijS9_iiNS7_10__identityEEEvT0_T1_T2_T3_T4_T6__param_4,
	.param .align 1 .b8 _ZN3cub18CUB_300001_SM_10006detail6reduce28DeviceReduceSingleTileKernelINS2_10policy_hubIijN4cuda3std3__44plusIiEEE10Policy1000EN6thrust24THRUST_300001_SM_1000_NS10device_ptrIiEEPijS9_iiNS7_10__identityEEEvT0_T1_T2_T3_T4_T6__param_5[1]
)
.maxntid 256
.minnctapersm 1
{
	.reg .pred 	%p<59>;
	.reg .b32 	%r<511>;
	.reg .b64 	%rd<84>;
	// demoted variable
	.shared .align 4 .b8 _ZZN3cub18CUB_300001_SM_10006detail6reduce28DeviceReduceSingleTileKernelINS2_10policy_hubIijN4cuda3std3__44plusIiEEE10Policy1000EN6thrust24THRUST_300001_SM_1000_NS10device_ptrIiEEPijS9_iiNS7_10__identityEEEvT0_T1_T2_T3_T4_T6_E12temp_storage[44];
	ld.param.u64 	%rd9, [_ZN3cub18CUB_300001_SM_10006detail6reduce28DeviceReduceSingleTileKernelINS2_10policy_hubIijN4cuda3std3__44plusIiEEE10Policy1000EN6thrust24THRUST_300001_SM_1000_NS10device_ptrIiEEPijS9_iiNS7_10__identityEEEvT0_T1_T2_T3_T4_T6__param_0];
	ld.param.u64 	%rd10, [_ZN3cub18CUB_300001_SM_10006detail6reduce28DeviceReduceSingleTileKernelINS2_10policy_hubIijN4cuda3std3__44plusIiEEE10Policy1000EN6thrust24THRUST_300001_SM_1000_NS10device_ptrIiEEPijS9_iiNS7_10__identityEEEvT0_T1_T2_T3_T4_T6__param_1];
	ld.param.u32 	%r90, [_ZN3cub18CUB_300001_SM_10006detail6reduce28DeviceReduceSingleTileKernelINS2_10policy_hubIijN4cuda3std3__44plusIiEEE10Policy1000EN6thrust24THRUST_300001_SM_1000_NS10device_ptrIiEEPijS9_iiNS7_10__identityEEEvT0_T1_T2_T3_T4_T6__param_2];
	ld.param.u32 	%r91, [_ZN3cub18CUB_300001_SM_10006detail6reduce28DeviceReduceSingleTileKernelINS2_10policy_hubIijN4cuda3std3__44plusIiEEE10Policy1000EN6thrust24THRUST_300001_SM_1000_NS10device_ptrIiEEPijS9_iiNS7_10__identityEEEvT0_T1_T2_T3_T4_T6__param_4];
	cvta.to.global.u64 	%rd1, %rd10;
	setp.ne.s32 	%p1, %r90, 0;
	@%p1 bra 	$L__BB7_3;
	mov.u32 	%r471, %tid.x;
	setp.ne.s32 	%p58, %r471, 0;
	@%p58 bra 	$L__BB7_52;
	st.global.u32 	[%rd1], %r91;
	bra.uni 	$L__BB7_52;
$L__BB7_3:
	cvta.to.global.u64 	%rd2, %rd9;
	setp.gt.u32 	%p2, %r90, 4095;
	@%p2 bra 	$L__BB7_28;
	mov.u32 	%r1, %tid.x;
	setp.ge.u32 	%p24, %r1, %r90;
	mov.b32 	%r488, 0;
	mov.u32 	%r478, %r1;
	@%p24 bra 	$L__BB7_6;
	mul.wide.u32 	%rd73, %r1, 4;
	add.s64 	%rd74, %rd2, %rd73;
	ld.global.u32 	%r488, [%rd74];
	add.s32 	%r478, %r1, 256;
$L__BB7_6:
	setp.ge.u32 	%p25, %r478, %r90;
	@%p25 bra 	$L__BB7_19;
	not.b32 	%r298, %r478;
	add.s32 	%r299, %r90, %r298;
	shr.u32 	%r300, %r299, 8;
	add.s32 	%r6, %r300, 1;
	and.b32  	%r7, %r6, 15;
	setp.lt.u32 	%p26, %r299, 3840;
	@%p26 bra 	$L__BB7_10;
	and.b32  	%r301, %r6, 33554416;
	neg.s32 	%r474, %r301;
	mul.wide.u32 	%rd75, %r478, 4;
	add.s64 	%rd76, %rd75, %rd2;
	add.s64 	%rd82, %rd76, 8192;
$L__BB7_9:
	.pragma "nounroll";
	ld.global.u32 	%r302, [%rd82+-8192];
	add.s32 	%r303, %r302, %r488;
	ld.global.u32 	%r304, [%rd82+-7168];
	add.s32 	%r305, %r304, %r303;
	ld.global.u32 	%r306, [%rd82+-6144];
	add.s32 	%r307, %r306, %r305;
	ld.global.u32 	%r308, [%rd82+-5120];
	add.s32 	%r309, %r308, %r307;
	ld.global.u32 	%r310, [%rd82+-4096];
	add.s32 	%r311, %r310, %r309;
	ld.global.u32 	%r312, [%rd82+-3072];
	add.s32 	%r313, %r312, %r311;
	ld.global.u32 	%r314, [%rd82+-2048];
	add.s32 	%r315, %r314, %r313;
	ld.global.u32 	%r316, [%rd82+-1024];
	add.s32 	%r317, %r316, %r315;
	ld.global.u32 	%r318, [%rd82];
	add.s32 	%r319, %r318, %r317;
	ld.global.u32 	%r320, [%rd82+1024];
	add.s32 	%r321, %r320, %r319;
	ld.global.u32 	%r322, [%rd82+2048];
	add.s32 	%r323, %r322, %r321;
	ld.global.u32 	%r324, [%rd82+3072];
	add.s32 	%r325, %r324, %r323;
	ld.global.u32 	%r326, [%rd82+4096];
	add.s32 	%r327, %r326, %r325;
	ld.global.u32 	%r328, [%rd82+5120];
	add.s32 	%r329, %r328, %r327;
	ld.global.u32 	%r330, [%rd82+6144];
	add.s32 	%r331, %r330, %r329;
	ld.global.u32 	%r332, [%rd82+7168];
	add.s32 	%r488, %r332, %r331;
	add.s32 	%r478, %r478, 4096;
	add.s32 	%r474, %r474, 16;
	add.s64 	%rd82, %rd82, 16384;
	setp.ne.s32 	%p27, %r474, 0;
	@%p27 bra 	$L__BB7_9;
$L__BB7_10:
	setp.eq.s32 	%p28, %r7, 0;
	@%p28 bra 	$L__BB7_19;
	and.b32  	%r18, %r6, 7;
	setp.lt.u32 	%p29, %r7, 8;
	@%p29 bra 	$L__BB7_13;
	mul.wide.u32 	%rd77, %r478, 4;
	add.s64 	%rd78, %rd2, %rd77;
	ld.global.u32 	%r334, [%rd78];
	add.s32 	%r335, %r334, %r488;
	ld.global.u32 	%r336, [%rd78+1024];
	add.s32 	%r337, %r336, %r335;
	ld.global.u32 	%r338, [%rd78+2048];
	add.s32 	%r339, %r338, %r337;
	ld.global.u32 	%r340, [%rd78+3072];
	add.s32 	%r341, %r340, %r339;
	ld.global.u32 	%r342, [%rd78+4096];
	add.s32 	%r343, %r342, %r341;
	ld.global.u32 	%r344, [%rd78+5120];
	add.s32 	%r345, %r344, %r343;
	ld.global.u32 	%r346, [%rd78+6144];
	add.s32 	%r347, %r346, %r345;
	ld.global.u32 	%r348, [%rd78+7168];
	add.s32 	%r488, %r348, %r347;
	add.s32 	%r478, %r478, 2048;
$L__BB7_13:
	setp.eq.s32 	%p30, %r18, 0;
	@%p30 bra 	$L__BB7_19;
	and.b32  	%r24, %r6, 3;
	setp.lt.u32 	%p31, %r18, 4;
	@%p31 bra 	$L__BB7_16;
	mul.wide.u32 	%rd79, %r478, 4;
	add.s64 	%rd80, %rd2, %rd79;
	ld.global.u32 	%r350, [%rd80];
	add.s32 	%r351, %r350, %r488;
	ld.global.u32 	%r352, [%rd80+1024];
	add.s32 	%r353, %r352, %r351;
	ld.global.u32 	%r354, [%rd80+2048];
	add.s32 	%r355, %r354, %r353;
	ld.global.u32 	%r356, [%rd80+3072];
	add.s32 	%r488, %r356, %r355;
	add.s32 	%r478, %r478, 1024;
$L__BB7_16:
	setp.eq.s32 	%p32, %r24, 0;
	@%p32 bra 	$L__BB7_19;
	mul.wide.u32 	%rd81, %r478, 4;
	add.s64 	%rd83, %rd2, %rd81;
	neg.s32 	%r486, %r24;
$L__BB7_18:
	.pragma "nounroll";
	ld.global.u32 	%r357, [%rd83];
	add.s32 	%r488, %r357, %r488;
	add.s64 	%rd83, %rd83, 1024;
	add.s32 	%r486, %r486, 1;
	setp.ne.s32 	%p33, %r486, 0;
	@%p33 bra 	$L__BB7_18;
$L__BB7_19:
	setp.lt.u32 	%p34, %r90, 256;
	@%p34 bra 	$L__BB7_24;
	// begin inline asm
	mov.u32 %r421, %laneid;
	// end inline asm
	mov.b32 	%r424, 1;
	mov.b32 	%r445, 31;
	mov.b32 	%r446, -1;
	// begin inline asm
	shfl.sync.down.b32 %r422, %r488, %r424, %r445, %r446;
	// end inline asm
	setp.gt.s32 	%p50, %r421, 30;
	selp.b32 	%r447, 0, %r422, %p50;
	add.s32 	%r428, %r447, %r488;
	mov.b32 	%r429, 2;
	// begin inline asm
	shfl.sync.down.b32 %r427, %r428, %r429, %r445, %r446;
	// end inline asm
	setp.gt.s32 	%p51, %r421, 29;
	selp.b32 	%r448, 0, %r427, %p51;
	add.s32 	%r433, %r428, %r448;
	mov.b32 	%r434, 4;
	// begin inline asm
	shfl.sync.down.b32 %r432, %r433, %r434, %r445, %r446;
	// end inline asm
	setp.gt.s32 	%p52, %r421, 27;
	selp.b32 	%r449, 0, %r432, %p52;
	add.s32 	%r438, %r433, %r449;
	mov.b32 	%r439, 8;
	// begin inline asm
	shfl.sync.down.b32 %r437, %r438, %r439, %r445, %r446;
	// end inline asm
	setp.gt.s32 	%p53, %r421, 23;
	selp.b32 	%r450, 0, %r437, %p53;
	add.s32 	%r443, %r438, %r450;
	mov.b32 	%r444, 16;
	// begin inline asm
	shfl.sync.down.b32 %r442, %r443, %r444, %r445, %r446;
	// end inline asm
	setp.gt.s32 	%p54, %r421, 15;
	selp.b32 	%r451, 0, %r442, %p54;
	add.s32 	%r510, %r443, %r451;
	setp.ne.s32 	%p55, %r421, 0;
	@%p55 bra 	$L__BB7_22;
	shr.u32 	%r452, %r1, 3;
	and.b32  	%r453, %r452, 124;
	mov.u32 	%r454, _ZZN3cub18CUB_300001_SM_10006detail6reduce28DeviceReduceSingleTileKernelINS2_10policy_hubIijN4cuda3std3__44plusIiEEE10Policy1000EN6thrust24THRUST_300001_SM_1000_NS10device_ptrIiEEPijS9_iiNS7_10__identityEEEvT0_T1_T2_T3_T4_T6_E12temp_storage;
	add.s32 	%r455, %r454, %r453;
	st.shared.u32 	[%r455+8], %r510;
$L__BB7_22:
	bar.sync 	0;
	setp.ne.s32 	%p56, %r1, 0;
	@%p56 bra 	$L__BB7_50;
	ld.shared.u32 	%r456, [_ZZN3cub18CUB_300001_SM_10006detail6reduce28DeviceReduceSingleTileKernelINS2_10policy_hubIijN4cuda3std3__44plusIiEEE10Policy1000EN6thrust24THRUST_300001_SM_1000_NS10device_ptrIiEEPijS9_iiNS7_10__identityEEEvT0_T1_T2_T3_T4_T6_E12temp_storage+12];
	add.s32 	%r457, %r456, %r510;
	ld.shared.u32 	%r458, [_ZZN3cub18CUB_300001_SM_10006detail6reduce28DeviceReduceSingleTileKernelINS2_10policy_hubIijN4cuda3std3__44plusIiEEE10Policy1000EN6thrust24THRUST_300001_SM_1000_NS10device_ptrIiEEPijS9_iiNS7_10__identityEEEvT0_T1_T2_T3_T4_T6_E12temp_storage+16];
	add.s32 	%r459, %r457, %r458;
	ld.shared.u32 	%r460, [_ZZN3cub18CUB_300001_SM_10006detail6reduce28DeviceReduceSingleTileKernelINS2_10policy_hubIijN4cuda3std3__44plusIiEEE10Policy1000EN6thrust24THRUST_300001_SM_1000_NS10device_ptrIiEEPijS9_iiNS7_10__identityEEEvT0_T1_T2_T3_T4_T6_E12temp_storage+20];
	add.s32 	%r461, %r459, %r460;
	ld.shared.u32 	%r462, [_ZZN3cub18CUB_300001_SM_10006detail6reduce28DeviceReduceSingleTileKernelINS2_10policy_hubIijN4cuda3std3__44plusIiEEE10Policy1000EN6thrust24THRUST_300001_SM_1000_NS10device_ptrIiEEPijS9_iiNS7_10__identityEEEvT0_T1_T2_T3_T4_T6_E12temp_storage+24];
	add.s32 	%r463, %r461, %r462;
	ld.shared.u32 	%r464, [_ZZN3cub18CUB_300001_SM_10006detail6reduce28DeviceReduceSingleTileKernelINS2_10policy_hubIijN4cuda3std3__44plusIiEEE10Policy1000EN6thrust24THRUST_300001_SM_1000_NS10device_ptrIiEEPijS9_iiNS7_10__identityEEEvT0_T1_T2_T3_T4_T6_E12temp_storage+28];
	add.s32 	%r465, %r463, %r464;
	ld.shared.u32 	%r466, [_ZZN3cub18CUB_300001_SM_10006detail6reduce28DeviceReduceSingleTileKernelINS2_10policy_hubIijN4cuda3std3__44plusIiEEE10Policy1000EN6thrust24THRUST_300001_SM_1000_NS10device_ptrIiEEPijS9_iiNS7_10__identityEEEvT0_T1_T2_T3_T4_T6_E12temp_storage+32];
	add.s32 	%r467, %r465, %r466;
	ld.shared.u32 	%r468, [_ZZN3cub18CUB_300001_SM_10006detail6reduce28DeviceReduceSingleTileKernelINS2_10policy_hubIijN4cuda3std3__44plusIiEEE10Policy1000EN6thrust24THRUST_300001_SM_1000_NS10device_ptrIiEEPijS9_iiNS7_10__identityEEEvT0_T1_T2_T3_T4_T6_E12temp_storage+36];
	add.s32 	%r510, %r467, %r468;
	bra.uni 	$L__BB7_50;
$L__BB7_24:
	// begin inline asm
	mov.u32 %r358, %laneid;
	// end inline asm
	and.b32  	%r384, %r1, 992;
	add.s32 	%r385, %r384, 32;
	setp.gt.u32 	%p35, %r385, %r90;
	not.b32 	%r386, %r384;
	add.s32 	%r387, %r90, %r386;
	selp.b32 	%r382, %r387, 31, %p35;
	mov.b32 	%r361, 1;
	mov.b32 	%r383, -1;
	// begin inline asm
	shfl.sync.down.b32 %r359, %r488, %r361, %r382, %r383;
	// end inline asm
	setp.lt.s32 	%p36, %r358, %r382;
	selp.b32 	%r388, %r359, 0, %p36;
	add.s32 	%r365, %r388, %r488;
	mov.b32 	%r366, 2;
	// begin inline asm
	shfl.sync.down.b32 %r364, %r365, %r366, %r382, %r383;
	// end inline asm
	add.s32 	%r389, %r358, 2;
	setp.gt.s32 	%p37, %r389, %r382;
	selp.b32 	%r390, 0, %r364, %p37;
	add.s32 	%r370, %r365, %r390;
	mov.b32 	%r371, 4;
	// begin inline asm
	shfl.sync.down.b32 %r369, %r370, %r371, %r382, %r383;
	// end inline asm
	add.s32 	%r391, %r358, 4;
	setp.gt.s32 	%p38, %r391, %r382;
	selp.b32 	%r392, 0, %r369, %p38;
	add.s32 	%r375, %r370, %r392;
	mov.b32 	%r376, 8;
	// begin inline asm
	shfl.sync.down.b32 %r374, %r375, %r376, %r382, %r383;
	// end inline asm
	add.s32 	%r393, %r358, 8;
	setp.gt.s32 	%p39, %r393, %r382;
	selp.b32 	%r394, 0, %r374, %p39;
	add.s32 	%r380, %r375, %r394;
	mov.b32 	%r381, 16;
	// begin inline asm
	shfl.sync.down.b32 %r379, %r380, %r381, %r382, %r383;
	// end inline asm
	add.s32 	%r395, %r358, 16;
	setp.gt.s32 	%p40, %r395, %r382;
	selp.b32 	%r396, 0, %r379, %p40;
	add.s32 	%r510, %r380, %r396;
	setp.ne.s32 	%p41, %r358, 0;
	@%p41 bra 	$L__BB7_26;
	shr.u32 	%r397, %r1, 3;
	and.b32  	%r398, %r397, 124;
	mov.u32 	%r399, _ZZN3cub18CUB_300001_SM_10006detail6reduce28DeviceReduceSingleTileKernelINS2_10policy_hubIijN4cuda3std3__44plusIiEEE10Policy1000EN6thrust24THRUST_300001_SM_1000_NS10device_ptrIiEEPijS9_iiNS7_10__identityEEEvT0_T1_T2_T3_T4_T6_E12temp_storage;
	add.s32 	%r400, %r399, %r398;
	st.shared.u32 	[%r400+8], %r510;
$L__BB7_26:
	bar.sync 	0;
	setp.ne.s32 	%p42, %r1, 0;
	@%p42 bra 	$L__BB7_50;
	setp.gt.u32 	%p43, %r90, 32;
	ld.shared.u32 	%r401, [_ZZN3cub18CUB_300001_SM_10006detail6reduce28DeviceReduceSingleTileKernelINS2_10policy_hubIijN4cuda3std3__44plusIiEEE10Policy1000EN6thrust24THRUST_300001_SM_1000_NS10device_ptrIiEEPijS9_iiNS7_10__identityEEEvT0_T1_T2_T3_T4_T6_E12temp_storage+12];
	selp.b32 	%r402, %r401, 0, %p43;
	add.s32 	%r403, %r402, %r510;
	setp.gt.u32 	%p44, %r90, 64;
	ld.shared.u32 	%r404, [_ZZN3cub18CUB_300001_SM_10006detail6reduce28DeviceReduceSingleTileKernelINS2_10policy_hubIijN4cuda3std3__44plusIiEEE10Policy1000EN6thrust24THRUST_300001_SM_1000_NS10device_ptrIiEEPijS9_iiNS7_10__identityEEEvT0_T1_T2_T3_T4_T6_E12temp_storage+16];
	selp.b32 	%r405, %r404, 0, %p44;
	add.s32 	%r406, %r403, %r405;
	setp.gt.u32 	%p45, %r90, 96;
	ld.shared.u32 	%r407, [_ZZN3cub18CUB_300001_SM_10006detail6reduce28DeviceReduceSingleTileKernelINS2_10policy_hubIijN4cuda3std3__44plusIiEEE10Policy1000EN6thrust24THRUST_300001_SM_1000_NS10device_ptrIiEEPijS9_iiNS7_10__identityEEEvT0_T1_T2_T3_T4_T6_E12temp_storage+20];
	selp.b32 	%r408, %r407, 0, %p45;
	add.s32 	%r409, %r406, %r408;
	setp.gt.u32 	%p46, %r90, 128;
	ld.shared.u32 	%r410, [_ZZN3cub18CUB_300001_SM_10006detail6reduce28DeviceReduceSingleTileKernelINS2_10policy_hubIijN4cuda3std3__44plusIiEEE10Policy1000EN6thrust24THRUST_300001_SM_1000_NS10device_ptrIiEEPijS9_iiNS7_10__identityEEEvT0_T1_T2_T3_T4_T6_E12temp_storage+24];
	selp.b32 	%r411, %r410, 0, %p46;
	add.s32 	%r412, %r409, %r411;
	setp.gt.u32 	%p47, %r90, 160;
	ld.shared.u32 	%r413, [_ZZN3cub18CUB_300001_SM_10006detail6reduce28DeviceReduceSingleTileKernelINS2_10policy_hubIijN4cuda3std3__44plusIiEEE10Policy1000EN6thrust24THRUST_300001_SM_1000_NS10device_ptrIiEEPijS9_iiNS7_10__identityEEEvT0_T1_T2_T3_T4_T6_E12temp_storage+28];
	selp.b32 	%r414, %r413, 0, %p47;
	add.s32 	%r415, %r412, %r414;
	setp.gt.u32 	%p48, %r90, 192;
	ld.shared.u32 	%r416, [_ZZN3cub18CUB_300001_SM_10006detail6reduce28DeviceReduceSingleTileKernelINS2_10policy_hubIijN4cuda3std3__44plusIiEEE10Policy1000EN6thrust24THRUST_300001_SM_1000_NS10device_ptrIiEEPijS9_iiNS7_10__identityEEEvT0_T1_T2_T3_T4_T6_E12temp_storage+32];
	selp.b32 	%r417, %r416, 0, %p48;
	add.s32 	%r418, %r415, %r417;
	setp.gt.u32 	%p49, %r90, 224;
	ld.shared.u32 	%r419, [_ZZN3cub18CUB_300001_SM_10006detail6reduce28DeviceReduceSingleTileKernelINS2_10policy_hubIijN4cuda3std3__44plusIiEEE10Policy1000EN6thrust24THRUST_300001_SM_1000_NS10device_ptrIiEEPijS9_iiNS7_10__identityEEEvT0_T1_T2_T3_T4_T6_E12temp_storage+36];
	selp.b32 	%r420, %r419, 0, %p49;
	add.s32 	%r510, %r418, %r420;
	bra.uni 	$L__BB7_50;
$L__BB7_28:
	mov.u32 	%r40, %tid.x;
	mul.wide.u32 	%rd11, %r40, 4;
	add.s64 	%rd12, %rd2, %rd11;
	ld.global.u32 	%r93, [%rd12];
	ld.global.u32 	%r94, [%rd12+1024];
	ld.global.u32 	%r95, [%rd12+2048];
	ld.global.u32 	%r96, [%rd12+3072];
	ld.global.u32 	%r97, [%rd12+4096];
	ld.global.u32 	%r98, [%rd12+5120];
	ld.global.u32 	%r99, [%rd12+6144];
	ld.global.u32 	%r100, [%rd12+7168];
	ld.global.u32 	%r101, [%rd12+8192];
	ld.global.u32 	%r102, [%rd12+9216];
	ld.global.u32 	%r103, [%rd12+10240];
	ld.global.u32 	%r104, [%rd12+11264];
	ld.global.u32 	%r105, [%rd12+12288];
	ld.global.u32 	%r106, [%rd12+13312];
	ld.global.u32 	%r107, [%rd12+14336];
	ld.global.u32 	%r108, [%rd12+15360];
	add.s32 	%r109, %r94, %r93;
	add.s32 	%r110, %r95, %r109;
	add.s32 	%r111, %r96, %r110;
	add.s32 	%r112, %r97, %r111;
	add.s32 	%r113, %r98, %r112;
	add.s32 	%r114, %r99, %r113;
	add.s32 	%r115, %r100, %r114;
	add.s32 	%r116, %r101, %r115;
	add.s32 	%r117, %r102, %r116;
	add.s32 	%r118, %r103, %r117;
	add.s32 	%r119, %r104, %r118;
	add.s32 	%r120, %r105, %r119;
	add.s32 	%r121, %r106, %r120;
	add.s32 	%r122, %r107, %r121;
	add.s32 	%r509, %r108, %r122;
	add.s32 	%r42, %r90, -4096;
	setp.lt.u32 	%p3, %r42, 4096;
	mov.b32 	%r492, 4096;
	@%p3 bra 	$L__BB7_32;
	mov.b32 	%r492, 4096;
$L__BB7_30:
	add.s32 	%r124, %r40, %r492;
	mul.wide.u32 	%rd13, %r124, 4;
	add.s64 	%rd14, %rd2, %rd13;
	ld.global.u32 	%r125, [%rd14];
	ld.global.u32 	%r126, [%rd14+1024];
	ld.global.u32 	%r127, [%rd14+2048];
	ld.global.u32 	%r128, [%rd14+3072];
	ld.global.u32 	%r129, [%rd14+4096];
	ld.global.u32 	%r130, [%rd14+5120];
	ld.global.u32 	%r131, [%rd14+6144];
	ld.global.u32 	%r132, [%rd14+7168];
	ld.global.u32 	%r133, [%rd14+8192];
	ld.global.u32 	%r134, [%rd14+9216];
	ld.global.u32 	%r135, [%rd14+10240];
	ld.global.u32 	%r136, [%rd14+11264];
	ld.global.u32 	%r137, [%rd14+12288];
	ld.global.u32 	%r138, [%rd14+13312];
	ld.global.u32 	%r139, [%rd14+14336];
	ld.global.u32 	%r140, [%rd14+15360];
	add.s32 	%r141, %r125, %r509;
	add.s32 	%r142, %r126, %r141;
	add.s32 	%r143, %r127, %r142;
	add.s32 	%r144, %r128, %r143;
	add.s32 	%r145, %r129, %r144;
	add.s32 	%r146, %r130, %r145;
	add.s32 	%r147, %r131, %r146;
	add.s32 	%r148, %r132, %r147;
	add.s32 	%r149, %r133, %r148;
	add.s32 	%r150, %r134, %r149;
	add.s32 	%r151, %r135, %r150;
	add.s32 	%r152, %r136, %r151;
	add.s32 	%r153, %r137, %r152;
	add.s32 	%r154, %r138, %r153;
	add.s32 	%r155, %r139, %r154;
	add.s32 	%r509, %r140, %r155;
	sub.s32 	%r156, %r90, %r492;
	setp.lt.u32 	%p4, %r156, 4096;
	@%p4 bra 	$L__BB7_46;
	add.s32 	%r492, %r492, 4096;
	setp.le.u32 	%p5, %r492, %r42;
	@%p5 bra 	$L__BB7_30;
$L__BB7_32:
	setp.le.u32 	%p6, %r90, %r492;
	sub.s32 	%r157, %r90, %r492;
	setp.ge.s32 	%p7, %r40, %r157;
	or.pred  	%p8, %p6, %p7;
	@%p8 bra 	$L__BB7_46;
	not.b32 	%r160, %r40;
	add.s32 	%r161, %r90, %r160;
	sub.s32 	%r162, %r161, %r492;
	shr.u32 	%r163, %r162, 8;
	add.s32 	%r49, %r163, 1;
	and.b32  	%r50, %r49, 15;
	setp.lt.u32 	%p9, %r162, 3840;
	mov.u32 	%r501, %r40;
	@%p9 bra 	$L__BB7_37;
	or.b32  	%r495, %r40, 2048;
	add.s32 	%r494, %r40, %r492;
	and.b32  	%r164, %r49, 33554416;
	neg.s32 	%r493, %r164;
$L__BB7_35:
	.pragma "nounroll";
	mul.wide.u32 	%rd15, %r494, 4;
	add.s64 	%rd16, %rd2, %rd15;
	ld.global.u32 	%r165, [%rd16];
	add.s32 	%r166, %r165, %r509;
	add.s32 	%r167, %r494, 256;
	mul.wide.u32 	%rd17, %r167, 4;
	add.s64 	%rd18, %rd2, %rd17;
	ld.global.u32 	%r168, [%rd18];
	add.s32 	%r169, %r168, %r166;
	add.s32 	%r170, %r494, 512;
	mul.wide.u32 	%rd19, %r170, 4;
	add.s64 	%rd20, %rd2, %rd19;
	ld.global.u32 	%r171, [%rd20];
	add.s32 	%r172, %r171, %r169;
	add.s32 	%r173, %r494, 768;
	mul.wide.u32 	%rd21, %r173, 4;
	add.s64 	%rd22, %rd2, %rd21;
	ld.global.u32 	%r174, [%rd22];
	add.s32 	%r175, %r174, %r172;
	add.s32 	%r176, %r494, 1024;
	mul.wide.u32 	%rd23, %r176, 4;
	add.s64 	%rd24, %rd2, %rd23;
	ld.global.u32 	%r177, [%rd24];
	add.s32 	%r178, %r177, %r175;
	add.s32 	%r179, %r494, 1280;
	mul.wide.u32 	%rd25, %r179, 4;
	add.s64 	%rd26, %rd2, %rd25;
	ld.global.u32 	%r180, [%rd26];
	add.s32 	%r181, %r180, %r178;
	add.s32 	%r182, %r494, 1536;
	mul.wide.u32 	%rd27, %r182, 4;
	add.s64 	%rd28, %rd2, %rd27;
	ld.global.u32 	%r183, [%rd28];
	add.s32 	%r184, %r183, %r181;
	add.s32 	%r185, %r494, 1792;
	mul.wide.u32 	%rd29, %r185, 4;
	add.s64 	%rd30, %rd2, %rd29;
	ld.global.u32 	%r186, [%rd30];
	add.s32 	%r187, %r186, %r184;
	add.s32 	%r188, %r494, 2048;
	mul.wide.u32 	%rd31, %r188, 4;
	add.s64 	%rd32, %rd2, %rd31;
	ld.global.u32 	%r189, [%rd32];
	add.s32 	%r190, %r189, %r187;
	add.s32 	%r191, %r494, 2304;
	mul.wide.u32 	%rd33, %r191, 4;
	add.s64 	%rd34, %rd2, %rd33;
	ld.global.u32 	%r192, [%rd34];
	add.s32 	%r193, %r192, %r190;
	add.s32 	%r194, %r494, 2560;
	mul.wide.u32 	%rd35, %r194, 4;
	add.s64 	%rd36, %rd2, %rd35;
	ld.global.u32 	%r195, [%rd36];
	add.s32 	%r196, %r195, %r193;
	add.s32 	%r197, %r494, 2816;
	mul.wide.u32 	%rd37, %r197, 4;
	add.s64 	%rd38, %rd2, %rd37;
	ld.global.u32 	%r198, [%rd38];
	add.s32 	%r199, %r198, %r196;
	add.s32 	%r200, %r494, 3072;
	mul.wide.u32 	%rd39, %r200, 4;
	add.s64 	%rd40, %rd2, %rd39;
	ld.global.u32 	%r201, [%rd40];
	add.s32 	%r202, %r201, %r199;
	add.s32 	%r203, %r494, 3328;
	mul.wide.u32 	%rd41, %r203, 4;
	add.s64 	%rd42, %rd2, %rd41;
	ld.global.u32 	%r204, [%rd42];
	add.s32 	%r205, %r204, %r202;
	add.s32 	%r206, %r494, 3584;
	mul.wide.u32 	%rd43, %r206, 4;
	add.s64 	%rd44, %rd2, %rd43;
	ld.global.u32 	%r207, [%rd44];
	add.s32 	%r208, %r207, %r205;
	add.s32 	%r209, %r494, 3840;
	mul.wide.u32 	%rd45, %r209, 4;
	add.s64 	%rd46, %rd2, %rd45;
	ld.global.u32 	%r210, [%rd46];
	add.s32 	%r509, %r210, %r208;
	add.s32 	%r495, %r495, 4096;
	add.s32 	%r494, %r494, 4096;
	add.s32 	%r493, %r493, 16;
	setp.ne.s32 	%p10, %r493, 0;
	@%p10 bra 	$L__BB7_35;
	add.s32 	%r501, %r495, -2048;
$L__BB7_37:
	setp.eq.s32 	%p11, %r50, 0;
	@%p11 bra 	$L__BB7_46;
	and.b32  	%r66, %r49, 7;
	setp.lt.u32 	%p12, %r50, 8;
	@%p12 bra 	$L__BB7_40;
	add.s32 	%r212, %r501, %r492;
	mul.wide.u32 	%rd47, %r212, 4;
	add.s64 	%rd48, %rd2, %rd47;
	ld.global.u32 	%r213, [%rd48];
	add.s32 	%r214, %r213, %r509;
	add.s32 	%r215, %r212, 256;
	mul.wide.u32 	%rd49, %r215, 4;
	add.s64 	%rd50, %rd2, %rd49;
	ld.global.u32 	%r216, [%rd50];
	add.s32 	%r217, %r216, %r214;
	add.s32 	%r218, %r212, 512;
	mul.wide.u32 	%rd51, %r218, 4;
	add.s64 	%rd52, %rd2, %rd51;
	ld.global.u32 	%r219, [%rd52];
	add.s32 	%r220, %r219, %r217;
	add.s32 	%r221, %r212, 768;
	mul.wide.u32 	%rd53, %r221, 4;
	add.s64 	%rd54, %rd2, %rd53;
	ld.global.u32 	%r222, [%rd54];
	add.s32 	%r223, %r222, %r220;
	add.s32 	%r224, %r212, 1024;
	mul.wide.u32 	%rd55, %r224, 4;
	add.s64 	%rd56, %rd2, %rd55;
	ld.global.u32 	%r225, [%rd56];
	add.s32 	%r226, %r225, %r223;
	add.s32 	%r227, %r212, 1280;
	mul.wide.u32 	%rd57, %r227, 4;
	add.s64 	%rd58, %rd2, %rd57;
	ld.global.u32 	%r228, [%rd58];
	add.s32 	%r229, %r228, %r226;
	add.s32 	%r230, %r212, 1536;
	mul.wide.u32 	%rd59, %r230, 4;
	add.s64 	%rd60, %rd2, %rd59;
	ld.global.u32 	%r231, [%rd60];
	add.s32 	%r232, %r231, %r229;
	add.s32 	%r233, %r212, 1792;
	mul.wide.u32 	%rd61, %r233, 4;
	add.s64 	%rd62, %rd2, %rd61;
	ld.global.u32 	%r234, [%rd62];
	add.s32 	%r509, %r234, %r232;
	add.s32 	%r501, %r501, 2048;
$L__BB7_40:
	setp.eq.s32 	%p13, %r66, 0;
	@%p13 bra 	$L__BB7_46;
	and.b32  	%r72, %r49, 3;
	setp.lt.u32 	%p14, %r66, 4;
	@%p14 bra 	$L__BB7_43;
	add.s32 	%r236, %r501, %r492;
	mul.wide.u32 	%rd63, %r236, 4;
	add.s64 	%rd64, %rd2, %rd63;
	ld.global.u32 	%r237, [%rd64];
	add.s32 	%r238, %r237, %r509;
	add.s32 	%r239, %r236, 256;
	mul.wide.u32 	%rd65, %r239, 4;
	add.s64 	%rd66, %rd2, %rd65;
	ld.global.u32 	%r240, [%rd66];
	add.s32 	%r241, %r240, %r238;
	add.s32 	%r242, %r236, 512;
	mul.wide.u32 	%rd67, %r242, 4;
	add.s64 	%rd68, %rd2, %rd67;
	ld.global.u32 	%r243, [%rd68];
	add.s32 	%r244, %r243, %r241;
	add.s32 	%r245, %r236, 768;
	mul.wide.u32 	%rd69, %r245, 4;
	add.s64 	%rd70, %rd2, %rd69;
	ld.global.u32 	%r246, [%rd70];
	add.s32 	%r509, %r246, %r244;
	add.s32 	%r501, %r501, 1024;
$L__BB7_43:
	setp.eq.s32 	%p15, %r72, 0;
	@%p15 bra 	$L__BB7_46;
	add.s32 	%r507, %r501, %r492;
	neg.s32 	%r506, %r72;
$L__BB7_45:
	.pragma "nounroll";
	mul.wide.u32 	%rd71, %r507, 4;
	add.s64 	%rd72, %rd2, %rd71;
	ld.global.u32 	%r247, [%rd72];
	add.s32 	%r509, %r247, %r509;
	add.s32 	%r507, %r507, 256;
	add.s32 	%r506, %r506, 1;
	setp.ne.s32 	%p16, %r506, 0;
	@%p16 bra 	$L__BB7_45;
$L__BB7_46:
	// begin inline asm
	mov.u32 %r248, %laneid;
	// end inline asm
	mov.b32 	%r251, 1;
	mov.b32 	%r272, 31;
	mov.b32 	%r273, -1;
	// begin inline asm
	shfl.sync.down.b32 %r249, %r509, %r251, %r272, %r273;
	// end inline asm
	setp.gt.s32 	%p17, %r248, 30;
	selp.b32 	%r274, 0, %r249, %p17;
	add.s32 	%r255, %r274, %r509;
	mov.b32 	%r256, 2;
	// begin inline asm
	shfl.sync.down.b32 %r254, %r255, %r256, %r272, %r273;
	// end inline asm
	setp.gt.s32 	%p18, %r248, 29;
	selp.b32 	%r275, 0, %r254, %p18;
	add.s32 	%r260, %r255, %r275;
	mov.b32 	%r261, 4;
	// begin inline asm
	shfl.sync.down.b32 %r259, %r260, %r261, %r272, %r273;
	// end inline asm
	setp.gt.s32 	%p19, %r248, 27;
	selp.b32 	%r276, 0, %r259, %p19;
	add.s32 	%r265, %r260, %r276;
	mov.b32 	%r266, 8;
	// begin inline asm
	shfl.sync.down.b32 %r264, %r265, %r266, %r272, %r273;
	// end inline asm
	setp.gt.s32 	%p20, %r248, 23;
	selp.b32 	%r277, 0, %r264, %p20;
	add.s32 	%r270, %r265, %r277;
	mov.b32 	%r271, 16;
	// begin inline asm
	shfl.sync.down.b32 %r269, %r270, %r271, %r272, %r273;
	// end inline asm
	setp.gt.s32 	%p21, %r248, 15;
	selp.b32 	%r278, 0, %r269, %p21;
	add.s32 	%r510, %r270, %r278;
	setp.ne.s32 	%p22, %r248, 0;
	@%p22 bra 	$L__BB7_48;
	shr.u32 	%r279, %r40, 3;
	and.b32  	%r280, %r279, 124;
	mov.u32 	%r281, _ZZN3cub18CUB_300001_SM_10006detail6reduce28DeviceReduceSingleTileKernelINS2_10policy_hubIijN4cuda3std3__44plusIiEEE10Policy1000EN6thrust24THRUST_300001_SM_1000_NS10device_ptrIiEEPijS9_iiNS7_10__identityEEEvT0_T1_T2_T3_T4_T6_E12temp_storage;
	add.s32 	%r282, %r281, %r280;
	st.shared.u32 	[%r282+8], %r510;
$L__BB7_48:
	bar.sync 	0;
	setp.ne.s32 	%p23, %r40, 0;
	@%p23 bra 	$L__BB7_50;
	ld.shared.u32 	%r283, [_ZZN3cub18CUB_300001_SM_10006detail6reduce28DeviceReduceSingleTileKernelINS2_10policy_hubIijN4cuda3std3__44plusIiEEE10Policy1000EN6thrust24THRUST_300001_SM_1000_NS10device_ptrIiEEPijS9_iiNS7_10__identityEEEvT0_T1_T2_T3_T4_T6_E12temp_storage+12];
	add.s32 	%r284, %r283, %r510;
	ld.shared.u32 	%r285, [_ZZN3cub18CUB_300001_SM_10006detail6reduce28DeviceReduceSingleTileKernelINS2_10policy_hubIijN4cuda3std3__44plusIiEEE10Policy1000EN6thrust24THRUST_300001_SM_1000_NS10device_ptrIiEEPijS9_iiNS7_10__identityEEEvT0_T1_T2_T3_T4_T6_E12temp_storage+16];
	add.s32 	%r286, %r284, %r285;
	ld.shared.u32 	%r287, [_ZZN3cub18CUB_300001_SM_10006detail6reduce28DeviceReduceSingleTileKernelINS2_10policy_hubIijN4cuda3std3__44plusIiEEE10Policy1000EN6thrust24THRUST_300001_SM_1000_NS10device_ptrIiEEPijS9_iiNS7_10__identityEEEvT0_T1_T2_T3_T4_T6_E12temp_storage+20];
	add.s32 	%r288, %r286, %r287;
	ld.shared.u32 	%r289, [_ZZN3cub18CUB_300001_SM_10006detail6reduce28DeviceReduceSingleTileKernelINS2_10policy_hubIijN4cuda3std3__44plusIiEEE10Policy1000EN6thrust24THRUST_300001_SM_1000_NS10device_ptrIiEEPijS9_iiNS7_10__identityEEEvT0_T1_T2_T3_T4_T6_E12temp_storage+24];
	add.s32 	%r290, %r288, %r289;
	ld.shared.u32 	%r291, [_ZZN3cub18CUB_300001_SM_10006detail6reduce28DeviceReduceSingleTileKernelINS2_10policy_hubIijN4cuda3std3__44plusIiEEE10Policy1000EN6thrust24THRUST_300001_SM_1000_NS10device_ptrIiEEPijS9_iiNS7_10__identityEEEvT0_T1_T2_T3_T4_T6_E12temp_storage+28];
	add.s32 	%r292, %r290, %r291;
	ld.shared.u32 	%r293, [_ZZN3cub18CUB_300001_SM_10006detail6reduce28DeviceReduceSingleTileKernelINS2_10policy_hubIijN4cuda3std3__44plusIiEEE10Policy1000EN6thrust24THRUST_300001_SM_1000_NS10device_ptrIiEEPijS9_iiNS7_10__identityEEEvT0_T1_T2_T3_T4_T6_E12temp_storage+32];
	add.s32 	%r294, %r292, %r293;
	ld.shared.u32 	%r295, [_ZZN3cub18CUB_300001_SM_10006detail6reduce28DeviceReduceSingleTileKernelINS2_10policy_hubIijN4cuda3std3__44plusIiEEE10Policy1000EN6thrust24THRUST_300001_SM_1000_NS10device_ptrIiEEPijS9_iiNS7_10__identityEEEvT0_T1_T2_T3_T4_T6_E12temp_storage+36];
	add.s32 	%r510, %r294, %r295;
$L__BB7_50:
	mov.u32 	%r469, %tid.x;
	setp.ne.s32 	%p57, %r469, 0;
	@%p57 bra 	$L__BB7_52;
	add.s32 	%r470, %r510, %r91;
	st.global.u32 	[%rd1], %r470;
$L__BB7_52:
	ret;

}
	// .globl	_ZN3cub18CUB_300001_SM_10006detail6reduce18DeviceReduceKernelINS2_10policy_hubIijN4cuda3std3__44plusIiEEE10Policy1000EN6thrust24THRUST_300001_SM_1000_NS10device_ptrIiEEjS9_iNS7_10__identityEEEvT0_PT3_T1_NS0_13GridEvenShareISK_EET2_T4_
.visible .entry _ZN3cub18CUB_300001_SM_10006detail6reduce18DeviceReduceKernelINS2_10policy_hubIijN4cuda3std3__44plusIiEEE10Policy1000EN6thrust24THRUST_300001_SM_1000_NS10device_ptrIiEEjS9_iNS7_10__identityEEEvT0_PT3_T1_NS0_13GridEvenShareISK_EET2_T4_(
	.param .align 8 .b8 _ZN3cub18CUB_300001_SM_10006detail6reduce18DeviceReduceKernelINS2_10policy_hubIijN4cuda3std3__44plusIiEEE10Policy1000EN6thrust24THRUST_300001_SM_1000_NS10device_ptrIiEEjS9_iNS7_10__identityEEEvT0_PT3_T1_NS0_13GridEvenShareISK_EET2_T4__param_0[8],
	.param .u64 .ptr .align 1 _ZN3cub18CUB_300001_SM_10006detail6reduce18DeviceReduceKernelINS2_10policy_hubIijN4cuda3std3__44plusIiEEE10Policy1000EN6thrust24THRUST_300001_SM_1000_NS10device_ptrIiEEjS9_iNS7_10__identityEEEvT0_PT3_T1_NS0_13GridEvenShareISK_EET2_T4__param_1,
	.param .u32 _ZN3cub18CUB_300001_SM_10006detail6reduce18DeviceReduceKernelINS2_10policy_hubIijN4cuda3std3__44plusIiEEE10Policy1000EN6thrust24THRUST_300001_SM_1000_NS10device_ptrIiEEjS9_iNS7_10__identityEEEvT0_PT3_T1_NS0_13GridEvenShareISK_EET2_T4__param_2,
	.param .align 4 .b8 _ZN3cub18CUB_300001_SM_10006detail6reduce18DeviceReduceKernelINS2_10policy_hubIijN4cuda3std3__44plusIiEEE10Policy1000EN6thrust24THRUST_300001_SM_1000_NS10device_ptrIiEEjS9_iNS7_10__identityEEEvT0_PT3_T1_NS0_13GridEvenShareISK_EET2_T4__param_3[40],
	.param .align 1 .b8 _ZN3cub18CUB_300001_SM_10006detail6reduce18DeviceReduceKernelINS2_10policy_hubIijN4cuda3std3__44plusIiEEE10Policy1000EN6thrust24THRUST_300001_SM_1000_NS10device_ptrIiEEjS9_iNS7_10__identityEEEvT0_PT3_T1_NS0_13GridEvenShareISK_EET2_T4__param_4[1],
	.param .align 1 .b8 _ZN3cub18CUB_300001_SM_10006detail6reduce18DeviceReduceKernelINS2_10policy_hubIijN4cuda3std3__44plusIiEEE10Policy1000EN6thrust24THRUST_300001_SM_1000_NS10device_ptrIiEEjS9_iNS7_10__identityEEEvT0_PT3_T1_NS0_13GridEvenShareISK_EET2_T4__param_5[1]
)
.maxntid 256
{
	.reg .pred 	%p<57>;
	.reg .b16 	%rs<4>;
	.reg .b32 	%r<575>;
	.reg .b64 	%rd<130>;
	// demoted variable
	.shared .align 4 .b8 _ZZN3cub18CUB_300001_SM_10006detail6reduce18DeviceReduceKernelINS2_10policy_hubIijN4cuda3std3__44plusIiEEE10Policy1000EN6thrust24THRUST_300001_SM_1000_NS10device_ptrIiEEjS9_iNS7_10__identityEEEvT0_PT3_T1_NS0_13GridEvenShareISK_EET2_T4_E12temp_storage[44];
	ld.param.u32 	%r1, [_ZN3cub18CUB_300001_SM_10006detail6reduce18DeviceReduceKernelINS2_10policy_hubIijN4cuda3std3__44plusIiEEE10Policy1000EN6thrust24THRUST_300001_SM_1000_NS10device_ptrIiEEjS9_iNS7_10__identityEEEvT0_PT3_T1_NS0_13GridEvenShareISK_EET2_T4__param_3+20];
	ld.param.u32 	%r2, [_ZN3cub18CUB_300001_SM_10006detail6reduce18DeviceReduceKernelINS2_10policy_hubIijN4cuda3std3__44plusIiEEE10Policy1000EN6thrust24THRUST_300001_SM_1000_NS10device_ptrIiEEjS9_iNS7_10__identityEEEvT0_PT3_T1_NS0_13GridEvenShareISK_EET2_T4__param_3+24];
	ld.param.u64 	%rd3, [_ZN3cub18CUB_300001_SM_10006detail6reduce18DeviceReduceKernelINS2_10policy_hubIijN4cuda3std3__44plusIiEEE10Policy1000EN6thrust24THRUST_300001_SM_1000_NS10device_ptrIiEEjS9_iNS7_10__identityEEEvT0_PT3_T1_NS0_13GridEvenShareISK_EET2_T4__param_0];
	cvta.to.global.u64 	%rd1, %rd3;
	mov.u32 	%r3, %ctaid.x;
	shl.b32 	%r4, %r2, 12;
	shl.b32 	%r556, %r3, 12;
	sub.s32 	%r6, %r1, %r556;
	setp.gt.u32 	%p1, %r6, 4095;
	@%p1 bra 	$L__BB8_26;
	mov.u32 	%r7, %tid.x;
	setp.ge.u32 	%p23, %r7, %r6;
	mov.b32 	%r550, 0;
	mov.u32 	%r539, %r7;
	@%p23 bra 	$L__BB8_3;
	add.s32 	%r330, %r556, %r7;
	mul.wide.u32 	%rd66, %r330, 4;
	add.s64 	%rd67, %rd1, %rd66;
	ld.global.u32 	%r550, [%rd67];
	add.s32 	%r539, %r7, 256;
$L__BB8_3:
	setp.ge.u32 	%p24, %r539, %r6;
	@%p24 bra 	$L__BB8_17;
	not.b32 	%r332, %r539;
	add.s32 	%r333, %r1, %r332;
	sub.s32 	%r334, %r333, %r556;
	shr.u32 	%r335, %r334, 8;
	add.s32 	%r12, %r335, 1;
	and.b32  	%r13, %r12, 15;
	setp.lt.u32 	%p25, %r334, 3840;
	@%p25 bra 	$L__BB8_8;
	or.b32  	%r536, %r539, 2048;
	add.s32 	%r535, %r539, %r556;
	and.b32  	%r336, %r12, 33554416;
	neg.s32 	%r534, %r336;
$L__BB8_6:
	.pragma "nounroll";
	mul.wide.u32 	%rd68, %r535, 4;
	add.s64 	%rd69, %rd1, %rd68;
	ld.global.u32 	%r337, [%rd69];
	add.s32 	%r338, %r337, %r550;
	add.s32 	%r339, %r535, 256;
	mul.wide.u32 	%rd70, %r339, 4;
	add.s64 	%rd71, %rd1, %rd70;
	ld.global.u32 	%r340, [%rd71];
	add.s32 	%r341, %r340, %r338;
	add.s32 	%r342, %r535, 512;
	mul.wide.u32 	%rd72, %r342, 4;
	add.s64 	%rd73, %rd1, %rd72;
	ld.global.u32 	%r343, [%rd73];
	add.s32 	%r344, %r343, %r341;
	add.s32 	%r345, %r535, 768;
	mul.wide.u32 	%rd74, %r345, 4;
	add.s64 	%rd75, %rd1, %rd74;
	ld.global.u32 	%r346, [%rd75];
	add.s32 	%r347, %r346, %r344;
	add.s32 	%r348, %r535, 1024;
	mul.wide.u32 	%rd76, %r348, 4;
	add.s64 	%rd77, %rd1, %rd76;
	ld.global.u32 	%r349, [%rd77];
	add.s32 	%r350, %r349, %r347;
	add.s32 	%r351, %r535, 1280;
	mul.wide.u32 	%rd78, %r351, 4;
	add.s64 	%rd79, %rd1, %rd78;
	ld.global.u32 	%r352, [%rd79];
	add.s32 	%r353, %r352, %r350;
	add.s32 	%r354, %r535, 1536;
	mul.wide.u32 	%rd80, %r354, 4;
	add.s64 	%rd81, %rd1, %rd80;
	ld.global.u32 	%r355, [%rd81];
	add.s32 	%r356, %r355, %r353;
	add.s32 	%r357, %r535, 1792;
	mul.wide.u32 	%rd82, %r357, 4;
	add.s64 	%rd83, %rd1, %rd82;
	ld.global.u32 	%r358, [%rd83];
	add.s32 	%r359, %r358, %r356;
	add.s32 	%r360, %r535, 2048;
	mul.wide.u32 	%rd84, %r360, 4;
	add.s64 	%rd85, %rd1, %rd84;
	ld.global.u32 	%r361, [%rd85];
	add.s32 	%r362, %r361, %r359;
	add.s32 	%r363, %r535, 2304;
	mul.wide.u32 	%rd86, %r363, 4;
	add.s64 	%rd87, %rd1, %rd86;
	ld.global.u32 	%r364, [%rd87];
	add.s32 	%r365, %r364, %r362;
	add.s32 	%r366, %r535, 2560;
	mul.wide.u32 	%rd88, %r366, 4;
	add.s64 	%rd89, %rd1, %rd88;
	ld.global.u32 	%r367, [%rd89];
	add.s32 	%r368, %r367, %r365;
	add.s32 	%r369, %r535, 2816;
	mul.wide.u32 	%rd90, %r369, 4;
	add.s64 	%rd91, %rd1, %rd90;
	ld.global.u32 	%r370, [%rd91];
	add.s32 	%r371, %r370, %r368;
	add.s32 	%r372, %r535, 3072;
	mul.wide.u32 	%rd92, %r372, 4;
	add.s64 	%rd93, %rd1, %rd92;
	ld.global.u32 	%r373, [%rd93];
	add.s32 	%r374, %r373, %r371;
	add.s32 	%r375, %r535, 3328;
	mul.wide.u32 	%rd94, %r375, 4;
	add.s64 	%rd95, %rd1, %rd94;
	ld.global.u32 	%r376, [%rd95];
	add.s32 	%r377, %r376, %r374;
	add.s32 	%r378, %r535, 3584;
	mul.wide.u32 	%rd96, %r378, 4;
	add.s64 	%rd97, %rd1, %rd96;
	ld.global.u32 	%r379, [%rd97];
	add.s32 	%r380, %r379, %r377;
	add.s32 	%r381, %r535, 3840;
	mul.wide.u32 	%rd98, %r381, 4;
	add.s64 	%rd99, %rd1, %rd98;
	ld.global.u32 	%r382, [%rd99];
	add.s32 	%r550, %r382, %r380;
	add.s32 	%r536, %r536, 4096;
	add.s32 	%r535, %r535, 4096;
	add.s32 	%r534, %r534, 16;
	setp.ne.s32 	%p26, %r534, 0;
	@%p26 bra 	$L__BB8_6;
	add.s32 	%r539, %r536, -2048;
$L__BB8_8:
	setp.eq.s32 	%p27, %r13, 0;
	@%p27 bra 	$L__BB8_17;
	and.b32  	%r29, %r12, 7;
	setp.lt.u32 	%p28, %r13, 8;
	@%p28 bra 	$L__BB8_11;
	add.s32 	%r384, %r556, %r539;
	mul.wide.u32 	%rd100, %r384, 4;
	add.s64 	%rd101, %rd1, %rd100;
	ld.global.u32 	%r385, [%rd101];
	add.s32 	%r386, %r385, %r550;
	add.s32 	%r387, %r384, 256;
	mul.wide.u32 	%rd102, %r387, 4;
	add.s64 	%rd103, %rd1, %rd102;
	ld.global.u32 	%r388, [%rd103];
	add.s32 	%r389, %r388, %r386;
	add.s32 	%r390, %r384, 512;
	mul.wide.u32 	%rd104, %r390, 4;
	add.s64 	%rd105, %rd1, %rd104;
	ld.global.u32 	%r391, [%rd105];
	add.s32 	%r392, %r391, %r389;
	add.s32 	%r393, %r384, 768;
	mul.wide.u32 	%rd106, %r393, 4;
	add.s64 	%rd107, %rd1, %rd106;
	ld.global.u32 	%r394, [%rd107];
	add.s32 	%r395, %r394, %r392;
	add.s32 	%r396, %r384, 1024;
	mul.wide.u32 	%rd108, %r396, 4;
	add.s64 	%rd109, %rd1, %rd108;
	ld.global.u32 	%r397, [%rd109];
	add.s32 	%r398, %r397, %r395;
	add.s32 	%r399, %r384, 1280;
	mul.wide.u32 	%rd110, %r399, 4;
	add.s64 	%rd111, %rd1, %rd110;
	ld.global.u32 	%r400, [%rd111];
	add.s32 	%r401, %r400, %r398;
	add.s32 	%r402, %r384, 1536;
	mul.wide.u32 	%rd112, %r402, 4;
	add.s64 	%rd113, %rd1, %rd112;
	ld.global.u32 	%r403, [%rd113];
	add.s32 	%r404, %r403, %r401;
	add.s32 	%r405, %r384, 1792;
	mul.wide.u32 	%rd114, %r405, 4;
	add.s64 	%rd115, %rd1, %rd114;
	ld.global.u32 	%r406, [%rd115];
	add.s32 	%r550, %r406, %r404;
	add.s32 	%r539, %r539, 2048;
$L__BB8_11:
	setp.eq.s32 	%p29, %r29, 0;
	@%p29 bra 	$L__BB8_17;
	and.b32  	%r35, %r12, 3;
	setp.lt.u32 	%p30, %r29, 4;
	@%p30 bra 	$L__BB8_14;
	add.s32 	%r408, %r556, %r539;
	mul.wide.u32 	%rd116, %r408, 4;
	add.s64 	%rd117, %rd1, %rd116;
	ld.global.u32 	%r409, [%rd117];
	add.s32 	%r410, %r409, %r550;
	add.s32 	%r411, %r408, 256;
	mul.wide.u32 	%rd118, %r411, 4;
	add.s64 	%rd119, %rd1, %rd118;
	ld.global.u32 	%r412, [%rd119];
	add.s32 	%r413, %r412, %r410;
	add.s32 	%r414, %r408, 512;
	mul.wide.u32 	%rd120, %r414, 4;
	add.s64 	%rd121, %rd1, %rd120;
	ld.global.u32 	%r415, [%rd121];
	add.s32 	%r416, %r415, %r413;
	add.s32 	%r417, %r408, 768;
	mul.wide.u32 	%rd122, %r417, 4;
	add.s64 	%rd123, %rd1, %rd122;
	ld.global.u32 	%r418, [%rd123];
	add.s32 	%r550, %r418, %r416;
	add.s32 	%r539, %r539, 1024;
$L__BB8_14:
	setp.eq.s32 	%p31, %r35, 0;
	@%p31 bra 	$L__BB8_17;
	add.s32 	%r548, %r539, %r556;
	neg.s32 	%r547, %r35;
$L__BB8_16:
	.pragma "nounroll";
	mul.wide.u32 	%rd124, %r548, 4;
	add.s64 	%rd125, %rd1, %rd124;
	ld.global.u32 	%r419, [%rd125];
	add.s32 	%r550, %r419, %r550;
	add.s32 	%r548, %r548, 256;
	add.s32 	%r547, %r547, 1;
	setp.ne.s32 	%p32, %r547, 0;
	@%p32 bra 	$L__BB8_16;
$L__BB8_17:
	setp.lt.u32 	%p33, %r6, 256;
	@%p33 bra 	$L__BB8_22;
	// begin inline asm
	mov.u32 %r483, %laneid;
	// end inline asm
	mov.b32 	%r486, 1;
	mov.b32 	%r507, 31;
	mov.b32 	%r508, -1;
	// begin inline asm
	shfl.sync.down.b32 %r484, %r550, %r486, %r507, %r508;
	// end inline asm
	setp.gt.s32 	%p49, %r483, 30;
	selp.b32 	%r509, 0, %r484, %p49;
	add.s32 	%r490, %r509, %r550;
	mov.b32 	%r491, 2;
	// begin inline asm
	shfl.sync.down.b32 %r489, %r490, %r491, %r507, %r508;
	// end inline asm
	setp.gt.s32 	%p50, %r483, 29;
	selp.b32 	%r510, 0, %r489, %p50;
	add.s32 	%r495, %r490, %r510;
	mov.b32 	%r496, 4;
	// begin inline asm
	shfl.sync.down.b32 %r494, %r495, %r496, %r507, %r508;
	// end inline asm
	setp.gt.s32 	%p51, %r483, 27;
	selp.b32 	%r511, 0, %r494, %p51;
	add.s32 	%r500, %r495, %r511;
	mov.b32 	%r501, 8;
	// begin inline asm
	shfl.sync.down.b32 %r499, %r500, %r501, %r507, %r508;
	// end inline asm
	setp.gt.s32 	%p52, %r483, 23;
	selp.b32 	%r512, 0, %r499, %p52;
	add.s32 	%r505, %r500, %r512;
	mov.b32 	%r506, 16;
	// begin inline asm
	shfl.sync.down.b32 %r504, %r505, %r506, %r507, %r508;
	// end inline asm
	setp.gt.s32 	%p53, %r483, 15;
	selp.b32 	%r513, 0, %r504, %p53;
	add.s32 	%r574, %r505, %r513;
	setp.ne.s32 	%p54, %r483, 0;
	@%p54 bra 	$L__BB8_20;
	shr.u32 	%r514, %r7, 3;
	and.b32  	%r515, %r514, 124;
	mov.u32 	%r516, _ZZN3cub18CUB_300001_SM_10006detail6reduce18DeviceReduceKernelINS2_10policy_hubIijN4cuda3std3__44plusIiEEE10Policy1000EN6thrust24THRUST_300001_SM_1000_NS10device_ptrIiEEjS9_iNS7_10__identityEEEvT0_PT3_T1_NS0_13GridEvenShareISK_EET2_T4_E12temp_storage;
	add.s32 	%r517, %r516, %r515;
	st.shared.u32 	[%r517+8], %r574;
$L__BB8_20:
	bar.sync 	0;
	setp.ne.s32 	%p55, %r7, 0;
	@%p55 bra 	$L__BB8_48;
	ld.shared.u32 	%r518, [_ZZN3cub18CUB_300001_SM_10006detail6reduce18DeviceReduceKernelINS2_10policy_hubIijN4cuda3std3__44plusIiEEE10Policy1000EN6thrust24THRUST_300001_SM_1000_NS10device_ptrIiEEjS9_iNS7_10__identityEEEvT0_PT3_T1_NS0_13GridEvenShareISK_EET2_T4_E12temp_storage+12];
	add.s32 	%r519, %r518, %r574;
	ld.shared.u32 	%r520, [_ZZN3cub18CUB_300001_SM_10006detail6reduce18DeviceReduceKernelINS2_10policy_hubIijN4cuda3std3__44plusIiEEE10Policy1000EN6thrust24THRUST_300001_SM_1000_NS10device_ptrIiEEjS9_iNS7_10__identityEEEvT0_PT3_T1_NS0_13GridEvenShareISK_EET2_T4_E12temp_storage+16];
	add.s32 	%r521, %r519, %r520;
	ld.shared.u32 	%r522, [_ZZN3cub18CUB_300001_SM_10006detail6reduce18DeviceReduceKernelINS2_10policy_hubIijN4cuda3std3__44plusIiEEE10Policy1000EN6thrust24THRUST_300001_SM_1000_NS10device_ptrIiEEjS9_iNS7_10__identityEEEvT0_PT3_T1_NS0_13GridEvenShareISK_EET2_T4_E12temp_storage+20];
	add.s32 	%r523, %r521, %r522;
	ld.shared.u32 	%r524, [_ZZN3cub18CUB_300001_SM_10006detail6reduce18DeviceReduceKernelINS2_10policy_hubIijN4cuda3std3__44plusIiEEE10Policy1000EN6thrust24THRUST_300001_SM_1000_NS10device_ptrIiEEjS9_iNS7_10__identityEEEvT0_PT3_T1_NS0_13GridEvenShareISK_EET2_T4_E12temp_storage+24];
	add.s32 	%r525, %r523, %r524;
	ld.shared.u32 	%r526, [_ZZN3cub18CUB_300001_SM_10006detail6reduce18DeviceReduceKernelINS2_10policy_hubIijN4cuda3std3__44plusIiEEE10Policy1000EN6thrust24THRUST_300001_SM_1000_NS10device_ptrIiEEjS9_iNS7_10__identityEEEvT0_PT3_T1_NS0_13GridEvenShareISK_EET2_T4_E12temp_storage+28];
	add.s32 	%r527, %r525, %r526;
	ld.shared.u32 	%r528, [_ZZN3cub18CUB_300001_SM_10006detail6reduce18DeviceReduceKernelINS2_10policy_hubIijN4cuda3std3__44plusIiEEE10Policy1000EN6thrust24THRUST_300001_SM_1000_NS10device_ptrIiEEjS9_iNS7_10__identityEEEvT0_PT3_T1_NS0_13GridEvenShareISK_EET2_T4_E12temp_storage+32];
	add.s32 	%r529, %r527, %r528;
	ld.shared.u32 	%r530, [_ZZN3cub18CUB_300001_SM_10006detail6reduce18DeviceReduceKernelINS2_10policy_hubIijN4cuda3std3__44plusIiEEE10Policy1000EN6thrust24THRUST_300001_SM_1000_NS10device_ptrIiEEjS9_iNS7_10__identityEEEvT0_PT3_T1_NS0_13GridEvenShareISK_EET2_T4_E12temp_storage+36];
	add.s32 	%r574, %r529, %r530;
	bra.uni 	$L__BB8_48;
$L__BB8_22:
	// begin inline asm
	mov.u32 %r420, %laneid;
	// end inline asm
	and.b32  	%r446, %r7, 992;
	add.s32 	%r447, %r446, 32;
	setp.gt.u32 	%p34, %r447, %r6;
	not.b32 	%r448, %r446;
	add.s32 	%r449, %r6, %r448;
	selp.b32 	%r444, %r449, 31, %p34;
	mov.b32 	%r423, 1;
	mov.b32 	%r445, -1;
	// begin inline asm
	shfl.sync.down.b32 %r421, %r550, %r423, %r444, %r445;
	// end inline asm
	setp.lt.s32 	%p35, %r420, %r444;
	selp.b32 	%r450, %r421, 0, %p35;
	add.s32 	%r427, %r450, %r550;
	mov.b32 	%r428, 2;
	// begin inline asm
	shfl.sync.down.b32 %r426, %r427, %r428, %r444, %r445;
	// end inline asm
	add.s32 	%r451, %r420, 2;
	setp.gt.s32 	%p36, %r451, %r444;
	selp.b32 	%r452, 0, %r426, %p36;
	add.s32 	%r432, %r427, %r452;
	mov.b32 	%r433, 4;
	// begin inline asm
	shfl.sync.down.b32 %r431, %r432, %r433, %r444, %r445;
	// end inline asm
	add.s32 	%r453, %r420, 4;
	setp.gt.s32 	%p37, %r453, %r444;
	selp.b32 	%r454, 0, %r431, %p37;
	add.s32 	%r437, %r432, %r454;
	mov.b32 	%r438, 8;
	// begin inline asm
	shfl.sync.down.b32 %r436, %r437, %r438, %r444, %r445;
	// end inline asm
	add.s32 	%r455, %r420, 8;
	setp.gt.s32 	%p38, %r455, %r444;
	selp.b32 	%r456, 0, %r436, %p38;
	add.s32 	%r442, %r437, %r456;
	mov.b32 	%r443, 16;
	// begin inline asm
	shfl.sync.down.b32 %r441, %r442, %r443, %r444, %r445;
	// end inline asm
	add.s32 	%r457, %r420, 16;
	setp.gt.s32 	%p39, %r457, %r444;
	selp.b32 	%r458, 0, %r441, %p39;
	add.s32 	%r574, %r442, %r458;
	setp.ne.s32 	%p40, %r420, 0;
	@%p40 bra 	$L__BB8_24;
	shr.u32 	%r459, %r7, 3;
	and.b32  	%r460, %r459, 124;
	mov.u32 	%r461, _ZZN3cub18CUB_300001_SM_10006detail6reduce18DeviceReduceKernelINS2_10policy_hubIijN4cuda3std3__44plusIiEEE10Policy1000EN6thrust24THRUST_300001_SM_1000_NS10device_ptrIiEEjS9_iNS7_10__identityEEEvT0_PT3_T1_NS0_13GridEvenShareISK_EET2_T4_E12temp_storage;
	add.s32 	%r462, %r461, %r460;
	st.shared.u32 	[%r462+8], %r574;
$L__BB8_24:
	bar.sync 	0;
	setp.ne.s32 	%p41, %r7, 0;
	@%p41 bra 	$L__BB8_48;
	setp.gt.u32 	%p42, %r6, 32;
	ld.shared.u32 	%r463, [_ZZN3cub18CUB_300001_SM_10006detail6reduce18DeviceReduceKernelINS2_10policy_hubIijN4cuda3std3__44plusIiEEE10Policy1000EN6thrust24THRUST_300001_SM_1000_NS10device_ptrIiEEjS9_iNS7_10__identityEEEvT0_PT3_T1_NS0_13GridEvenShareISK_EET2_T4_E12temp_storage+12];
	selp.b32 	%r464, %r463, 0, %p42;
	add.s32 	%r465, %r464, %r574;
	setp.gt.u32 	%p43, %r6, 64;
	ld.shared.u32 	%r466, [_ZZN3cub18CUB_300001_SM_10006detail6reduce18DeviceReduceKernelINS2_10policy_hubIijN4cuda3std3__44plusIiEEE10Policy1000EN6thrust24THRUST_300001_SM_1000_NS10device_ptrIiEEjS9_iNS7_10__identityEEEvT0_PT3_T1_NS0_13GridEvenShareISK_EET2_T4_E12temp_storage+16];
	selp.b32 	%r467, %r466, 0, %p43;
	add.s32 	%r468, %r465, %r467;
	setp.gt.u32 	%p44, %r6, 96;
	ld.shared.u32 	%r469, [_ZZN3cub18CUB_300001_SM_10006detail6reduce18DeviceReduceKernelINS2_10policy_hubIijN4cuda3std3__44plusIiEEE10Policy1000EN6thrust24THRUST_300001_SM_1000_NS10device_ptrIiEEjS9_iNS7_10__identityEEEvT0_PT3_T1_NS0_13GridEvenShareISK_EET2_T4_E12temp_storage+20];
	selp.b32 	%r470, %r469, 0, %p44;
	add.s32 	%r471, %r468, %r470;
	setp.gt.u32 	%p45, %r6, 128;
	ld.shared.u32 	%r472, [_ZZN3cub18CUB_300001_SM_10006detail6reduce18DeviceReduceKernelINS2_10policy_hubIijN4cuda3std3__44plusIiEEE10Policy1000EN6thrust24THRUST_300001_SM_1000_NS10device_ptrIiEEjS9_iNS7_10__identityEEEvT0_PT3_T1_NS0_13GridEvenShareISK_EET2_T4_E12temp_storage+24];
	selp.b32 	%r473, %r472, 0, %p45;
	add.s32 	%r474, %r471, %r473;
	setp.gt.u32 	%p46, %r6, 160;
	ld.shared.u32 	%r475, [_ZZN3cub18CUB_300001_SM_10006detail6reduce18DeviceReduceKernelINS2_10policy_hubIijN4cuda3std3__44plusIiEEE10Policy1000EN6thrust24THRUST_300001_SM_1000_NS10device_ptrIiEEjS9_iNS7_10__identityEEEvT0_PT3_T1_NS0_13GridEvenShareISK_EET2_T4_E12temp_storage+28];
	selp.b32 	%r476, %r475, 0, %p46;
	add.s32 	%r477, %r474, %r476;
	setp.gt.u32 	%p47, %r6, 192;
	ld.shared.u32 	%r478, [_ZZN3cub18CUB_300001_SM_10006detail6reduce18DeviceReduceKernelINS2_10policy_hubIijN4cuda3std3__44plusIiEEE10Policy1000EN6thrust24THRUST_300001_SM_1000_NS10device_ptrIiEEjS9_iNS7_10__identityEEEvT0_PT3_T1_NS0_13GridEvenShareISK_EET2_T4_E12temp_storage+32];
	selp.b32 	%r479, %r478, 0, %p47;
	add.s32 	%r480, %r477, %r479;
	setp.gt.u32 	%p48, %r6, 224;
	ld.shared.u32 	%r481, [_ZZN3cub18CUB_300001_SM_10006detail6reduce18DeviceReduceKernelINS2_10policy_hubIijN4cuda3std3__44plusIiEEE10Policy1000EN6thrust24THRUST_300001_SM_1000_NS10device_ptrIiEEjS9_iNS7_10__identityEEEvT0_PT3_T1_NS0_13GridEvenShareISK_EET2_T4_E12temp_storage+36];
	selp.b32 	%r482, %r481, 0, %p48;
	add.s32 	%r574, %r480, %r482;
	bra.uni 	$L__BB8_48;
$L__BB8_26:
	mov.u32 	%r54, %tid.x;
	add.s32 	%r110, %r54, %r556;
	mul.wide.u32 	%rd4, %r110, 4;
	add.s64 	%rd5, %rd1, %rd4;
	ld.global.u32 	%r111, [%rd5];
	ld.global.u32 	%r112, [%rd5+1024];
	ld.global.u32 	%r113, [%rd5+2048];
	ld.global.u32 	%r114, [%rd5+3072];
	ld.global.u32 	%r115, [%rd5+4096];
	ld.global.u32 	%r116, [%rd5+5120];
	ld.global.u32 	%r117, [%rd5+6144];
	ld.global.u32 	%r118, [%rd5+7168];
	ld.global.u32 	%r119, [%rd5+8192];
	ld.global.u32 	%r120, [%rd5+9216];
	ld.global.u32 	%r121, [%rd5+10240];
	ld.global.u32 	%r122, [%rd5+11264];
	ld.global.u32 	%r123, [%rd5+12288];
	ld.global.u32 	%r124, [%rd5+13312];
	ld.global.u32 	%r125, [%rd5+14336];
	ld.global.u32 	%r126, [%rd5+15360];
	add.s32 	%r127, %r112, %r111;
	add.s32 	%r128, %r113, %r127;
	add.s32 	%r129, %r114, %r128;
	add.s32 	%r130, %r115, %r129;
	add.s32 	%r131, %r116, %r130;
	add.s32 	%r132, %r117, %r131;
	add.s32 	%r133, %r118, %r132;
	add.s32 	%r134, %r119, %r133;
	add.s32 	%r135, %r120, %r134;
	add.s32 	%r136, %r121, %r135;
	add.s32 	%r137, %r122, %r136;
	add.s32 	%r138, %r123, %r137;
	add.s32 	%r139, %r124, %r138;
	add.s32 	%r140, %r125, %r139;
	add.s32 	%r573, %r126, %r140;
	setp.lt.u32 	%p2, %r6, %r4;
	@%p2 bra 	$L__BB8_44;
	add.s32 	%r56, %r4, %r556;
	not.b32 	%r142, %r54;
	add.s32 	%r143, %r142, %r1;
	sub.s32 	%r144, %r143, %r4;
	sub.s32 	%r552, %r144, %r556;
	add.s32 	%r145, %r56, %r54;
	add.s32 	%r551, %r145, 2048;
	mov.b32 	%r554, 0;
	mov.u32 	%r553, %r56;
$L__BB8_28:
	add.s32 	%r556, %r556, %r4;
	add.s32 	%r147, %r1, -4096;
	setp.gt.u32 	%p3, %r556, %r147;
	@%p3 bra 	$L__BB8_30;
	add.s32 	%r148, %r54, %r556;
	mul.wide.u32 	%rd6, %r148, 4;
	add.s64 	%rd7, %rd1, %rd6;
	ld.global.u32 	%r149, [%rd7];
	ld.global.u32 	%r150, [%rd7+1024];
	ld.global.u32 	%r151, [%rd7+2048];
	ld.global.u32 	%r152, [%rd7+3072];
	ld.global.u32 	%r153, [%rd7+4096];
	ld.global.u32 	%r154, [%rd7+5120];
	ld.global.u32 	%r155, [%rd7+6144];
	ld.global.u32 	%r156, [%rd7+7168];
	ld.global.u32 	%r157, [%rd7+8192];
	ld.global.u32 	%r158, [%rd7+9216];
	ld.global.u32 	%r159, [%rd7+10240];
	ld.global.u32 	%r160, [%rd7+11264];
	ld.global.u32 	%r161, [%rd7+12288];
	ld.global.u32 	%r162, [%rd7+13312];
	ld.global.u32 	%r163, [%rd7+14336];
	ld.global.u32 	%r164, [%rd7+15360];
	add.s32 	%r165, %r149, %r573;
	add.s32 	%r166, %r150, %r165;
	add.s32 	%r167, %r151, %r166;
	add.s32 	%r168, %r152, %r167;
	add.s32 	%r169, %r153, %r168;
	add.s32 	%r170, %r154, %r169;
	add.s32 	%r171, %r155, %r170;
	add.s32 	%r172, %r156, %r171;
	add.s32 	%r173, %r157, %r172;
	add.s32 	%r174, %r158, %r173;
	add.s32 	%r175, %r159, %r174;
	add.s32 	%r176, %r160, %r175;
	add.s32 	%r177, %r161, %r176;
	add.s32 	%r178, %r162, %r177;
	add.s32 	%r179, %r163, %r178;
	add.s32 	%r573, %r164, %r179;
	sub.s32 	%r180, %r1, %r556;
	setp.lt.u32 	%p4, %r180, %r4;
	add.s32 	%r554, %r554, 1;
	add.s32 	%r553, %r553, %r4;
	sub.s32 	%r552, %r552, %r4;
	add.s32 	%r551, %r551, %r4;
	@%p4 bra 	$L__BB8_44;
	bra.uni 	$L__BB8_28;
$L__BB8_30:
	setp.le.u32 	%p5, %r1, %r556;
	sub.s32 	%r182, %r1, %r556;
	setp.ge.s32 	%p6, %r54, %r182;
	or.pred  	%p7, %p5, %p6;
	@%p7 bra 	$L__BB8_44;
	not.b32 	%r185, %r54;
	add.s32 	%r186, %r1, %r185;
	sub.s32 	%r187, %r186, %r56;
	mul.lo.s32 	%r188, %r2, %r554;
	shl.b32 	%r189, %r188, 12;
	sub.s32 	%r190, %r187, %r189;
	shr.u32 	%r191, %r190, 8;
	add.s32 	%r71, %r191, 1;
	and.b32  	%r72, %r71, 15;
	setp.lt.u32 	%p8, %r190, 3840;
	mov.u32 	%r565, %r54;
	@%p8 bra 	$L__BB8_35;
	or.b32  	%r559, %r54, 2048;
	shr.u32 	%r192, %r552, 8;
	add.s32 	%r193, %r192, 1;
	and.b32  	%r194, %r193, 33554416;
	neg.s32 	%r557, %r194;
$L__BB8_33:
	.pragma "nounroll";
	add.s32 	%r195, %r551, -2048;
	mul.wide.u32 	%rd8, %r195, 4;
	add.s64 	%rd9, %rd1, %rd8;
	ld.global.u32 	%r196, [%rd9];
	add.s32 	%r197, %r196, %r573;
	add.s32 	%r198, %r551, -1792;
	mul.wide.u32 	%rd10, %r198, 4;
	add.s64 	%rd11, %rd1, %rd10;
	ld.global.u32 	%r199, [%rd11];
	add.s32 	%r200, %r199, %r197;
	add.s32 	%r201, %r551, -1536;
	mul.wide.u32 	%rd12, %r201, 4;
	add.s64 	%rd13, %rd1, %rd12;
	ld.global.u32 	%r202, [%rd13];
	add.s32 	%r203, %r202, %r200;
	add.s32 	%r204, %r551, -1280;
	mul.wide.u32 	%rd14, %r204, 4;
	add.s64 	%rd15, %rd1, %rd14;
	ld.global.u32 	%r205, [%rd15];
	add.s32 	%r206, %r205, %r203;
	add.s32 	%r207, %r551, -1024;
	mul.wide.u32 	%rd16, %r207, 4;
	add.s64 	%rd17, %rd1, %rd16;
	ld.global.u32 	%r208, [%rd17];
	add.s32 	%r209, %r208, %r206;
	add.s32 	%r210, %r551, -768;
	mul.wide.u32 	%rd18, %r210, 4;
	add.s64 	%rd19, %rd1, %rd18;
	ld.global.u32 	%r211, [%rd19];
	add.s32 	%r212, %r211, %r209;
	add.s32 	%r213, %r551, -512;
	mul.wide.u32 	%rd20, %r213, 4;
	add.s64 	%rd21, %rd1, %rd20;
	ld.global.u32 	%r214, [%rd21];
	add.s32 	%r215, %r214, %r212;
	add.s32 	%r216, %r551, 1792;
	add.s32 	%r217, %r551, -256;
	mul.wide.u32 	%rd22, %r217, 4;
	add.s64 	%rd23, %rd1, %rd22;
	ld.global.u32 	%r218, [%rd23];
	add.s32 	%r219, %r218, %r215;
	mul.wide.u32 	%rd24, %r551, 4;
	add.s64 	%rd25, %rd1, %rd24;
	ld.global.u32 	%r220, [%rd25];
	add.s32 	%r221, %r220, %r219;
	add.s32 	%r222, %r551, 256;
	mul.wide.u32 	%rd26, %r222, 4;
	add.s64 	%rd27, %rd1, %rd26;
	ld.global.u32 	%r223, [%rd27];
	add.s32 	%r224, %r223, %r221;
	add.s32 	%r225, %r551, 512;
	mul.wide.u32 	%rd28, %r225, 4;
	add.s64 	%rd29, %rd1, %rd28;
	ld.global.u32 	%r226, [%rd29];
	add.s32 	%r227, %r226, %r224;
	add.s32 	%r228, %r551, 768;
	mul.wide.u32 	%rd30, %r228, 4;
	add.s64 	%rd31, %rd1, %rd30;
	ld.global.u32 	%r229, [%rd31];
	add.s32 	%r230, %r229, %r227;
	add.s32 	%r231, %r551, 1024;
	mul.wide.u32 	%rd32, %r231, 4;
	add.s64 	%rd33, %rd1, %rd32;
	ld.global.u32 	%r232, [%rd33];
	add.s32 	%r233, %r232, %r230;
	add.s32 	%r234, %r551, 1280;
	mul.wide.u32 	%rd34, %r234, 4;
	add.s64 	%rd35, %rd1, %rd34;
	ld.global.u32 	%r235, [%rd35];
	add.s32 	%r236, %r235, %r233;
	add.s32 	%r237, %r551, 1536;
	mul.wide.u32 	%rd36, %r237, 4;
	add.s64 	%rd37, %rd1, %rd36;
	ld.global.u32 	%r238, [%rd37];
	add.s32 	%r239, %r238, %r236;
	mul.wide.u32 	%rd38, %r216, 4;
	add.s64 	%rd39, %rd1, %rd38;
	ld.global.u32 	%r240, [%rd39];
	add.s32 	%r573, %r240, %r239;
	add.s32 	%r559, %r559, 4096;
	add.s32 	%r551, %r551, 4096;
	add.s32 	%r557, %r557, 16;
	setp.ne.s32 	%p9, %r557, 0;
	@%p9 bra 	$L__BB8_33;
	add.s32 	%r565, %r559, -2048;
$L__BB8_35:
	setp.eq.s32 	%p10, %r72, 0;
	@%p10 bra 	$L__BB8_44;
	and.b32  	%r87, %r71, 7;
	setp.lt.u32 	%p11, %r72, 8;
	@%p11 bra 	$L__BB8_38;
	add.s32 	%r242, %r565, %r556;
	mul.wide.u32 	%rd40, %r242, 4;
	add.s64 	%rd41, %rd1, %rd40;
	ld.global.u32 	%r243, [%rd41];
	add.s32 	%r244, %r243, %r573;
	add.s32 	%r245, %r242, 256;
	mul.wide.u32 	%rd42, %r245, 4;
	add.s64 	%rd43, %rd1, %rd42;
	ld.global.u32 	%r246, [%rd43];
	add.s32 	%r247, %r246, %r244;
	add.s32 	%r248, %r242, 512;
	mul.wide.u32 	%rd44, %r248, 4;
	add.s64 	%rd45, %rd1, %rd44;
	ld.global.u32 	%r249, [%rd45];
	add.s32 	%r250, %r249, %r247;
	add.s32 	%r251, %r242, 768;
	mul.wide.u32 	%rd46, %r251, 4;
	add.s64 	%rd47, %rd1, %rd46;
	ld.global.u32 	%r252, [%rd47];
	add.s32 	%r253, %r252, %r250;
	add.s32 	%r254, %r242, 1024;
	mul.wide.u32 	%rd48, %r254, 4;
	add.s64 	%rd49, %rd1, %rd48;
	ld.global.u32 	%r255, [%rd49];
	add.s32 	%r256, %r255, %r253;
	add.s32 	%r257, %r242, 1280;
	mul.wide.u32 	%rd50, %r257, 4;
	add.s64 	%rd51, %rd1, %rd50;
	ld.global.u32 	%r258, [%rd51];
	add.s32 	%r259, %r258, %r256;
	add.s32 	%r260, %r242, 1536;
	mul.wide.u32 	%rd52, %r260, 4;
	add.s64 	%rd53, %rd1, %rd52;
	ld.global.u32 	%r261, [%rd53];
	add.s32 	%r262, %r261, %r259;
	add.s32 	%r263, %r242, 1792;
	mul.wide.u32 	%rd54, %r263, 4;
	add.s64 	%rd55, %rd1, %rd54;
	ld.global.u32 	%r264, [%rd55];
	add.s32 	%r573, %r264, %r262;
	add.s32 	%r565, %r565, 2048;
$L__BB8_38:
	setp.eq.s32 	%p12, %r87, 0;
	@%p12 bra 	$L__BB8_44;
	setp.lt.u32 	%p13, %r87, 4;
	@%p13 bra 	$L__BB8_41;
	add.s32 	%r266, %r565, %r556;
	mul.wide.u32 	%rd56, %r266, 4;
	add.s64 	%rd57, %rd1, %rd56;
	ld.global.u32 	%r267, [%rd57];
	add.s32 	%r268, %r267, %r573;
	add.s32 	%r269, %r266, 256;
	mul.wide.u32 	%rd58, %r269, 4;
	add.s64 	%rd59, %rd1, %rd58;
	ld.global.u32 	%r270, [%rd59];
	add.s32 	%r271, %r270, %r268;
	add.s32 	%r272, %r266, 512;
	mul.wide.u32 	%rd60, %r272, 4;
	add.s64 	%rd61, %rd1, %rd60;
	ld.global.u32 	%r273, [%rd61];
	add.s32 	%r274, %r273, %r271;
	add.s32 	%r275, %r266, 768;
	mul.wide.u32 	%rd62, %r275, 4;
	add.s64 	%rd63, %rd1, %rd62;
	ld.global.u32 	%r276, [%rd63];
	add.s32 	%r573, %r276, %r274;
	add.s32 	%r565, %r565, 1024;
$L__BB8_41:
	and.b32  	%r277, %r71, 3;
	setp.eq.s32 	%p14, %r277, 0;
	@%p14 bra 	$L__BB8_44;
	add.s32 	%r571, %r565, %r553;
	cvt.u16.u32 	%rs1, %r552;
	shr.u16 	%rs2, %rs1, 8;
	add.s16 	%rs3, %rs2, 1;
	cvt.u32.u16 	%r278, %rs3;
	and.b32  	%r279, %r278, 3;
	neg.s32 	%r570, %r279;
$L__BB8_43:
	.pragma "nounroll";
	mul.wide.u32 	%rd64, %r571, 4;
	add.s64 	%rd65, %rd1, %rd64;
	ld.global.u32 	%r280, [%rd65];
	add.s32 	%r573, %r280, %r573;
	add.s32 	%r571, %r571, 256;
	add.s32 	%r570, %r570, 1;
	setp.ne.s32 	%p15, %r570, 0;
	@%p15 bra 	$L__BB8_43;
$L__BB8_44:
	// begin inline asm
	mov.u32 %r281, %laneid;
	// end inline asm
	mov.b32 	%r284, 1;
	mov.b32 	%r305, 31;
	mov.b32 	%r306, -1;
	// begin inline asm
	shfl.sync.down.b32 %r282, %r573, %r284, %r305, %r306;
	// end inline asm
	setp.gt.s32 	%p16, %r281, 30;
	selp.b32 	%r307, 0, %r282, %p16;
	add.s32 	%r288, %r307, %r573;
	mov.b32 	%r289, 2;
	// begin inline asm
	shfl.sync.down.b32 %r287, %r288, %r289, %r305, %r306;
	// end inline asm
	setp.gt.s32 	%p17, %r281, 29;
	selp.b32 	%r308, 0, %r287, %p17;
	add.s32 	%r293, %r288, %r308;
	mov.b32 	%r294, 4;
	// begin inline asm
	shfl.sync.down.b32 %r292, %r293, %r294, %r305, %r306;
	// end inline asm
	setp.gt.s32 	%p18, %r281, 27;
	selp.b32 	%r309, 0, %r292, %p18;
	add.s32 	%r298, %r293, %r309;
	mov.b32 	%r299, 8;
	// begin inline asm
	shfl.sync.down.b32 %r297, %r298, %r299, %r305, %r306;
	// end inline asm
	setp.gt.s32 	%p19, %r281, 23;
	selp.b32 	%r310, 0, %r297, %p19;
	add.s32 	%r303, %r298, %r310;
	mov.b32 	%r304, 16;
	// begin inline asm
	shfl.sync.down.b32 %r302, %r303, %r304, %r305, %r306;
	// end inline asm
	setp.gt.s32 	%p20, %r281, 15;
	selp.b32 	%r311, 0, %r302, %p20;
	add.s32 	%r574, %r303, %r311;
	setp.ne.s32 	%p21, %r281, 0;
	@%p21 bra 	$L__BB8_46;
	shr.u32 	%r312, %r54, 3;
	and.b32  	%r313, %r312, 124;
	mov.u32 	%r314, _ZZN3cub18CUB_300001_SM_10006detail6reduce18DeviceReduceKernelINS2_10policy_hubIijN4cuda3std3__44plusIiEEE10Policy1000EN6thrust24THRUST_300001_SM_1000_NS10device_ptrIiEEjS9_iNS7_10__identityEEEvT0_PT3_T1_NS0_13GridEvenShareISK_EET2_T4_E12temp_storage;
	add.s32 	%r315, %r314, %r313;
	st.shared.u32 	[%r315+8], %r574;
$L__BB8_46:
	bar.sync 	0;
	setp.ne.s32 	%p22, %r54, 0;
	@%p22 bra 	$L__BB8_48;
	ld.shared.u32 	%r316, [_ZZN3cub18CUB_300001_SM_10006detail6reduce18DeviceReduceKernelINS2_10policy_hubIijN4cuda3std3__44plusIiEEE10Policy1000EN6thrust24THRUST_300001_SM_1000_NS10device_ptrIiEEjS9_iNS7_10__identityEEEvT0_PT3_T1_NS0_13GridEvenShareISK_EET2_T4_E12temp_storage+12];
	add.s32 	%r317, %r316, %r574;
	ld.shared.u32 	%r318, [_ZZN3cub18CUB_300001_SM_10006detail6reduce18DeviceReduceKernelINS2_10policy_hubIijN4cuda3std3__44plusIiEEE10Policy1000EN6thrust24THRUST_300001_SM_1000_NS10device_ptrIiEEjS9_iNS7_10__identityEEEvT0_PT3_T1_NS0_13GridEvenShareISK_EET2_T4_E12temp_storage+16];
	add.s32 	%r319, %r317, %r318;
	ld.shared.u32 	%r320, [_ZZN3cub18CUB_300001_SM_10006detail6reduce18DeviceReduceKernelINS2_10policy_hubIijN4cuda3std3__44plusIiEEE10Policy1000EN6thrust24THRUST_300001_SM_1000_NS10device_ptrIiEEjS9_iNS7_10__identityEEEvT0_PT3_T1_NS0_13GridEvenShareISK_EET2_T4_E12temp_storage+20];
	add.s32 	%r321, %r319, %r320;
	ld.shared.u32 	%r322, [_ZZN3cub18CUB_300001_SM_10006detail6reduce18DeviceReduceKernelINS2_10policy_hubIijN4cuda3std3__44plusIiEEE10Policy1000EN6thrust24THRUST_300001_SM_1000_NS10device_ptrIiEEjS9_iNS7_10__identityEEEvT0_PT3_T1_NS0_13GridEvenShareISK_EET2_T4_E12temp_storage+24];
	add.s32 	%r323, %r321, %r322;
	ld.shared.u32 	%r324, [_ZZN3cub18CUB_300001_SM_10006detail6reduce18DeviceReduceKernelINS2_10policy_hubIijN4cuda3std3__44plusIiEEE10Policy1000EN6thrust24THRUST_300001_SM_1000_NS10device_ptrIiEEjS9_iNS7_10__identityEEEvT0_PT3_T1_NS0_13GridEvenShareISK_EET2_T4_E12temp_storage+28];
	add.s32 	%r325, %r323, %r324;
	ld.shared.u32 	%r326, [_ZZN3cub18CUB_300001_SM_10006detail6reduce18DeviceReduceKernelINS2_10policy_hubIijN4cuda3std3__44plusIiEEE10Policy1000EN6thrust24THRUST_300001_SM_1000_NS10device_ptrIiEEjS9_iNS7_10__identityEEEvT0_PT3_T1_NS0_13GridEvenShareISK_EET2_T4_E12temp_storage+32];
	add.s32 	%r327, %r325, %r326;
	ld.shared.u32 	%r328, [_ZZN3cub18CUB_300001_SM_10006detail6reduce18DeviceReduceKernelINS2_10policy_hubIijN4cuda3std3__44plusIiEEE10Policy1000EN6thrust24THRUST_300001_SM_1000_NS10device_ptrIiEEjS9_iNS7_10__identityEEEvT0_PT3_T1_NS0_13GridEvenShareISK_EET2_T4_E12temp_storage+36];
	add.s32 	%r574, %r327, %r328;
$L__BB8_48:
	mov.u32 	%r531, %tid.x;
	setp.ne.s32 	%p56, %r531, 0;
	@%p56 bra 	$L__BB8_50;
	ld.param.u64 	%rd129, [_ZN3cub18CUB_300001_SM_10006detail6reduce18DeviceReduceKernelINS2_10policy_hubIijN4cuda3std3__44plusIiEEE10Policy1000EN6thrust24THRUST_300001_SM_1000_NS10device_ptrIiEEjS9_iNS7_10__identityEEEvT0_PT3_T1_NS0_13GridEvenShareISK_EET2_T4__param_1];
	cvta.to.global.u64 	%rd126, %rd129;
	mul.wide.u32 	%rd127, %r3, 4;
	add.s64 	%rd128, %rd126, %rd127;
	st.global.u32 	[%rd128], %r574;
$L__BB8_50:
	ret;

}
	// .globl	_ZN3cub18CUB_300001_SM_10006detail6reduce28DeviceReduceSingleTileKernelINS2_10policy_hubIijN4cuda3std3__44plusIiEEE10Policy1000EPiSC_iS9_iiNS7_10__identityEEEvT0_T1_T2_T3_T4_T6_
.visible .entry _ZN3cub18CUB_300001_SM_10006detail6reduce28DeviceReduceSingleTileKernelINS2_10policy_hubIijN4cuda3std3__44plusIiEEE10Policy1000EPiSC_iS9_iiNS7_10__identityEEEvT0_T1_T2_T3_T4_T6_(
	.param .u64 .ptr .align 1 _ZN3cub18CUB_300001_SM_10006detail6reduce28DeviceReduceSingleTileKernelINS2_10policy_hubIijN4cuda3std3__44plusIiEEE10Policy1000EPiSC_iS9_iiNS7_10__identityEEEvT0_T1_T2_T3_T4_T6__param_0,
	.param .u64 .ptr .align 1 _ZN3cub18CUB_300001_SM_10006detail6reduce28DeviceReduceSingleTileKernelINS2_10policy_hubIijN4cuda3std3__44plusIiEEE10Policy1000EPiSC_iS9_iiNS7_10__identityEEEvT0_T1_T2_T3_T4_T6__param_1,
	.param .u32 _ZN3cub18CUB_300001_SM_10006detail6reduce28DeviceReduceSingleTileKernelINS2_10policy_hubIijN4cuda3std3__44plusIiEEE10Policy1000EPiSC_iS9_iiNS7_10__identityEEEvT0_T1_T2_T3_T4_T6__param_2,
	.param .align 1 .b8 _ZN3cub18CUB_300001_SM_10006detail6reduce28DeviceReduceSingleTileKernelINS2_10policy_hubIijN4cuda3std3__44plusIiEEE10Policy1000EPiSC_iS9_iiNS7_10__identityEEEvT0_T1_T2_T3_T4_T6__param_3[1],
	.param .u32 _ZN3cub18CUB_300001_SM_10006detail6reduce28DeviceReduceSingleTileKernelINS2_10policy_hubIijN4cuda3std3__44plusIiEEE10Policy1000EPiSC_iS9_iiNS7_10__identityEEEvT0_T1_T2_T3_T4_T6__param_4,
	.param .align 1 .b8 _ZN3cub18CUB_300001_SM_10006detail6reduce28DeviceReduceSingleTileKernelINS2_10policy_hubIijN4cuda3std3__44plusIiEEE10Policy1000EPiSC_iS9_iiNS7_10__identityEEEvT0_T1_T2_T3_T4_T6__param_5[1]
)
.maxntid 256
.minnctapersm 1
{
	.reg .pred 	%p<97>;
	.reg .b32 	%r<687>;
	.reg .b64 	%rd<125>;
	// demoted variable
	.shared .align 4 .b8 _ZZN3cub18CUB_300001_SM_10006detail6reduce28DeviceReduceSingleTileKernelINS2_10policy_hubIijN4cuda3std3__44plusIiEEE10Policy1000EPiSC_iS9_iiNS7_10__identityEEEvT0_T1_T2_T3_T4_T6_E12temp_storage[44];
	ld.param.u64 	%rd16, [_ZN3cub18CUB_300001_SM_10006detail6reduce28DeviceReduceSingleTileKernelINS2_10policy_hubIijN4cuda3std3__44plusIiEEE10Policy1000EPiSC_iS9_iiNS7_10__identityEEEvT0_T1_T2_T3_T4_T6__param_0];
	ld.param.u64 	%rd17, [_ZN3cub18CUB_300001_SM_10006detail6reduce28DeviceReduceSingleTileKernelINS2_10policy_hubIijN4cuda3std3__44plusIiEEE10Policy1000EPiSC_iS9_iiNS7_10__identityEEEvT0_T1_T2_T3_T4_T6__param_1];
	ld.param.u32 	%r120, [_ZN3cub18CUB_300001_SM_10006detail6reduce28DeviceReduceSingleTileKernelINS2_10policy_hubIijN4cuda3std3__44plusIiEEE10Policy1000EPiSC_iS9_iiNS7_10__identityEEEvT0_T1_T2_T3_T4_T6__param_2];
	ld.param.u32 	%r121, [_ZN3cub18CUB_300001_SM_10006detail6reduce28DeviceReduceSingleTileKernelINS2_10policy_hubIijN4cuda3std3__44plusIiEEE10Policy1000EPiSC_iS9_iiNS7_10__identityEEEvT0_T1_T2_T3_T4_T6__param_4];
	cvta.to.global.u64 	%rd1, %rd17;
	setp.ne.s32 	%p1, %r120, 0;
	@%p1 bra 	$L__BB9_3;
	mov.u32 	%r633, %tid.x;
	setp.ne.s32 	%p96, %r633, 0;
	@%p96 bra 	$L__BB9_74;
	st.global.u32 	[%rd1], %r121;
	bra.uni 	$L__BB9_74;
$L__BB9_3:
	and.b64  	%rd18, %rd16, 15;
	setp.ne.s64 	%p2, %rd18, 0;
	@%p2 bra 	$L__BB9_38;
	setp.gt.s32 	%p49, %r120, 4095;
	@%p49 bra 	$L__BB9_22;
	mov.u32 	%r1, %tid.x;
	setp.ge.s32 	%p66, %r1, %r120;
	mov.b32 	%r644, 0;
	mov.u32 	%r639, %r1;
	@%p66 bra 	$L__BB9_7;
	mul.wide.u32 	%rd113, %r1, 4;
	add.s64 	%rd112, %rd16, %rd113;
	// begin inline asm
	ld.global.nc.u32 %r644, [%rd112];
	// end inline asm
	add.s32 	%r639, %r1, 256;
$L__BB9_7:
	setp.ge.s32 	%p67, %r639, %r120;
	@%p67 bra 	$L__BB9_13;
	not.b32 	%r507, %r639;
	add.s32 	%r6, %r120, %r507;
	and.b32  	%r508, %r6, 768;
	setp.eq.s32 	%p68, %r508, 768;
	@%p68 bra 	$L__BB9_11;
	mul.wide.u32 	%rd114, %r639, 4;
	add.s64 	%rd121, %rd16, %rd114;
	shr.u32 	%r509, %r6, 8;
	add.s32 	%r510, %r509, 1;
	and.b32  	%r511, %r510, 3;
	neg.s32 	%r636, %r511;
$L__BB9_10:
	.pragma "nounroll";
	// begin inline asm
	ld.global.nc.u32 %r512, [%rd121];
	// end inline asm
	add.s32 	%r644, %r512, %r644;
	add.s32 	%r639, %r639, 256;
	add.s64 	%rd121, %rd121, 1024;
	add.s32 	%r636, %r636, 1;
	setp.ne.s32 	%p69, %r636, 0;
	@%p69 bra 	$L__BB9_10;
$L__BB9_11:
	setp.lt.u32 	%p70, %r6, 768;
	@%p70 bra 	$L__BB9_13;
$L__BB9_12:
	mul.wide.s32 	%rd120, %r639, 4;
	add.s64 	%rd116, %rd16, %rd120;
	// begin inline asm
	ld.global.nc.u32 %r513, [%rd116];
	// end inline asm
	add.s32 	%r517, %r513, %r644;
	add.s64 	%rd117, %rd116, 1024;
	// begin inline asm
	ld.global.nc.u32 %r514, [%rd117];
	// end inline asm
	add.s32 	%r518, %r514, %r517;
	add.s64 	%rd118, %rd116, 2048;
	// begin inline asm
	ld.global.nc.u32 %r515, [%rd118];
	// end inline asm
	add.s32 	%r519, %r515, %r518;
	add.s64 	%rd119, %rd116, 3072;
	// begin inline asm
	ld.global.nc.u32 %r516, [%rd119];
	// end inline asm
	add.s32 	%r644, %r516, %r519;
	add.s32 	%r639, %r639, 1024;
	setp.lt.s32 	%p71, %r639, %r120;
	@%p71 bra 	$L__BB9_12;
$L__BB9_13:
	setp.lt.s32 	%p72, %r120, 256;
	@%p72 bra 	$L__BB9_18;
	// begin inline asm
	mov.u32 %r583, %laneid;
	// end inline asm
	mov.b32 	%r586, 1;
	mov.b32 	%r607, 31;
	mov.b32 	%r608, -1;
	// begin inline asm
	shfl.sync.down.b32 %r584, %r644, %r586, %r607, %r608;
	// end inline asm
	setp.gt.s32 	%p88, %r583, 30;
	selp.b32 	%r609, 0, %r584, %p88;
	add.s32 	%r590, %r609, %r644;
	mov.b32 	%r591, 2;
	// begin inline asm
	shfl.sync.down.b32 %r589, %r590, %r591, %r607, %r608;
	// end inline asm
	setp.gt.s32 	%p89, %r583, 29;
	selp.b32 	%r610, 0, %r589, %p89;
	add.s32 	%r595, %r590, %r610;
	mov.b32 	%r596, 4;
	// begin inline asm
	shfl.sync.down.b32 %r594, %r595, %r596, %r607, %r608;
	// end inline asm
	setp.gt.s32 	%p90, %r583, 27;
	selp.b32 	%r611, 0, %r594, %p90;
	add.s32 	%r600, %r595, %r611;
	mov.b32 	%r601, 8;
	// begin inline asm
	shfl.sync.down.b32 %r599, %r600, %r601, %r607, %r608;
	// end inline asm
	setp.gt.s32 	%p91, %r583, 23;
	selp.b32 	%r612, 0, %r599, %p91;
	add.s32 	%r605, %r600, %r612;
	mov.b32 	%r606, 16;
	// begin inline asm
	shfl.sync.down.b32 %r604, %r605, %r606, %r607, %r608;
	// end inline asm
	setp.gt.s32 	%p92, %r583, 15;
	selp.b32 	%r613, 0, %r604, %p92;
	add.s32 	%r686, %r605, %r613;
	setp.ne.s32 	%p93, %r583, 0;
	@%p93 bra 	$L__BB9_16;
	shr.u32 	%r614, %r1, 3;
	and.b32  	%r615, %r614, 124;
	mov.u32 	%r616, _ZZN3cub18CUB_300001_SM_10006detail6reduce28DeviceReduceSingleTileKernelINS2_10policy_hubIijN4cuda3std3__44plusIiEEE10Policy1000EPiSC_iS9_iiNS7_10__identityEEEvT0_T1_T2_T3_T4_T6_E12temp_storage;
	add.s32 	%r617, %r616, %r615;
	st.shared.u32 	[%r617+8], %r686;
$L__BB9_16:
	bar.sync 	0;
	setp.ne.s32 	%p94, %r1, 0;
	@%p94 bra 	$L__BB9_72;
	ld.shared.u32 	%r618, [_ZZN3cub18CUB_300001_SM_10006detail6reduce28DeviceReduceSingleTileKernelINS2_10policy_hubIijN4cuda3std3__44plusIiEEE10Policy1000EPiSC_iS9_iiNS7_10__identityEEEvT0_T1_T2_T3_T4_T6_E12temp_storage+12];
	add.s32 	%r619, %r618, %r686;
	ld.shared.u32 	%r620, [_ZZN3cub18CUB_300001_SM_10006detail6reduce28DeviceReduceSingleTileKernelINS2_10policy_hubIijN4cuda3std3__44plusIiEEE10Policy1000EPiSC_iS9_iiNS7_10__identityEEEvT0_T1_T2_T3_T4_T6_E12temp_storage+16];
	add.s32 	%r621, %r619, %r620;
	ld.shared.u32 	%r622, [_ZZN3cub18CUB_300001_SM_10006detail6reduce28DeviceReduceSingleTileKernelINS2_10policy_hubIijN4cuda3std3__44plusIiEEE10Policy1000EPiSC_iS9_iiNS7_10__identityEEEvT0_T1_T2_T3_T4_T6_E12temp_storage+20];
	add.s32 	%r623, %r621, %r622;
	ld.shared.u32 	%r624, [_ZZN3cub18CUB_300001_SM_10006detail6reduce28DeviceReduceSingleTileKernelINS2_10policy_hubIijN4cuda3std3__44plusIiEEE10Policy1000EPiSC_iS9_iiNS7_10__identityEEEvT0_T1_T2_T3_T4_T6_E12temp_storage+24];
	add.s32 	%r625, %r623, %r624;
	ld.shared.u32 	%r626, [_ZZN3cub18CUB_300001_SM_10006detail6reduce28DeviceReduceSingleTileKernelINS2_10policy_hubIijN4cuda3std3__44plusIiEEE10Policy1000EPiSC_iS9_iiNS7_10__identityEEEvT0_T1_T2_T3_T4_T6_E12temp_storage+28];
	add.s32 	%r627, %r625, %r626;
	ld.shared.u32 	%r628, [_ZZN3cub18CUB_300001_SM_10006detail6reduce28DeviceReduceSingleTileKernelINS2_10policy_hubIijN4cuda3std3__44plusIiEEE10Policy1000EPiSC_iS9_iiNS7_10__identityEEEvT0_T1_T2_T3_T4_T6_E12temp_storage+32];
	add.s32 	%r629, %r627, %r628;
	ld.shared.u32 	%r630, [_ZZN3cub18CUB_300001_SM_10006detail6reduce28DeviceReduceSingleTileKernelINS2_10policy_hubIijN4cuda3std3__44plusIiEEE10Policy1000EPiSC_iS9_iiNS7_10__identityEEEvT0_T1_T2_T3_T4_T6_E12temp_storage+36];
	add.s32 	%r686, %r629, %r630;
	bra.uni 	$L__BB9_72;
$L__BB9_18:
	// begin inline asm
	mov.u32 %r520, %laneid;
	// end inline asm
	and.b32  	%r546, %r1, 992;
	add.s32 	%r547, %r546, 32;
	setp.gt.s32 	%p73, %r547, %r120;
	not.b32 	%r548, %r546;
	add.s32 	%r549, %r120, %r548;
	selp.b32 	%r544, %r549, 31, %p73;
	mov.b32 	%r523, 1;
	mov.b32 	%r545, -1;
	// begin inline asm
	shfl.sync.down.b32 %r521, %r644, %r523, %r544, %r545;
	// end inline asm
	setp.lt.s32 	%p74, %r520, %r544;
	selp.b32 	%r550, %r521, 0, %p74;
	add.s32 	%r527, %r550, %r644;
	mov.b32 	%r528, 2;
	// begin inline asm
	shfl.sync.down.b32 %r526, %r527, %r528, %r544, %r545;
	// end inline asm
	add.s32 	%r551, %r520, 2;
	setp.gt.s32 	%p75, %r551, %r544;
	selp.b32 	%r552, 0, %r526, %p75;
	add.s32 	%r532, %r527, %r552;
	mov.b32 	%r533, 4;
	// begin inline asm
	shfl.sync.down.b32 %r531, %r532, %r533, %r544, %r545;
	// end inline asm
	add.s32 	%r553, %r520, 4;
	setp.gt.s32 	%p76, %r553, %r544;
	selp.b32 	%r554, 0, %r531, %p76;
	add.s32 	%r537, %r532, %r554;
	mov.b32 	%r538, 8;
	// begin inline asm
	shfl.sync.down.b32 %r536, %r537, %r538, %r544, %r545;
	// end inline asm
	add.s32 	%r555, %r520, 8;
	setp.gt.s32 	%p77, %r555, %r544;
	selp.b32 	%r556, 0, %r536, %p77;
	add.s32 	%r542, %r537, %r556;
	mov.b32 	%r543, 16;
	// begin inline asm
	shfl.sync.down.b32 %r541, %r542, %r543, %r544, %r545;
	// end inline asm
	add.s32 	%r557, %r520, 16;
	setp.gt.s32 	%p78, %r557, %r544;
	selp.b32 	%r558, 0, %r541, %p78;
	add.s32 	%r686, %r542, %r558;
	setp.ne.s32 	%p79, %r520, 0;
	@%p79 bra 	$L__BB9_20;
	shr.u32 	%r559, %r1, 3;
	and.b32  	%r560, %r559, 124;
	mov.u32 	%r561, _ZZN3cub18CUB_300001_SM_10006detail6reduce28DeviceReduceSingleTileKernelINS2_10policy_hubIijN4cuda3std3__44plusIiEEE10Policy1000EPiSC_iS9_iiNS7_10__identityEEEvT0_T1_T2_T3_T4_T6_E12temp_storage;
	add.s32 	%r562, %r561, %r560;
	st.shared.u32 	[%r562+8], %r686;
$L__BB9_20:
	bar.sync 	0;
	setp.ne.s32 	%p80, %r1, 0;
	@%p80 bra 	$L__BB9_72;
	setp.gt.s32 	%p81, %r120, 32;
	ld.shared.u32 	%r563, [_ZZN3cub18CUB_300001_SM_10006detail6reduce28DeviceReduceSingleTileKernelINS2_10policy_hubIijN4cuda3std3__44plusIiEEE10Policy1000EPiSC_iS9_iiNS7_10__identityEEEvT0_T1_T2_T3_T4_T6_E12temp_storage+12];
	selp.b32 	%r564, %r563, 0, %p81;
	add.s32 	%r565, %r564, %r686;
	setp.gt.s32 	%p82, %r120, 64;
	ld.shared.u32 	%r566, [_ZZN3cub18CUB_300001_SM_10006detail6reduce28DeviceReduceSingleTileKernelINS2_10policy_hubIijN4cuda3std3__44plusIiEEE10Policy1000EPiSC_iS9_iiNS7_10__identityEEEvT0_T1_T2_T3_T4_T6_E12temp_storage+16];
	selp.b32 	%r567, %r566, 0, %p82;
	add.s32 	%r568, %r565, %r567;
	setp.gt.s32 	%p83, %r120, 96;
	ld.shared.u32 	%r569, [_ZZN3cub18CUB_300001_SM_10006detail6reduce28DeviceReduceSingleTileKernelINS2_10policy_hubIijN4cuda3std3__44plusIiEEE10Policy1000EPiSC_iS9_iiNS7_10__identityEEEvT0_T1_T2_T3_T4_T6_E12temp_storage+20];
	selp.b32 	%r570, %r569, 0, %p83;
	add.s32 	%r571, %r568, %r570;
	setp.gt.s32 	%p84, %r120, 128;
	ld.shared.u32 	%r572, [_ZZN3cub18CUB_300001_SM_10006detail6reduce28DeviceReduceSingleTileKernelINS2_10policy_hubIijN4cuda3std3__44plusIiEEE10Policy1000EPiSC_iS9_iiNS7_10__identityEEEvT0_T1_T2_T3_T4_T6_E12temp_storage+24];
	selp.b32 	%r573, %r572, 0, %p84;
	add.s32 	%r574, %r571, %r573;
	setp.gt.s32 	%p85, %r120, 160;
	ld.shared.u32 	%r575, [_ZZN3cub18CUB_300001_SM_10006detail6reduce28DeviceReduceSingleTileKernelINS2_10policy_hubIijN4cuda3std3__44plusIiEEE10Policy1000EPiSC_iS9_iiNS7_10__identityEEEvT0_T1_T2_T3_T4_T6_E12temp_storage+28];
	selp.b32 	%r576, %r575, 0, %p85;
	add.s32 	%r577, %r574, %r576;
	setp.gt.s32 	%p86, %r120, 192;
	ld.shared.u32 	%r578, [_ZZN3cub18CUB_300001_SM_10006detail6reduce28DeviceReduceSingleTileKernelINS2_10policy_hubIijN4cuda3std3__44plusIiEEE10Policy1000EPiSC_iS9_iiNS7_10__identityEEEvT0_T1_T2_T3_T4_T6_E12temp_storage+32];
	selp.b32 	%r579, %r578, 0, %p86;
	add.s32 	%r580, %r577, %r579;
	setp.gt.s32 	%p87, %r120, 224;
	ld.shared.u32 	%r581, [_ZZN3cub18CUB_300001_SM_10006detail6reduce28DeviceReduceSingleTileKernelINS2_10policy_hubIijN4cuda3std3__44plusIiEEE10Policy1000EPiSC_iS9_iiNS7_10__identityEEEvT0_T1_T2_T3_T4_T6_E12temp_storage+36];
	selp.b32 	%r582, %r581, 0, %p87;
	add.s32 	%r686, %r580, %r582;
	bra.uni 	$L__BB9_72;
$L__BB9_22:
	mov.u32 	%r26, %tid.x;
	shl.b32 	%r377, %r26, 2;
	mul.wide.u32 	%rd86, %r377, 4;
	add.s64 	%rd76, %rd16, %rd86;
	// begin inline asm
	ld.global.nc.v2.u64 {%rd74, %rd75}, [%rd76];
	// end inline asm
	mov.b64 	{%r378, %r379}, %rd75;
	mov.b64 	{%r380, %r381}, %rd74;
	add.s64 	%rd79, %rd76, 4096;
	// begin inline asm
	ld.global.nc.v2.u64 {%rd77, %rd78}, [%rd79];
	// end inline asm
	mov.b64 	{%r382, %r383}, %rd78;
	mov.b64 	{%r384, %r385}, %rd77;
	add.s64 	%rd82, %rd76, 8192;
	// begin inline asm
	ld.global.nc.v2.u64 {%rd80, %rd81}, [%rd82];
	// end inline asm
	mov.b64 	{%r386, %r387}, %rd81;
	mov.b64 	{%r388, %r389}, %rd80;
	add.s64 	%rd85, %rd76, 12288;
	// begin inline asm
	ld.global.nc.v2.u64 {%rd83, %rd84}, [%rd85];
	// end inline asm
	mov.b64 	{%r390, %r391}, %rd84;
	mov.b64 	{%r392, %r393}, %rd83;
	add.s32 	%r394, %r381, %r380;
	add.s32 	%r395, %r378, %r394;
	add.s32 	%r396, %r379, %r395;
	add.s32 	%r397, %r384, %r396;
	add.s32 	%r398, %r385, %r397;
	add.s32 	%r399, %r382, %r398;
	add.s32 	%r400, %r383, %r399;
	add.s32 	%r401, %r388, %r400;
	add.s32 	%r402, %r389, %r401;
	add.s32 	%r403, %r386, %r402;
	add.s32 	%r404, %r387, %r403;
	add.s32 	%r405, %r392, %r404;
	add.s32 	%r406, %r393, %r405;
	add.s32 	%r407, %r390, %r406;
	add.s32 	%r659, %r391, %r407;
	setp.lt.u32 	%p50, %r120, 8192;
	mov.b32 	%r648, 4096;
	@%p50 bra 	$L__BB9_26;
	add.s32 	%r28, %r120, -4096;
	mov.b32 	%r648, 4096;
$L__BB9_24:
	mul.wide.s32 	%rd99, %r648, 4;
	add.s64 	%rd89, %rd76, %rd99;
	// begin inline asm
	ld.global.nc.v2.u64 {%rd87, %rd88}, [%rd89];
	// end inline asm
	mov.b64 	{%r409, %r410}, %rd88;
	mov.b64 	{%r411, %r412}, %rd87;
	add.s64 	%rd92, %rd89, 4096;
	// begin inline asm
	ld.global.nc.v2.u64 {%rd90, %rd91}, [%rd92];
	// end inline asm
	mov.b64 	{%r413, %r414}, %rd91;
	mov.b64 	{%r415, %r416}, %rd90;
	add.s64 	%rd95, %rd89, 8192;
	// begin inline asm
	ld.global.nc.v2.u64 {%rd93, %rd94}, [%rd95];
	// end inline asm
	mov.b64 	{%r417, %r418}, %rd94;
	mov.b64 	{%r419, %r420}, %rd93;
	add.s64 	%rd98, %rd89, 12288;
	// begin inline asm
	ld.global.nc.v2.u64 {%rd96, %rd97}, [%rd98];
	// end inline asm
	mov.b64 	{%r421, %r422}, %rd97;
	mov.b64 	{%r423, %r424}, %rd96;
	add.s32 	%r425, %r411, %r659;
	add.s32 	%r426, %r412, %r425;
	add.s32 	%r427, %r409, %r426;
	add.s32 	%r428, %r410, %r427;
	add.s32 	%r429, %r415, %r428;
	add.s32 	%r430, %r416, %r429;
	add.s32 	%r431, %r413, %r430;
	add.s32 	%r432, %r414, %r431;
	add.s32 	%r433, %r419, %r432;
	add.s32 	%r434, %r420, %r433;
	add.s32 	%r435, %r417, %r434;
	add.s32 	%r436, %r418, %r435;
	add.s32 	%r437, %r423, %r436;
	add.s32 	%r438, %r424, %r437;
	add.s32 	%r439, %r421, %r438;
	add.s32 	%r659, %r422, %r439;
	sub.s32 	%r440, %r120, %r648;
	setp.lt.s32 	%p51, %r440, 4096;
	@%p51 bra 	$L__BB9_34;
	add.s32 	%r648, %r648, 4096;
	setp.le.s32 	%p52, %r648, %r28;
	@%p52 bra 	$L__BB9_24;
$L__BB9_26:
	setp.le.s32 	%p53, %r120, %r648;
	@%p53 bra 	$L__BB9_34;
	sub.s32 	%r35, %r120, %r648;
	setp.ge.s32 	%p54, %r26, %r35;
	@%p54 bra 	$L__BB9_34;
	not.b32 	%r442, %r26;
	add.s32 	%r443, %r120, %r442;
	sub.s32 	%r36, %r443, %r648;
	and.b32  	%r444, %r36, 768;
	setp.eq.s32 	%p55, %r444, 768;
	mov.u32 	%r653, %r26;
	@%p55 bra 	$L__BB9_31;
	add.s32 	%r650, %r26, %r648;
	shr.u32 	%r445, %r36, 8;
	add.s32 	%r446, %r445, 1;
	and.b32  	%r447, %r446, 3;
	neg.s32 	%r649, %r447;
	mov.u32 	%r653, %r26;
$L__BB9_30:
	.pragma "nounroll";
	mul.wide.u32 	%rd101, %r650, 4;
	add.s64 	%rd100, %rd16, %rd101;
	// begin inline asm
	ld.global.nc.u32 %r448, [%rd100];
	// end inline asm
	add.s32 	%r659, %r448, %r659;
	add.s32 	%r653, %r653, 256;
	add.s32 	%r650, %r650, 256;
	add.s32 	%r649, %r649, 1;
	setp.ne.s32 	%p56, %r649, 0;
	@%p56 bra 	$L__BB9_30;
$L__BB9_31:
	setp.lt.u32 	%p57, %r36, 768;
	@%p57 bra 	$L__BB9_34;
	cvt.u64.u32 	%rd102, %r653;
	cvt.u64.u32 	%rd103, %r648;
	add.s64 	%rd104, %rd102, %rd103;
	shl.b64 	%rd105, %rd104, 2;
	add.s64 	%rd106, %rd105, %rd16;
	add.s64 	%rd122, %rd106, 2048;
	add.s32 	%r656, %r653, %r648;
$L__BB9_33:
	mul.wide.u32 	%rd111, %r656, 4;
	add.s64 	%rd107, %rd16, %rd111;
	// begin inline asm
	ld.global.nc.u32 %r449, [%rd107];
	// end inline asm
	add.s32 	%r453, %r449, %r659;
	add.s64 	%rd108, %rd122, -1024;
	// begin inline asm
	ld.global.nc.u32 %r450, [%rd108];
	// end inline asm
	add.s32 	%r454, %r450, %r453;
	// begin inline asm
	ld.global.nc.u32 %r451, [%rd122];
	// end inline asm
	add.s32 	%r455, %r451, %r454;
	add.s64 	%rd110, %rd122, 1024;
	// begin inline asm
	ld.global.nc.u32 %r452, [%rd110];
	// end inline asm
	add.s32 	%r659, %r452, %r455;
	add.s32 	%r653, %r653, 1024;
	add.s64 	%rd122, %rd122, 4096;
	add.s32 	%r656, %r656, 1024;
	setp.lt.s32 	%p58, %r653, %r35;
	@%p58 bra 	$L__BB9_33;
$L__BB9_34:
	// begin inline asm
	mov.u32 %r456, %laneid;
	// end inline asm
	mov.b32 	%r459, 1;
	mov.b32 	%r480, 31;
	mov.b32 	%r481, -1;
	// begin inline asm
	shfl.sync.down.b32 %r457, %r659, %r459, %r480, %r481;
	// end inline asm
	setp.gt.s32 	%p59, %r456, 30;
	selp.b32 	%r482, 0, %r457, %p59;
	add.s32 	%r463, %r482, %r659;
	mov.b32 	%r464, 2;
	// begin inline asm
	shfl.sync.down.b32 %r462, %r463, %r464, %r480, %r481;
	// end inline asm
	setp.gt.s32 	%p60, %r456, 29;
	selp.b32 	%r483, 0, %r462, %p60;
	add.s32 	%r468, %r463, %r483;
	mov.b32 	%r469, 4;
	// begin inline asm
	shfl.sync.down.b32 %r467, %r468, %r469, %r480, %r481;
	// end inline asm
	setp.gt.s32 	%p61, %r456, 27;
	selp.b32 	%r484, 0, %r467, %p61;
	add.s32 	%r473, %r468, %r484;
	mov.b32 	%r474, 8;
	// begin inline asm
	shfl.sync.down.b32 %r472, %r473, %r474, %r480, %r481;
	// end inline asm
	setp.gt.s32 	%p62, %r456, 23;
	selp.b32 	%r485, 0, %r472, %p62;
	add.s32 	%r478, %r473, %r485;
	mov.b32 	%r479, 16;
	// begin inline asm
	shfl.sync.down.b32 %r477, %r478, %r479, %r480, %r481;
	// end inline asm
	setp.gt.s32 	%p63, %r456, 15;
	selp.b32 	%r486, 0, %r477, %p63;
	add.s32 	%r686, %r478, %r486;
	setp.ne.s32 	%p64, %r456, 0;
	@%p64 bra 	$L__BB9_36;
	shr.u32 	%r487, %r26, 3;
	and.b32  	%r488, %r487, 124;
	mov.u32 	%r489, _ZZN3cub18CUB_300001_SM_10006detail6reduce28DeviceReduceSingleTileKernelINS2_10policy_hubIijN4cuda3std3__44plusIiEEE10Policy1000EPiSC_iS9_iiNS7_10__identityEEEvT0_T1_T2_T3_T4_T6_E12temp_storage;
	add.s32 	%r490, %r489, %r488;
	st.shared.u32 	[%r490+8], %r686;
$L__BB9_36:
	bar.sync 	0;
	setp.ne.s32 	%p65, %r26, 0;
	@%p65 bra 	$L__BB9_72;
	ld.shared.u32 	%r491, [_ZZN3cub18CUB_300001_SM_10006detail6reduce28DeviceReduceSingleTileKernelINS2_10policy_hubIijN4cuda3std3__44plusIiEEE10Policy1000EPiSC_iS9_iiNS7_10__identityEEEvT0_T1_T2_T3_T4_T6_E12temp_storage+12];
	add.s32 	%r492, %r491, %r686;
	ld.shared.u32 	%r493, [_ZZN3cub18CUB_300001_SM_10006detail6reduce28DeviceReduceSingleTileKernelINS2_10policy_hubIijN4cuda3std3__44plusIiEEE10Policy1000EPiSC_iS9_iiNS7_10__identityEEEvT0_T1_T2_T3_T4_T6_E12temp_storage+16];
	add.s32 	%r494, %r492, %r493;
	ld.shared.u32 	%r495, [_ZZN3cub18CUB_300001_SM_10006detail6reduce28DeviceReduceSingleTileKernelINS2_10policy_hubIijN4cuda3std3__44plusIiEEE10Policy1000EPiSC_iS9_iiNS7_10__identityEEEvT0_T1_T2_T3_T4_T6_E12temp_storage+20];
	add.s32 	%r496, %r494, %r495;
	ld.shared.u32 	%r497, [_ZZN3cub18CUB_300001_SM_10006detail6reduce28DeviceReduceSingleTileKernelINS2_10policy_hubIijN4cuda3std3__44plusIiEEE10Policy1000EPiSC_iS9_iiNS7_10__identityEEEvT0_T1_T2_T3_T4_T6_E12temp_storage+24];
	add.s32 	%r498, %r496, %r497;
	ld.shared.u32 	%r499, [_ZZN3cub18CUB_300001_SM_10006detail6reduce28DeviceReduceSingleTileKernelINS2_10policy_hubIijN4cuda3std3__44plusIiEEE10Policy1000EPiSC_iS9_iiNS7_10__identityEEEvT0_T1_T2_T3_T4_T6_E12temp_storage+28];
	add.s32 	%r500, %r498, %r499;
	ld.shared.u32 	%r501, [_ZZN3cub18CUB_300001_SM_10006detail6reduce28DeviceReduceSingleTileKernelINS2_10policy_hubIijN4cuda3std3__44plusIiEEE10Policy1000EPiSC_iS9_iiNS7_10__identityEEEvT0_T1_T2_T3_T4_T6_E12temp_storage+32];
	add.s32 	%r502, %r500, %r501;
	ld.shared.u32 	%r503, [_ZZN3cub18CUB_300001_SM_10006detail6reduce28DeviceReduceSingleTileKernelINS2_10policy_hubIijN4cuda3std3__44plusIiEEE10Policy1000EPiSC_iS9_iiNS7_10__identityEEEvT0_T1_T2_T3_T4_T6_E12temp_storage+36];
	add.s32 	%r686, %r502, %r503;
	bra.uni 	$L__BB9_72;
$L__BB9_38:
	setp.gt.s32 	%p3, %r120, 4095;
	@%p3 bra 	$L__BB9_56;
	mov.u32 	%r60, %tid.x;
	setp.ge.s32 	%p20, %r60, %r120;
	mov.b32 	%r670, 0;
	mov.u32 	%r665, %r60;
	@%p20 bra 	$L__BB9_41;
	mul.wide.u32 	%rd66, %r60, 4;
	add.s64 	%rd65, %rd16, %rd66;
	// begin inline asm
	ld.global.nc.u32 %r670, [%rd65];
	// end inline asm
	add.s32 	%r665, %r60, 256;
$L__BB9_41:
	setp.ge.s32 	%p21, %r665, %r120;
	@%p21 bra 	$L__BB9_47;
	not.b32 	%r252, %r665;
	add.s32 	%r65, %r120, %r252;
	and.b32  	%r253, %r65, 768;
	setp.eq.s32 	%p22, %r253, 768;
	@%p22 bra 	$L__BB9_45;
	mul.wide.u32 	%rd67, %r665, 4;
	add.s64 	%rd123, %rd16, %rd67;
	shr.u32 	%r254, %r65, 8;
	add.s32 	%r255, %r254, 1;
	and.b32  	%r256, %r255, 3;
	neg.s32 	%r662, %r256;
$L__BB9_44:
	.pragma "nounroll";
	// begin inline asm
	ld.global.nc.u32 %r257, [%rd123];
	// end inline asm
	add.s32 	%r670, %r257, %r670;
	add.s32 	%r665, %r665, 256;
	add.s64 	%rd123, %rd123, 1024;
	add.s32 	%r662, %r662, 1;
	setp.ne.s32 	%p23, %r662, 0;
	@%p23 bra 	$L__BB9_44;
$L__BB9_45:
	setp.lt.u32 	%p24, %r65, 768;
	@%p24 bra 	$L__BB9_47;
$L__BB9_46:
	mul.wide.s32 	%rd73, %r665, 4;
	add.s64 	%rd69, %rd16, %rd73;
	// begin inline asm
	ld.global.nc.u32 %r258, [%rd69];
	// end inline asm
	add.s32 	%r262, %r258, %r670;
	add.s64 	%rd70, %rd69, 1024;
	// begin inline asm
	ld.global.nc.u32 %r259, [%rd70];
	// end inline asm
	add.s32 	%r263, %r259, %r262;
	add.s64 	%rd71, %rd69, 2048;
	// begin inline asm
	ld.global.nc.u32 %r260, [%rd71];
	// end inline asm
	add.s32 	%r264, %r260, %r263;
	add.s64 	%rd72, %rd69, 3072;
	// begin inline asm
	ld.global.nc.u32 %r261, [%rd72];
	// end inline asm
	add.s32 	%r670, %r261, %r264;
	add.s32 	%r665, %r665, 1024;
	setp.lt.s32 	%p25, %r665, %r120;
	@%p25 bra 	$L__BB9_46;
$L__BB9_47:
	setp.lt.s32 	%p26, %r120, 256;
	@%p26 bra 	$L__BB9_52;
	// begin inline asm
	mov.u32 %r328, %laneid;
	// end inline asm
	mov.b32 	%r331, 1;
	mov.b32 	%r352, 31;
	mov.b32 	%r353, -1;
	// begin inline asm
	shfl.sync.down.b32 %r329, %r670, %r331, %r352, %r353;
	// end inline asm
	setp.gt.s32 	%p42, %r328, 30;
	selp.b32 	%r354, 0, %r329, %p42;
	add.s32 	%r335, %r354, %r670;
	mov.b32 	%r336, 2;
	// begin inline asm
	shfl.sync.down.b32 %r334, %r335, %r336, %r352, %r353;
	// end inline asm
	setp.gt.s32 	%p43, %r328, 29;
	selp.b32 	%r355, 0, %r334, %p43;
	add.s32 	%r340, %r335, %r355;
	mov.b32 	%r341, 4;
	// begin inline asm
	shfl.sync.down.b32 %r339, %r340, %r341, %r352, %r353;
	// end inline asm
	setp.gt.s32 	%p44, %r328, 27;
	selp.b32 	%r356, 0, %r339, %p44;
	add.s32 	%r345, %r340, %r356;
	mov.b32 	%r346, 8;
	// begin inline asm
	shfl.sync.down.b32 %r344, %r345, %r346, %r352, %r353;
	// end inline asm
	setp.gt.s32 	%p45, %r328, 23;
	selp.b32 	%r357, 0, %r344, %p45;
	add.s32 	%r350, %r345, %r357;
	mov.b32 	%r351, 16;
	// begin inline asm
	shfl.sync.down.b32 %r349, %r350, %r351, %r352, %r353;
	// end inline asm
	setp.gt.s32 	%p46, %r328, 15;
	selp.b32 	%r358, 0, %r349, %p46;
	add.s32 	%r686, %r350, %r358;
	setp.ne.s32 	%p47, %r328, 0;
	@%p47 bra 	$L__BB9_50;
	shr.u32 	%r359, %r60, 3;
	and.b32  	%r360, %r359, 124;
	mov.u32 	%r361, _ZZN3cub18CUB_300001_SM_10006detail6reduce28DeviceReduceSingleTileKernelINS2_10policy_hubIijN4cuda3std3__44plusIiEEE10Policy1000EPiSC_iS9_iiNS7_10__identityEEEvT0_T1_T2_T3_T4_T6_E12temp_storage;
	add.s32 	%r362, %r361, %r360;
	st.shared.u32 	[%r362+8], %r686;
$L__BB9_50:
	bar.sync 	0;
	setp.ne.s32 	%p48, %r60, 0;
	@%p48 bra 	$L__BB9_72;
	ld.shared.u32 	%r363, [_ZZN3cub18CUB_300001_SM_10006detail6reduce28DeviceReduceSingleTileKernelINS2_10policy_hubIijN4cuda3std3__44plusIiEEE10Policy1000EPiSC_iS9_iiNS7_10__identityEEEvT0_T1_T2_T3_T4_T6_E12temp_storage+12];
	add.s32 	%r364, %r363, %r686;
	ld.shared.u32 	%r365, [_ZZN3cub18CUB_300001_SM_10006detail6reduce28DeviceReduceSingleTileKernelINS2_10policy_hubIijN4cuda3std3__44plusIiEEE10Policy1000EPiSC_iS9_iiNS7_10__identityEEEvT0_T1_T2_T3_T4_T6_E12temp_storage+16];
	add.s32 	%r366, %r364, %r365;
	ld.shared.u32 	%r367, [_ZZN3cub18CUB_300001_SM_10006detail6reduce28DeviceReduceSingleTileKernelINS2_10policy_hubIijN4cuda3std3__44plusIiEEE10Policy1000EPiSC_iS9_iiNS7_10__identityEEEvT0_T1_T2_T3_T4_T6_E12temp_storage+20];
	add.s32 	%r368, %r366, %r367;
	ld.shared.u32 	%r369, [_ZZN3cub18CUB_300001_SM_10006detail6reduce28DeviceReduceSingleTileKernelINS2_10policy_hubIijN4cuda3std3__44plusIiEEE10Policy1000EPiSC_iS9_iiNS7_10__identityEEEvT0_T1_T2_T3_T4_T6_E12temp_storage+24];
	add.s32 	%r370, %r368, %r369;
	ld.shared.u32 	%r371, [_ZZN3cub18CUB_300001_SM_10006detail6reduce28DeviceReduceSingleTileKernelINS2_10policy_hubIijN4cuda3std3__44plusIiEEE10Policy1000EPiSC_iS9_iiNS7_10__identityEEEvT0_T1_T2_T3_T4_T6_E12temp_storage+28];
	add.s32 	%r372, %r370, %r371;
	ld.shared.u32 	%r373, [_ZZN3cub18CUB_300001_SM_10006detail6reduce28DeviceReduceSingleTileKernelINS2_10policy_hubIijN4cuda3std3__44plusIiEEE10Policy1000EPiSC_iS9_iiNS7_10__identityEEEvT0_T1_T2_T3_T4_T6_E12temp_storage+32];
	add.s32 	%r374, %r372, %r373;
	ld.shared.u32 	%r375, [_ZZN3cub18CUB_300001_SM_10006detail6reduce28DeviceReduceSingleTileKernelINS2_10policy_hubIijN4cuda3std3__44plusIiEEE10Policy1000EPiSC_iS9_iiNS7_10__identityEEEvT0_T1_T2_T3_T4_T6_E12temp_storage+36];
	add.s32 	%r686, %r374, %r375;
	bra.uni 	$L__BB9_72;
$L__BB9_52:
	// begin inline asm
	mov.u32 %r265, %laneid;
	// end inline asm
	and.b32  	%r291, %r60, 992;
	add.s32 	%r292, %r291, 32;
	setp.gt.s32 	%p27, %r292, %r120;
	not.b32 	%r293, %r291;
	add.s32 	%r294, %r120, %r293;
	selp.b32 	%r289, %r294, 31, %p27;
	mov.b32 	%r268, 1;
	mov.b32 	%r290, -1;
	// begin inline asm
	shfl.sync.down.b32 %r266, %r670, %r268, %r289, %r290;
	// end inline asm
	setp.lt.s32 	%p28, %r265, %r289;
	selp.b32 	%r295, %r266, 0, %p28;
	add.s32 	%r272, %r295, %r670;
	mov.b32 	%r273, 2;
	// begin inline asm
	shfl.sync.down.b32 %r271, %r272, %r273, %r289, %r290;
	// end inline asm
	add.s32 	%r296, %r265, 2;
	setp.gt.s32 	%p29, %r296, %r289;
	selp.b32 	%r297, 0, %r271, %p29;
	add.s32 	%r277, %r272, %r297;
	mov.b32 	%r278, 4;
	// begin inline asm
	shfl.sync.down.b32 %r276, %r277, %r278, %r289, %r290;
	// end inline asm
	add.s32 	%r298, %r265, 4;
	setp.gt.s32 	%p30, %r298, %r289;
	selp.b32 	%r299, 0, %r276, %p30;
	add.s32 	%r282, %r277, %r299;
	mov.b32 	%r283, 8;
	// begin inline asm
	shfl.sync.down.b32 %r281, %r282, %r283, %r289, %r290;
	// end inline asm
	add.s32 	%r300, %r265, 8;
	setp.gt.s32 	%p31, %r300, %r289;
	selp.b32 	%r301, 0, %r281, %p31;
	add.s32 	%r287, %r282, %r301;
	mov.b32 	%r288, 16;
	// begin inline asm
	shfl.sync.down.b32 %r286, %r287, %r288, %r289, %r290;
	// end inline asm
	add.s32 	%r302, %r265, 16;
	setp.gt.s32 	%p32, %r302, %r289;
	selp.b32 	%r303, 0, %r286, %p32;
	add.s32 	%r686, %r287, %r303;
	setp.ne.s32 	%p33, %r265, 0;
	@%p33 bra 	$L__BB9_54;
	shr.u32 	%r304, %r60, 3;
	and.b32  	%r305, %r304, 124;
	mov.u32 	%r306, _ZZN3cub18CUB_300001_SM_10006detail6reduce28DeviceReduceSingleTileKernelINS2_10policy_hubIijN4cuda3std3__44plusIiEEE10Policy1000EPiSC_iS9_iiNS7_10__identityEEEvT0_T1_T2_T3_T4_T6_E12temp_storage;
	add.s32 	%r307, %r306, %r305;
	st.shared.u32 	[%r307+8], %r686;
$L__BB9_54:
	bar.sync 	0;
	setp.ne.s32 	%p34, %r60, 0;
	@%p34 bra 	$L__BB9_72;
	setp.gt.s32 	%p35, %r120, 32;
	ld.shared.u32 	%r308, [_ZZN3cub18CUB_300001_SM_10006detail6reduce28DeviceReduceSingleTileKernelINS2_10policy_hubIijN4cuda3std3__44plusIiEEE10Policy1000EPiSC_iS9_iiNS7_10__identityEEEvT0_T1_T2_T3_T4_T6_E12temp_storage+12];
	selp.b32 	%r309, %r308, 0, %p35;
	add.s32 	%r310, %r309, %r686;
	setp.gt.s32 	%p36, %r120, 64;
	ld.shared.u32 	%r311, [_ZZN3cub18CUB_300001_SM_10006detail6reduce28DeviceReduceSingleTileKernelINS2_10policy_hubIijN4cuda3std3__44plusIiEEE10Policy1000EPiSC_iS9_iiNS7_10__identityEEEvT0_T1_T2_T3_T4_T6_E12temp_storage+16];
	selp.b32 	%r312, %r311, 0, %p36;
	add.s32 	%r313, %r310, %r312;
	setp.gt.s32 	%p37, %r120, 96;
	ld.shared.u32 	%r314, [_ZZN3cub18CUB_300001_SM_10006detail6reduce28DeviceReduceSingleTileKernelINS2_10policy_hubIijN4cuda3std3__44plusIiEEE10Policy1000EPiSC_iS9_iiNS7_10__identityEEEvT0_T1_T2_T3_T4_T6_E12temp_storage+20];
	selp.b32 	%r315, %r314, 0, %p37;
	add.s32 	%r316, %r313, %r315;
	setp.gt.s32 	%p38, %r120, 128;
	ld.shared.u32 	%r317, [_ZZN3cub18CUB_300001_SM_10006detail6reduce28DeviceReduceSingleTileKernelINS2_10policy_hubIijN4cuda3std3__44plusIiEEE10Policy1000EPiSC_iS9_iiNS7_10__identityEEEvT0_T1_T2_T3_T4_T6_E12temp_storage+24];
	selp.b32 	%r318, %r317, 0, %p38;
	add.s32 	%r319, %r316, %r318;
	setp.gt.s32 	%p39, %r120, 160;
	ld.shared.u32 	%r320, [_ZZN3cub18CUB_300001_SM_10006detail6reduce28DeviceReduceSingleTileKernelINS2_10policy_hubIijN4cuda3std3__44plusIiEEE10Policy1000EPiSC_iS9_iiNS7_10__identityEEEvT0_T1_T2_T3_T4_T6_E12temp_storage+28];
	selp.b32 	%r321, %r320, 0, %p39;
	add.s32 	%r322, %r319, %r321;
	setp.gt.s32 	%p40, %r120, 192;
	ld.shared.u32 	%r323, [_ZZN3cub18CUB_300001_SM_10006detail6reduce28DeviceReduceSingleTileKernelINS2_10policy_hubIijN4cuda3std3__44plusIiEEE10Policy1000EPiSC_iS9_iiNS7_10__identityEEEvT0_T1_T2_T3_T4_T6_E12temp_storage+32];
	selp.b32 	%r324, %r323, 0, %p40;
	add.s32 	%r325, %r322, %r324;
	setp.gt.s32 	%p41, %r120, 224;
	ld.shared.u32 	%r326, [_ZZN3cub18CUB_300001_SM_10006detail6reduce28DeviceReduceSingleTileKernelINS2_10policy_hubIijN4cuda3std3__44plusIiEEE10Policy1000EPiSC_iS9_iiNS7_10__identityEEEvT0_T1_T2_T3_T4_T6_E12temp_storage+36];
	selp.b32 	%r327, %r326, 0, %p41;
	add.s32 	%r686, %r325, %r327;
	bra.uni 	$L__BB9_72;
$L__BB9_56:
	mov.u32 	%r85, %tid.x;
	mul.wide.u32 	%rd35, %r85, 4;
	add.s64 	%rd19, %rd16, %rd35;
	// begin inline asm
	ld.global.nc.u32 %r122, [%rd19];
	// end inline asm
	add.s64 	%rd20, %rd19, 1024;
	// begin inline asm
	ld.global.nc.u32 %r123, [%rd20];
	// end inline asm
	add.s64 	%rd21, %rd19, 2048;
	// begin inline asm
	ld.global.nc.u32 %r124, [%rd21];
	// end inline asm
	add.s64 	%rd22, %rd19, 3072;
	// begin inline asm
	ld.global.nc.u32 %r125, [%rd22];
	// end inline asm
	add.s64 	%rd23, %rd19, 4096;
	// begin inline asm
	ld.global.nc.u32 %r126, [%rd23];
	// end inline asm
	add.s64 	%rd24, %rd19, 5120;
	// begin inline asm
	ld.global.nc.u32 %r127, [%rd24];
	// end inline asm
	add.s64 	%rd25, %rd19, 6144;
	// begin inline asm
	ld.global.nc.u32 %r128, [%rd25];
	// end inline asm
	add.s64 	%rd26, %rd19, 7168;
	// begin inline asm
	ld.global.nc.u32 %r129, [%rd26];
	// end inline asm
	add.s64 	%rd27, %rd19, 8192;
	// begin inline asm
	ld.global.nc.u32 %r130, [%rd27];
	// end inline asm
	add.s64 	%rd28, %rd19, 9216;
	// begin inline asm
	ld.global.nc.u32 %r131, [%rd28];
	// end inline asm
	add.s64 	%rd29, %rd19, 10240;
	// begin inline asm
	ld.global.nc.u32 %r132, [%rd29];
	// end inline asm
	add.s64 	%rd30, %rd19, 11264;
	// begin inline asm
	ld.global.nc.u32 %r133, [%rd30];
	// end inline asm
	add.s64 	%rd31, %rd19, 12288;
	// begin inline asm
	ld.global.nc.u32 %r134, [%rd31];
	// end inline asm
	add.s64 	%rd32, %rd19, 13312;
	// begin inline asm
	ld.global.nc.u32 %r135, [%rd32];
	// end inline asm
	add.s64 	%rd33, %rd19, 14336;
	// begin inline asm
	ld.global.nc.u32 %r136, [%rd33];
	// end inline asm
	add.s64 	%rd34, %rd19, 15360;
	// begin inline asm
	ld.global.nc.u32 %r137, [%rd34];
	// end inline asm
	add.s32 	%r139, %r123, %r122;
	add.s32 	%r140, %r124, %r139;
	add.s32 	%r141, %r125, %r140;
	add.s32 	%r142, %r126, %r141;
	add.s32 	%r143, %r127, %r142;
	add.s32 	%r144, %r128, %r143;
	add.s32 	%r145, %r129, %r144;
	add.s32 	%r146, %r130, %r145;
	add.s32 	%r147, %r131, %r146;
	add.s32 	%r148, %r132, %r147;
	add.s32 	%r149, %r133, %r148;
	add.s32 	%r150, %r134, %r149;
	add.s32 	%r151, %r135, %r150;
	add.s32 	%r152, %r136, %r151;
	add.s32 	%r685, %r137, %r152;
	setp.lt.u32 	%p4, %r120, 8192;
	mov.b32 	%r674, 4096;
	@%p4 bra 	$L__BB9_60;
	add.s32 	%r87, %r120, -4096;
	mov.b32 	%r674, 4096;
$L__BB9_58:
	mul.wide.s32 	%rd52, %r674, 4;
	add.s64 	%rd36, %rd19, %rd52;
	// begin inline asm
	ld.global.nc.u32 %r154, [%rd36];
	// end inline asm
	add.s64 	%rd37, %rd36, 1024;
	// begin inline asm
	ld.global.nc.u32 %r155, [%rd37];
	// end inline asm
	add.s64 	%rd38, %rd36, 2048;
	// begin inline asm
	ld.global.nc.u32 %r156, [%rd38];
	// end inline asm
	add.s64 	%rd39, %rd36, 3072;
	// begin inline asm
	ld.global.nc.u32 %r157, [%rd39];
	// end inline asm
	add.s64 	%rd40, %rd36, 4096;
	// begin inline asm
	ld.global.nc.u32 %r158, [%rd40];
	// end inline asm
	add.s64 	%rd41, %rd36, 5120;
	// begin inline asm
	ld.global.nc.u32 %r159, [%rd41];
	// end inline asm
	add.s64 	%rd42, %rd36, 6144;
	// begin inline asm
	ld.global.nc.u32 %r160, [%rd42];
	// end inline asm
	add.s64 	%rd43, %rd36, 7168;
	// begin inline asm
	ld.global.nc.u32 %r161, [%rd43];
	// end inline asm
	add.s64 	%rd44, %rd36, 8192;
	// begin inline asm
	ld.global.nc.u32 %r162, [%rd44];
	// end inline asm
	add.s64 	%rd45, %rd36, 9216;
	// begin inline asm
	ld.global.nc.u32 %r163, [%rd45];
	// end inline asm
	add.s64 	%rd46, %rd36, 10240;
	// begin inline asm
	ld.global.nc.u32 %r164, [%rd46];
	// end inline asm
	add.s64 	%rd47, %rd36, 11264;
	// begin inline asm
	ld.global.nc.u32 %r165, [%rd47];
	// end inline asm
	add.s64 	%rd48, %rd36, 12288;
	// begin inline asm
	ld.global.nc.u32 %r166, [%rd48];
	// end inline asm
	add.s64 	%rd49, %rd36, 13312;
	// begin inline asm
	ld.global.nc.u32 %r167, [%rd49];
	// end inline asm
	add.s64 	%rd50, %rd36, 14336;
	// begin inline asm
	ld.global.nc.u32 %r168, [%rd50];
	// end inline asm
	add.s64 	%rd51, %rd36, 15360;
	// begin inline asm
	ld.global.nc.u32 %r169, [%rd51];
	// end inline asm
	add.s32 	%r170, %r154, %r685;
	add.s32 	%r171, %r155, %r170;
	add.s32 	%r172, %r156, %r171;
	add.s32 	%r173, %r157, %r172;
	add.s32 	%r174, %r158, %r173;
	add.s32 	%r175, %r159, %r174;
	add.s32 	%r176, %r160, %r175;
	add.s32 	%r177, %r161, %r176;
	add.s32 	%r178, %r162, %r177;
	add.s32 	%r179, %r163, %r178;
	add.s32 	%r180, %r164, %r179;
	add.s32 	%r181, %r165, %r180;
	add.s32 	%r182, %r166, %r181;
	add.s32 	%r183, %r167, %r182;
	add.s32 	%r184, %r168, %r183;
	add.s32 	%r685, %r169, %r184;
	sub.s32 	%r185, %r120, %r674;
	setp.lt.s32 	%p5, %r185, 4096;
	@%p5 bra 	$L__BB9_68;
	add.s32 	%r674, %r674, 4096;
	setp.le.s32 	%p6, %r674, %r87;
	@%p6 bra 	$L__BB9_58;
$L__BB9_60:
	setp.le.s32 	%p7, %r120, %r674;
	@%p7 bra 	$L__BB9_68;
	sub.s32 	%r94, %r120, %r674;
	setp.ge.s32 	%p8, %r85, %r94;
	@%p8 bra 	$L__BB9_68;
	not.b32 	%r187, %r85;
	add.s32 	%r188, %r120, %r187;
	sub.s32 	%r95, %r188, %r674;
	and.b32  	%r189, %r95, 768;
	setp.eq.s32 	%p9, %r189, 768;
	mov.u32 	%r679, %r85;
	@%p9 bra 	$L__BB9_65;
	add.s32 	%r676, %r85, %r674;
	shr.u32 	%r190, %r95, 8;
	add.s32 	%r191, %r190, 1;
	and.b32  	%r192, %r191, 3;
	neg.s32 	%r675, %r192;
	mov.u32 	%r679, %r85;
$L__BB9_64:
	.pragma "nounroll";
	mul.wide.u32 	%rd54, %r676, 4;
	add.s64 	%rd53, %rd16, %rd54;
	// begin inline asm
	ld.global.nc.u32 %r193, [%rd53];
	// end inline asm
	add.s32 	%r685, %r193, %r685;
	add.s32 	%r679, %r679, 256;
	add.s32 	%r676, %r676, 256;
	add.s32 	%r675, %r675, 1;
	setp.ne.s32 	%p10, %r675, 0;
	@%p10 bra 	$L__BB9_64;
$L__BB9_65:
	setp.lt.u32 	%p11, %r95, 768;
	@%p11 bra 	$L__BB9_68;
	cvt.u64.u32 	%rd55, %r679;
	cvt.u64.u32 	%rd56, %r674;
	add.s64 	%rd57, %rd55, %rd56;
	shl.b64 	%rd58, %rd57, 2;
	add.s64 	%rd59, %rd58, %rd16;
	add.s64 	%rd124, %rd59, 2048;
	add.s32 	%r682, %r679, %r674;
$L__BB9_67:
	mul.wide.u32 	%rd64, %r682, 4;
	add.s64 	%rd60, %rd16, %rd64;
	// begin inline asm
	ld.global.nc.u32 %r194, [%rd60];
	// end inline asm
	add.s32 	%r198, %r194, %r685;
	add.s64 	%rd61, %rd124, -1024;
	// begin inline asm
	ld.global.nc.u32 %r195, [%rd61];
	// end inline asm
	add.s32 	%r199, %r195, %r198;
	// begin inline asm
	ld.global.nc.u32 %r196, [%rd124];
	// end inline asm
	add.s32 	%r200, %r196, %r199;
	add.s64 	%rd63, %rd124, 1024;
	// begin inline asm
	ld.global.nc.u32 %r197, [%rd63];
	// end inline asm
	add.s32 	%r685, %r197, %r200;
	add.s32 	%r679, %r679, 1024;
	add.s64 	%rd124, %rd124, 4096;
	add.s32 	%r682, %r682, 1024;
	setp.lt.s32 	%p12, %r679, %r94;
	@%p12 bra 	$L__BB9_67;
$L__BB9_68:
	// begin inline asm
	mov.u32 %r201, %laneid;
	// end inline asm
	mov.b32 	%r204, 1;
	mov.b32 	%r225, 31;
	mov.b32 	%r226, -1;
	// begin inline asm
	shfl.sync.down.b32 %r202, %r685, %r204, %r225, %r226;
	// end inline asm
	setp.gt.s32 	%p13, %r201, 30;
	selp.b32 	%r227, 0, %r202, %p13;
	add.s32 	%r208, %r227, %r685;
	mov.b32 	%r209, 2;
	// begin inline asm
	shfl.sync.down.b32 %r207, %r208, %r209, %r225, %r226;
	// end inline asm
	setp.gt.s32 	%p14, %r201, 29;
	selp.b32 	%r228, 0, %r207, %p14;
	add.s32 	%r213, %r208, %r228;
	mov.b32 	%r214, 4;
	// begin inline asm
	shfl.sync.down.b32 %r212, %r213, %r214, %r225, %r226;
	// end inline asm
	setp.gt.s32 	%p15, %r201, 27;
	selp.b32 	%r229, 0, %r212, %p15;
	add.s32 	%r218, %r213, %r229;
	mov.b32 	%r219, 8;
	// begin inline asm
	shfl.sync.down.b32 %r217, %r218, %r219, %r225, %r226;
	// end inline asm
	setp.gt.s32 	%p16, %r201, 23;
	selp.b32 	%r230, 0, %r217, %p16;
	add.s32 	%r223, %r218, %r230;
	mov.b32 	%r224, 16;
	// begin inline asm
	shfl.sync.down.b32 %r222, %r223, %r224, %r225, %r226;
	// end inline asm
	setp.gt.s32 	%p17, %r201, 15;
	selp.b32 	%r231, 0, %r222, %p17;
	add.s32 	%r686, %r223, %r231;
	setp.ne.s32 	%p18, %r201, 0;
	@%p18 bra 	$L__BB9_70;
	shr.u32 	%r232, %r85, 3;
	and.b32  	%r233, %r232, 124;
	mov.u32 	%r234, _ZZN3cub18CUB_300001_SM_10006detail6reduce28DeviceReduceSingleTileKernelINS2_10policy_hubIijN4cuda3std3__44plusIiEEE10Policy1000EPiSC_iS9_iiNS7_10__identityEEEvT0_T1_T2_T3_T4_T6_E12temp_storage;
	add.s32 	%r235, %r234, %r233;
	st.shared.u32 	[%r235+8], %r686;
$L__BB9_70:
	bar.sync 	0;
	setp.ne.s32 	%p19, %r85, 0;
	@%p19 bra 	$L__BB9_72;
	ld.shared.u32 	%r236, [_ZZN3cub18CUB_300001_SM_10006detail6reduce28DeviceReduceSingleTileKernelINS2_10policy_hubIijN4cuda3std3__44plusIiEEE10Policy1000EPiSC_iS9_iiNS7_10__identityEEEvT0_T1_T2_T3_T4_T6_E12temp_storage+12];
	add.s32 	%r237, %r236, %r686;
	ld.shared.u32 	%r238, [_ZZN3cub18CUB_300001_SM_10006detail6reduce28DeviceReduceSingleTileKernelINS2_10policy_hubIijN4cuda3std3__44plusIiEEE10Policy1000EPiSC_iS9_iiNS7_10__identityEEEvT0_T1_T2_T3_T4_T6_E12temp_storage+16];
	add.s32 	%r239, %r237, %r238;
	ld.shared.u32 	%r240, [_ZZN3cub18CUB_300001_SM_10006detail6reduce28DeviceReduceSingleTileKernelINS2_10policy_hubIijN4cuda3std3__44plusIiEEE10Policy1000EPiSC_iS9_iiNS7_10__identityEEEvT0_T1_T2_T3_T4_T6_E12temp_storage+20];
	add.s32 	%r241, %r239, %r240;
	ld.shared.u32 	%r242, [_ZZN3cub18CUB_300001_SM_10006detail6reduce28DeviceReduceSingleTileKernelINS2_10policy_hubIijN4cuda3std3__44plusIiEEE10Policy1000EPiSC_iS9_iiNS7_10__identityEEEvT0_T1_T2_T3_T4_T6_E12temp_storage+24];
	add.s32 	%r243, %r241, %r242;
	ld.shared.u32 	%r244, [_ZZN3cub18CUB_300001_SM_10006detail6reduce28DeviceReduceSingleTileKernelINS2_10policy_hubIijN4cuda3std3__44plusIiEEE10Policy1000EPiSC_iS9_iiNS7_10__identityEEEvT0_T1_T2_T3_T4_T6_E12temp_storage+28];
	add.s32 	%r245, %r243, %r244;
	ld.shared.u32 	%r246, [_ZZN3cub18CUB_300001_SM_10006detail6reduce28DeviceReduceSingleTileKernelINS2_10policy_hubIijN4cuda3std3__44plusIiEEE10Policy1000EPiSC_iS9_iiNS7_10__identityEEEvT0_T1_T2_T3_T4_T6_E12temp_storage+32];
	add.s32 	%r247, %r245, %r246;
	ld.shared.u32 	%r248, [_ZZN3cub18CUB_300001_SM_10006detail6reduce28DeviceReduceSingleTileKernelINS2_10policy_hubIijN4cuda3std3__44plusIiEEE10Policy1000EPiSC_iS9_iiNS7_10__identityEEEvT0_T1_T2_T3_T4_T6_E12temp_storage+36];
	add.s32 	%r686, %r247, %r248;
$L__BB9_72:
	mov.u32 	%r631, %tid.x;
	setp.ne.s32 	%p95, %r631, 0;
	@%p95 bra 	$L__BB9_74;
	add.s32 	%r632, %r686, %r121;
	st.global.u32 	[%rd1], %r632;
$L__BB9_74:
	ret;

}
	// .globl	_ZN3cub18CUB_300001_SM_10006detail6reduce28DeviceReduceSingleTileKernelINS2_10policy_hubIiyN4cuda3std3__44plusIiEEE10Policy1000EN6thrust24THRUST_300001_SM_1000_NS10device_ptrIiEEPiyS9_iiNS7_10__identityEEEvT0_T1_T2_T3_T4_T6_
.visible .entry _ZN3cub18CUB_300001_SM_10006detail6reduce28DeviceReduceSingleTileKernelINS2_10policy_hubIiyN4cuda3std3__44plusIiEEE10Policy1000EN6thrust24THRUST_300001_SM_1000_NS10device_ptrIiEEPiyS9_iiNS7_10__identityEEEvT0_T1_T2_T3_T4_T6_(
	.param .align 8 .b8 _ZN3cub18CUB_300001_SM_10006detail6reduce28DeviceReduceSingleTileKernelINS2_10policy_hubIiyN4cuda3std3__44plusIiEEE10Policy1000EN6thrust24THRUST_300001_SM_1000_NS10device_ptrIiEEPiyS9_iiNS7_10__identityEEEvT0_T1_T2_T3_T4_T6__param_0[8],
	.param .u64 .ptr .align 1 _ZN3cub18CUB_300001_SM_10006detail6reduce28DeviceReduceSingleTileKernelINS2_10policy_hubIiyN4cuda3std3__44plusIiEEE10Policy1000EN6thrust24THRUST_300001_SM_1000_NS10device_ptrIiEEPiyS9_iiNS7_10__identityEEEvT0_T1_T2_T3_T4_T6__param_1,
	.param .u64 _ZN3cub18CUB_300001_SM_10006detail6reduce28DeviceReduceSingleTileKernelINS2_10policy_hubIiyN4cuda3std3__44plusIiEEE10Policy1000EN6thrust24THRUST_300001_SM_1000_NS10device_ptrIiEEPiyS9_iiNS7_10__identityEEEvT0_T1_T2_T3_T4_T6__param_2,
	.param .align 1 .b8 _ZN3cub18CUB_300001_SM_10006detail6reduce28DeviceReduceSingleTileKernelINS2_10policy_hubIiyN4cuda3std3__44plusIiEEE10Policy1000EN6thrust24THRUST_300001_SM_1000_NS10device_ptrIiEEPiyS9_iiNS7_10__identityEEEvT0_T1_T2_T3_T4_T6__param_3[1],
	.param .u32 _ZN3cub18CUB_300001_SM_10006detail6reduce28DeviceReduceSingleTileKernelINS2_10policy_hubIiyN4cuda3std3__44plusIiEEE10Policy1000EN6thrust24THRUST_300001_SM_1000_NS10device_ptrIiEEPiyS9_iiNS7_10__identityEEEvT0_T1_T2_T3_T4_T6__param_4,
	.param .align 1 .b8 _ZN3cub18CUB_300001_SM_10006detail6reduce28DeviceReduceSingleTileKernelINS2_10policy_hubIiyN4cuda3std3__44plusIiEEE10Policy1000EN6thrust24THRUST_300001_SM_1000_NS10device_ptrIiEEPiyS9_iiNS7_10__identityEEEvT0_T1_T2_T3_T4_T6__param_5[1]
)
.maxntid 256
.minnctapersm 1
{
	.reg .pred 	%p<59>;
	.reg .b32 	%r<471>;
	.reg .b64 	%rd<56>;
	// demoted variable
	.shared .align 4 .b8 _ZZN3cub18CUB_300001_SM_10006detail6reduce28DeviceReduceSingleTileKernelINS2_10policy_hubIiyN4cuda3std3__44plusIiEEE10Policy1000EN6thrust24THRUST_300001_SM_1000_NS10device_ptrIiEEPiyS9_iiNS7_10__identityEEEvT0_T1_T2_T3_T4_T6_E12temp_storage[44];
	ld.param.u64 	%rd18, [_ZN3cub18CUB_300001_SM_10006detail6reduce28DeviceReduceSingleTileKernelINS2_10policy_hubIiyN4cuda3std3__44plusIiEEE10Policy1000EN6thrust24THRUST_300001_SM_1000_NS10device_ptrIiEEPiyS9_iiNS7_10__identityEEEvT0_T1_T2_T3_T4_T6__param_0];
	ld.param.u64 	%rd20, [_ZN3cub18CUB_300001_SM_10006detail6reduce28DeviceReduceSingleTileKernelINS2_10policy_hubIiyN4cuda3std3__44plusIiEEE10Policy1000EN6thrust24THRUST_300001_SM_1000_NS10device_ptrIiEEPiyS9_iiNS7_10__identityEEEvT0_T1_T2_T3_T4_T6__param_1];
	ld.param.u64 	%rd19, [_ZN3cub18CUB_300001_SM_10006detail6reduce28DeviceReduceSingleTileKernelINS2_10policy_hubIiyN4cuda3std3__44plusIiEEE10Policy1000EN6thrust24THRUST_300001_SM_1000_NS10device_ptrIiEEPiyS9_iiNS7_10__identityEEEvT0_T1_T2_T3_T4_T6__param_2];
	ld.param.u32 	%r81, [_ZN3cub18CUB_300001_SM_10006detail6reduce28DeviceReduceSingleTileKernelINS2_10policy_hubIiyN4cuda3std3__44plusIiEEE10Policy1000EN6thrust24THRUST_300001_SM_1000_NS10device_ptrIiEEPiyS9_iiNS7_10__identityEEEvT0_T1_T2_T3_T4_T6__param_4];
	cvta.to.global.u64 	%rd1, %rd20;
	setp.ne.s64 	%p1, %rd19, 0;
	@%p1 bra 	$L__BB10_3;
	mov.u32 	%r434, %tid.x;
	setp.ne.s32 	%p58, %r434, 0;
	@%p58 bra 	$L__BB10_51;
	st.global.u32 	[%rd1], %r81;
	bra.uni 	$L__BB10_51;
$L__BB10_3:
	cvta.to.global.u64 	%rd2, %rd18;
	setp.gt.u64 	%p2, %rd19, 4095;
	@%p2 bra 	$L__BB10_28;
	cvt.u32.u64 	%r1, %rd19;
	mov.u32 	%r2, %tid.x;
	setp.ge.u32 	%p24, %r2, %r1;
	mov.b32 	%r452, 0;
	mov.u32 	%r441, %r2;
	@%p24 bra 	$L__BB10_6;
	mul.wide.u32 	%rd41, %r2, 4;
	add.s64 	%rd42, %rd2, %rd41;
	ld.global.u32 	%r452, [%rd42];
	add.s32 	%r441, %r2, 256;
$L__BB10_6:
	setp.ge.u32 	%p25, %r441, %r1;
	@%p25 bra 	$L__BB10_19;
	not.b32 	%r261, %r441;
	add.s32 	%r262, %r261, %r1;
	shr.u32 	%r263, %r262, 8;
	add.s32 	%r7, %r263, 1;
	and.b32  	%r8, %r7, 15;
	setp.lt.u32 	%p26, %r262, 3840;
	@%p26 bra 	$L__BB10_10;
	and.b32  	%r264, %r7, 33554416;
	neg.s32 	%r437, %r264;
	mul.wide.u32 	%rd43, %r441, 4;
	add.s64 	%rd44, %rd43, %rd2;
	add.s64 	%rd51, %rd44, 8192;
$L__BB10_9:
	.pragma "nounroll";
	ld.global.u32 	%r265, [%rd51+-8192];
	add.s32 	%r266, %r265, %r452;
	ld.global.u32 	%r267, [%rd51+-7168];
	add.s32 	%r268, %r267, %r266;
	ld.global.u32 	%r269, [%rd51+-6144];
	add.s32 	%r270, %r269, %r268;
	ld.global.u32 	%r271, [%rd51+-5120];
	add.s32 	%r272, %r271, %r270;
	ld.global.u32 	%r273, [%rd51+-4096];
	add.s32 	%r274, %r273, %r272;
	ld.global.u32 	%r275, [%rd51+-3072];
	add.s32 	%r276, %r275, %r274;
	ld.global.u32 	%r277, [%rd51+-2048];
	add.s32 	%r278, %r277, %r276;
	ld.global.u32 	%r279, [%rd51+-1024];
	add.s32 	%r280, %r279, %r278;
	ld.global.u32 	%r281, [%rd51];
	add.s32 	%r282, %r281, %r280;
	ld.global.u32 	%r283, [%rd51+1024];
	add.s32 	%r284, %r283, %r282;
	ld.global.u32 	%r285, [%rd51+2048];
	add.s32 	%r286, %r285, %r284;
	ld.global.u32 	%r287, [%rd51+3072];
	add.s32 	%r288, %r287, %r286;
	ld.global.u32 	%r289, [%rd51+4096];
	add.s32 	%r290, %r289, %r288;
	ld.global.u32 	%r291, [%rd51+5120];
	add.s32 	%r292, %r291, %r290;
	ld.global.u32 	%r293, [%rd51+6144];
	add.s32 	%r294, %r293, %r292;
	ld.global.u32 	%r295, [%rd51+7168];
	add.s32 	%r452, %r295, %r294;
	add.s32 	%r441, %r441, 4096;
	add.s32 	%r437, %r437, 16;
	add.s64 	%rd51, %rd51, 16384;
	setp.ne.s32 	%p27, %r437, 0;
	@%p27 bra 	$L__BB10_9;
$L__BB10_10:
	setp.eq.s32 	%p28, %r8, 0;
	@%p28 bra 	$L__BB10_19;
	and.b32  	%r19, %r7, 7;
	setp.lt.u32 	%p29, %r8, 8;
	@%p29 bra 	$L__BB10_13;
	mul.wide.s32 	%rd45, %r441, 4;
	add.s64 	%rd46, %rd2, %rd45;
	ld.global.u32 	%r297, [%rd46];
	add.s32 	%r298, %r297, %r452;
	ld.global.u32 	%r299, [%rd46+1024];
	add.s32 	%r300, %r299, %r298;
	ld.global.u32 	%r301, [%rd46+2048];
	add.s32 	%r302, %r301, %r300;
	ld.global.u32 	%r303, [%rd46+3072];
	add.s32 	%r304, %r303, %r302;
	ld.global.u32 	%r305, [%rd46+4096];
	add.s32 	%r306, %r305, %r304;
	ld.global.u32 	%r307, [%rd46+5120];
	add.s32 	%r308, %r307, %r306;
	ld.global.u32 	%r309, [%rd46+6144];
	add.s32 	%r310, %r309, %r308;
	ld.global.u32 	%r311, [%rd46+7168];
	add.s32 	%r452, %r311, %r310;
	add.s32 	%r441, %r441, 2048;
$L__BB10_13:
	setp.eq.s32 	%p30, %r19, 0;
	@%p30 bra 	$L__BB10_19;
	and.b32  	%r25, %r7, 3;
	setp.lt.u32 	%p31, %r19, 4;
	@%p31 bra 	$L__BB10_16;
	mul.wide.s32 	%rd47, %r441, 4;
	add.s64 	%rd48, %rd2, %rd47;
	ld.global.u32 	%r313, [%rd48];
	add.s32 	%r314, %r313, %r452;
	ld.global.u32 	%r315, [%rd48+1024];
	add.s32 	%r316, %r315, %r314;
	ld.global.u32 	%r317, [%rd48+2048];
	add.s32 	%r318, %r317, %r316;
	ld.global.u32 	%r319, [%rd48+3072];
	add.s32 	%r452, %r319, %r318;
	add.s32 	%r441, %r441, 1024;
$L__BB10_16:
	setp.eq.s32 	%p32, %r25, 0;
	@%p32 bra 	$L__BB10_19;
	neg.s32 	%r449, %r25;
$L__BB10_18:
	.pragma "nounroll";
	mul.wide.s32 	%rd49, %r441, 4;
	add.s64 	%rd50, %rd2, %rd49;
	ld.global.u32 	%r320, [%rd50];
	add.s32 	%r452, %r320, %r452;
	add.s32 	%r441, %r441, 256;
	add.s32 	%r449, %r449, 1;
	setp.ne.s32 	%p33, %r449, 0;
	@%p33 bra 	$L__BB10_18;
$L__BB10_19:
	setp.lt.u64 	%p34, %rd19, 256;
	@%p34 bra 	$L__BB10_24;
	// begin inline asm
	mov.u32 %r384, %laneid;
	// end inline asm
	mov.b32 	%r387, 1;
	mov.b32 	%r408, 31;
	mov.b32 	%r409, -1;
	// begin inline asm
	shfl.sync.down.b32 %r385, %r452, %r387, %r408, %r409;
	// end inline asm
	setp.gt.s32 	%p50, %r384, 30;
	selp.b32 	%r410, 0, %r385, %p50;
	add.s32 	%r391, %r410, %r452;
	mov.b32 	%r392, 2;
	// begin inline asm
	shfl.sync.down.b32 %r390, %r391, %r392, %r408, %r409;
	// end inline asm
	setp.gt.s32 	%p51, %r384, 29;
	selp.b32 	%r411, 0, %r390, %p51;
	add.s32 	%r396, %r391, %r411;
	mov.b32 	%r397, 4;
	// begin inline asm
	shfl.sync.down.b32 %r395, %r396, %r397, %r408, %r409;
	// end inline asm
	setp.gt.s32 	%p52, %r384, 27;
	selp.b32 	%r412, 0, %r395, %p52;
	add.s32 	%r401, %r396, %r412;
	mov.b32 	%r402, 8;
	// begin inline asm
	shfl.sync.down.b32 %r400, %r401, %r402, %r408, %r409;
	// end inline asm
	setp.gt.s32 	%p53, %r384, 23;
	selp.b32 	%r413, 0, %r400, %p53;
	add.s32 	%r406, %r401, %r413;
	mov.b32 	%r407, 16;
	// begin inline asm
	shfl.sync.down.b32 %r405, %r406, %r407, %r408, %r409;
	// end inline asm
	setp.gt.s32 	%p54, %r384, 15;
	selp.b32 	%r414, 0, %r405, %p54;
	add.s32 	%r470, %r406, %r414;
	setp.ne.s32 	%p55, %r384, 0;
	@%p55 bra 	$L__BB10_22;
	shr.u32 	%r415, %r2, 3;
	and.b32  	%r416, %r415, 124;
	mov.u32 	%r417, _ZZN3cub18CUB_300001_SM_10006detail6reduce28DeviceReduceSingleTileKernelINS2_10policy_hubIiyN4cuda3std3__44plusIiEEE10Policy1000EN6thrust24THRUST_300001_SM_1000_NS10device_ptrIiEEPiyS9_iiNS7_10__identityEEEvT0_T1_T2_T3_T4_T6_E12temp_storage;
	add.s32 	%r418, %r417, %r416;
	st.shared.u32 	[%r418+8], %r470;
$L__BB10_22:
	bar.sync 	0;
	setp.ne.s32 	%p56, %r2, 0;
	@%p56 bra 	$L__BB10_49;
	ld.shared.u32 	%r419, [_ZZN3cub18CUB_300001_SM_10006detail6reduce28DeviceReduceSingleTileKernelINS2_10policy_hubIiyN4cuda3std3__44plusIiEEE10Policy1000EN6thrust24THRUST_300001_SM_1000_NS10device_ptrIiEEPiyS9_iiNS7_10__identityEEEvT0_T1_T2_T3_T4_T6_E12temp_storage+12];
	add.s32 	%r420, %r419, %r470;
	ld.shared.u32 	%r421, [_ZZN3cub18CUB_300001_SM_10006detail6reduce28DeviceReduceSingleTileKernelINS2_10policy_hubIiyN4cuda3std3__44plusIiEEE10Policy1000EN6thrust24THRUST_300001_SM_1000_NS10device_ptrIiEEPiyS9_iiNS7_10__identityEEEvT0_T1_T2_T3_T4_T6_E12temp_storage+16];
	add.s32 	%r422, %r420, %r421;
	ld.shared.u32 	%r423, [_ZZN3cub18CUB_300001_SM_10006detail6reduce28DeviceReduceSingleTileKernelINS2_10policy_hubIiyN4cuda3std3__44plusIiEEE10Policy1000EN6thrust24THRUST_300001_SM_1000_NS10device_ptrIiEEPiyS9_iiNS7_10__identityEEEvT0_T1_T2_T3_T4_T6_E12temp_storage+20];
	add.s32 	%r424, %r422, %r423;
	ld.shared.u32 	%r425, [_ZZN3cub18CUB_300001_SM_10006detail6reduce28DeviceReduceSingleTileKernelINS2_10policy_hubIiyN4cuda3std3__44plusIiEEE10Policy1000EN6thrust24THRUST_300001_SM_1000_NS10device_ptrIiEEPiyS9_iiNS7_10__identityEEEvT0_T1_T2_T3_T4_T6_E12temp_storage+24];
	add.s32 	%r426, %r424, %r425;
	ld.shared.u32 	%r427, [_ZZN3cub18CUB_300001_SM_10006detail6reduce28DeviceReduceSingleTileKernelINS2_10policy_hubIiyN4cuda3std3__44plusIiEEE10Policy1000EN6thrust24THRUST_300001_SM_1000_NS10device_ptrIiEEPiyS9_iiNS7_10__identityEEEvT0_T1_T2_T3_T4_T6_E12temp_storage+28];
	add.s32 	%r428, %r426, %r427;
	ld.shared.u32 	%r429, [_ZZN3cub18CUB_300001_SM_10006detail6reduce28DeviceReduceSingleTileKernelINS2_10policy_hubIiyN4cuda3std3__44plusIiEEE10Policy1000EN6thrust24THRUST_300001_SM_1000_NS10device_ptrIiEEPiyS9_iiNS7_10__identityEEEvT0_T1_T2_T3_T4_T6_E12temp_storage+32];
	add.s32 	%r430, %r428, %r429;
	ld.shared.u32 	%r431, [_ZZN3cub18CUB_300001_SM_10006detail6reduce28DeviceReduceSingleTileKernelINS2_10policy_hubIiyN4cuda3std3__44plusIiEEE10Policy1000EN6thrust24THRUST_300001_SM_1000_NS10device_ptrIiEEPiyS9_iiNS7_10__identityEEEvT0_T1_T2_T3_T4_T6_E12temp_storage+36];
	add.s32 	%r470, %r430, %r431;
	bra.uni 	$L__BB10_49;
$L__BB10_24:
	// begin inline asm
	mov.u32 %r321, %laneid;
	// end inline asm
	and.b32  	%r347, %r2, 992;
	add.s32 	%r348, %r347, 32;
	setp.gt.u32 	%p35, %r348, %r1;
	not.b32 	%r349, %r347;
	add.s32 	%r350, %r1, %r349;
	selp.b32 	%r345, %r350, 31, %p35;
	mov.b32 	%r324, 1;
	mov.b32 	%r346, -1;
	// begin inline asm
	shfl.sync.down.b32 %r322, %r452, %r324, %r345, %r346;
	// end inline asm
	setp.lt.s32 	%p36, %r321, %r345;
	selp.b32 	%r351, %r322, 0, %p36;
	add.s32 	%r328, %r351, %r452;
	mov.b32 	%r329, 2;
	// begin inline asm
	shfl.sync.down.b32 %r327, %r328, %r329, %r345, %r346;
	// end inline asm
	add.s32 	%r352, %r321, 2;
	setp.gt.s32 	%p37, %r352, %r345;
	selp.b32 	%r353, 0, %r327, %p37;
	add.s32 	%r333, %r328, %r353;
	mov.b32 	%r334, 4;
	// begin inline asm
	shfl.sync.down.b32 %r332, %r333, %r334, %r345, %r346;
	// end inline asm
	add.s32 	%r354, %r321, 4;
	setp.gt.s32 	%p38, %r354, %r345;
	selp.b32 	%r355, 0, %r332, %p38;
	add.s32 	%r338, %r333, %r355;
	mov.b32 	%r339, 8;
	// begin inline asm
	shfl.sync.down.b32 %r337, %r338, %r339, %r345, %r346;
	// end inline asm
	add.s32 	%r356, %r321, 8;
	setp.gt.s32 	%p39, %r356, %r345;
	selp.b32 	%r357, 0, %r337, %p39;
	add.s32 	%r343, %r338, %r357;
	mov.b32 	%r344, 16;
	// begin inline asm
	shfl.sync.down.b32 %r342, %r343, %r344, %r345, %r346;
	// end inline asm
	add.s32 	%r358, %r321, 16;
	setp.gt.s32 	%p40, %r358, %r345;
	selp.b32 	%r359, 0, %r342, %p40;
	add.s32 	%r470, %r343, %r359;
	setp.ne.s32 	%p41, %r321, 0;
	@%p41 bra 	$L__BB10_26;
	shr.u32 	%r360, %r2, 3;
	and.b32  	%r361, %r360, 124;
	mov.u32 	%r362, _ZZN3cub18CUB_300001_SM_10006detail6reduce28DeviceReduceSingleTileKernelINS2_10policy_hubIiyN4cuda3std3__44plusIiEEE10Policy1000EN6thrust24THRUST_300001_SM_1000_NS10device_ptrIiEEPiyS9_iiNS7_10__identityEEEvT0_T1_T2_T3_T4_T6_E12temp_storage;
	add.s32 	%r363, %r362, %r361;
	st.shared.u32 	[%r363+8], %r470;
$L__BB10_26:
	bar.sync 	0;
	setp.ne.s32 	%p42, %r2, 0;
	@%p42 bra 	$L__BB10_49;
	setp.gt.u64 	%p43, %rd19, 32;
	ld.shared.u32 	%r364, [_ZZN3cub18CUB_300001_SM_10006detail6reduce28DeviceReduceSingleTileKernelINS2_10policy_hubIiyN4cuda3std3__44plusIiEEE10Policy1000EN6thrust24THRUST_300001_SM_1000_NS10device_ptrIiEEPiyS9_iiNS7_10__identityEEEvT0_T1_T2_T3_T4_T6_E12temp_storage+12];
	selp.b32 	%r365, %r364, 0, %p43;
	add.s32 	%r366, %r365, %r470;
	setp.gt.u64 	%p44, %rd19, 64;
	ld.shared.u32 	%r367, [_ZZN3cub18CUB_300001_SM_10006detail6reduce28DeviceReduceSingleTileKernelINS2_10policy_hubIiyN4cuda3std3__44plusIiEEE10Policy1000EN6thrust24THRUST_300001_SM_1000_NS10device_ptrIiEEPiyS9_iiNS7_10__identityEEEvT0_T1_T2_T3_T4_T6_E12temp_storage+16];
	selp.b32 	%r368, %r367, 0, %p44;
	add.s32 	%r369, %r366, %r368;
	setp.gt.u64 	%p45, %rd19, 96;
	ld.shared.u32 	%r370, [_ZZN3cub18CUB_300001_SM_10006detail6reduce28DeviceReduceSingleTileKernelINS2_10policy_hubIiyN4cuda3std3__44plusIiEEE10Policy1000EN6thrust24THRUST_300001_SM_1000_NS10device_ptrIiEEPiyS9_iiNS7_10__identityEEEvT0_T1_T2_T3_T4_T6_E12temp_storage+20];
	selp.b32 	%r371, %r370, 0, %p45;
	add.s32 	%r372, %r369, %r371;
	setp.gt.u64 	%p46, %rd19, 128;
	ld.shared.u32 	%r373, [_ZZN3cub18CUB_300001_SM_10006detail6reduce28DeviceReduceSingleTileKernelINS2_10policy_hubIiyN4cuda3std3__44plusIiEEE10Policy1000EN6thrust24THRUST_300001_SM_1000_NS10device_ptrIiEEPiyS9_iiNS7_10__identityEEEvT0_T1_T2_T3_T4_T6_E12temp_storage+24];
	selp.b32 	%r374, %r373, 0, %p46;
	add.s32 	%r375, %r372, %r374;
	setp.gt.u64 	%p47, %rd19, 160;
	ld.shared.u32 	%r376, [_ZZN3cub18CUB_300001_SM_10006detail6reduce28DeviceReduceSingleTileKernelINS2_10policy_hubIiyN4cuda3std3__44plusIiEEE10Policy1000EN6thrust24THRUST_300001_SM_1000_NS10device_ptrIiEEPiyS9_iiNS7_10__identityEEEvT0_T1_T2_T3_T4_T6_E12temp_storage+28];
	selp.b32 	%r377, %r376, 0, %p47;
	add.s32 	%r378, %r375, %r377;
	setp.gt.u64 	%p48, %rd19, 192;
	ld.shared.u32 	%r379, [_ZZN3cub18CUB_300001_SM_10006detail6reduce28DeviceReduceSingleTileKernelINS2_10policy_hubIiyN4cuda3std3__44plusIiEEE10Policy1000EN6thrust24THRUST_300001_SM_1000_NS10device_ptrIiEEPiyS9_iiNS7_10__identityEEEvT0_T1_T2_T3_T4_T6_E12temp_storage+32];
	selp.b32 	%r380, %r379, 0, %p48;
	add.s32 	%r381, %r378, %r380;
	setp.gt.u64 	%p49, %rd19, 224;
	ld.shared.u32 	%r382, [_ZZN3cub18CUB_300001_SM_10006detail6reduce28DeviceReduceSingleTileKernelINS2_10policy_hubIiyN4cuda3std3__44plusIiEEE10Policy1000EN6thrust24THRUST_300001_SM_1000_NS10device_ptrIiEEPiyS9_iiNS7_10__identityEEEvT0_T1_T2_T3_T4_T6_E12temp_storage+36];
	selp.b32 	%r383, %r382, 0, %p49;
	add.s32 	%r470, %r381, %r383;
	bra.uni 	$L__BB10_49;
$L__BB10_28:
	mov.u32 	%r43, %tid.x;
	cvt.u64.u32 	%rd6, %r43;
	mul.wide.u32 	%rd22, %r43, 4;
	add.s64 	%rd7, %rd2, %rd22;
	ld.global.u32 	%r82, [%rd7];
	ld.global.u32 	%r83, [%rd7+1024];
	ld.global.u32 	%r84, [%rd7+2048];
	ld.global.u32 	%r85, [%rd7+3072];
	ld.global.u32 	%r86, [%rd7+4096];
	ld.global.u32 	%r87, [%rd7+5120];
	ld.global.u32 	%r88, [%rd7+6144];
	ld.global.u32 	%r89, [%rd7+7168];
	ld.global.u32 	%r90, [%rd7+8192];
	ld.global.u32 	%r91, [%rd7+9216];
	ld.global.u32 	%r92, [%rd7+10240];
	ld.global.u32 	%r93, [%rd7+11264];
	ld.global.u32 	%r94, [%rd7+12288];
	ld.global.u32 	%r95, [%rd7+13312];
	ld.global.u32 	%r96, [%rd7+14336];
	ld.global.u32 	%r97, [%rd7+15360];
	add.s32 	%r98, %r83, %r82;
	add.s32 	%r99, %r84, %r98;
	add.s32 	%r100, %r85, %r99;
	add.s32 	%r101, %r86, %r100;
	add.s32 	%r102, %r87, %r101;
	add.s32 	%r103, %r88, %r102;
	add.s32 	%r104, %r89, %r103;
	add.s32 	%r105, %r90, %r104;
	add.s32 	%r106, %r91, %r105;
	add.s32 	%r107, %r92, %r106;
	add.s32 	%r108, %r93, %r107;
	add.s32 	%r109, %r94, %r108;
	add.s32 	%r110, %r95, %r109;
	add.s32 	%r111, %r96, %r110;
	add.s32 	%r469, %r97, %r111;
	add.s64 	%rd8, %rd19, -4096;
	setp.lt.u64 	%p3, %rd8, 4096;
	mov.b64 	%rd53, 4096;
	@%p3 bra 	$L__BB10_32;
	mov.b64 	%rd53, 4096;
$L__BB10_30:
	shl.b64 	%rd24, %rd53, 2;
	add.s64 	%rd25, %rd7, %rd24;
	ld.global.u32 	%r112, [%rd25];
	ld.global.u32 	%r113, [%rd25+1024];
	ld.global.u32 	%r114, [%rd25+2048];
	ld.global.u32 	%r115, [%rd25+3072];
	ld.global.u32 	%r116, [%rd25+4096];
	ld.global.u32 	%r117, [%rd25+5120];
	ld.global.u32 	%r118, [%rd25+6144];
	ld.global.u32 	%r119, [%rd25+7168];
	ld.global.u32 	%r120, [%rd25+8192];
	ld.global.u32 	%r121, [%rd25+9216];
	ld.global.u32 	%r122, [%rd25+10240];
	ld.global.u32 	%r123, [%rd25+11264];
	ld.global.u32 	%r124, [%rd25+12288];
	ld.global.u32 	%r125, [%rd25+13312];
	ld.global.u32 	%r126, [%rd25+14336];
	ld.global.u32 	%r127, [%rd25+15360];
	add.s32 	%r128, %r112, %r469;
	add.s32 	%r129, %r113, %r128;
	add.s32 	%r130, %r114, %r129;
	add.s32 	%r131, %r115, %r130;
	add.s32 	%r132, %r116, %r131;
	add.s32 	%r133, %r117, %r132;
	add.s32 	%r134, %r118, %r133;
	add.s32 	%r135, %r119, %r134;
	add.s32 	%r136, %r120, %r135;
	add.s32 	%r137, %r121, %r136;
	add.s32 	%r138, %r122, %r137;
	add.s32 	%r139, %r123, %r138;
	add.s32 	%r140, %r124, %r139;
	add.s32 	%r141, %r125, %r140;
	add.s32 	%r142, %r126, %r141;
	add.s32 	%r469, %r127, %r142;
	sub.s64 	%rd26, %rd19, %rd53;
	setp.lt.u64 	%p4, %rd26, 4096;
	@%p4 bra 	$L__BB10_45;
	add.s64 	%rd53, %rd53, 4096;
	setp.le.u64 	%p5, %rd53, %rd8;
	@%p5 bra 	$L__BB10_30;
$L__BB10_32:
	setp.le.u64 	%p6, %rd19, %rd53;
	cvt.u32.u64 	%r143, %rd53;
	cvt.u32.u64 	%r144, %rd19;
	sub.s32 	%r145, %r144, %r143;
	setp.ge.s32 	%p7, %r43, %r145;
	or.pred  	%p8, %p6, %p7;
	@%p8 bra 	$L__BB10_45;
	not.b32 	%r149, %r43;
	add.s32 	%r150, %r149, %r144;
	sub.s32 	%r152, %r150, %r143;
	shr.u32 	%r153, %r152, 8;
	add.s32 	%r48, %r153, 1;
	and.b32  	%r49, %r48, 15;
	setp.lt.u32 	%p9, %r152, 3840;
	mov.u32 	%r459, %r43;
	@%p9 bra 	$L__BB10_36;
	and.b32  	%r154, %r48, 33554416;
	neg.s32 	%r455, %r154;
	add.s64 	%rd27, %rd53, %rd6;
	shl.b64 	%rd28, %rd27, 2;
	add.s64 	%rd29, %rd28, %rd2;
	add.s64 	%rd54, %rd29, 8192;
	mov.u32 	%r459, %r43;
$L__BB10_35:
	.pragma "nounroll";
	ld.global.u32 	%r155, [%rd54+-8192];
	add.s32 	%r156, %r155, %r469;
	ld.global.u32 	%r157, [%rd54+-7168];
	add.s32 	%r158, %r157, %r156;
	ld.global.u32 	%r159, [%rd54+-6144];
	add.s32 	%r160, %r159, %r158;
	ld.global.u32 	%r161, [%rd54+-5120];
	add.s32 	%r162, %r161, %r160;
	ld.global.u32 	%r163, [%rd54+-4096];
	add.s32 	%r164, %r163, %r162;
	ld.global.u32 	%r165, [%rd54+-3072];
	add.s32 	%r166, %r165, %r164;
	ld.global.u32 	%r167, [%rd54+-2048];
	add.s32 	%r168, %r167, %r166;
	ld.global.u32 	%r169, [%rd54+-1024];
	add.s32 	%r170, %r169, %r168;
	ld.global.u32 	%r171, [%rd54];
	add.s32 	%r172, %r171, %r170;
	ld.global.u32 	%r173, [%rd54+1024];
	add.s32 	%r174, %r173, %r172;
	ld.global.u32 	%r175, [%rd54+2048];
	add.s32 	%r176, %r175, %r174;
	ld.global.u32 	%r177, [%rd54+3072];
	add.s32 	%r178, %r177, %r176;
	ld.global.u32 	%r179, [%rd54+4096];
	add.s32 	%r180, %r179, %r178;
	ld.global.u32 	%r181, [%rd54+5120];
	add.s32 	%r182, %r181, %r180;
	ld.global.u32 	%r183, [%rd54+6144];
	add.s32 	%r184, %r183, %r182;
	ld.global.u32 	%r185, [%rd54+7168];
	add.s32 	%r469, %r185, %r184;
	add.s32 	%r459, %r459, 4096;
	add.s32 	%r455, %r455, 16;
	add.s64 	%rd54, %rd54, 16384;
	setp.ne.s32 	%p10, %r455, 0;
	@%p10 bra 	$L__BB10_35;
$L__BB10_36:
	setp.eq.s32 	%p11, %r49, 0;
	@%p11 bra 	$L__BB10_45;
	and.b32  	%r60, %r48, 7;
	setp.lt.u32 	%p12, %r49, 8;
	@%p12 bra 	$L__BB10_39;
	cvt.u64.u32 	%rd30, %r459;
	add.s64 	%rd31, %rd53, %rd30;
	shl.b64 	%rd32, %rd31, 2;
	add.s64 	%rd33, %rd2, %rd32;
	ld.global.u32 	%r187, [%rd33];
	add.s32 	%r188, %r187, %r469;
	ld.global.u32 	%r189, [%rd33+1024];
	add.s32 	%r190, %r189, %r188;
	ld.global.u32 	%r191, [%rd33+2048];
	add.s32 	%r192, %r191, %r190;
	ld.global.u32 	%r193, [%rd33+3072];
	add.s32 	%r194, %r193, %r192;
	ld.global.u32 	%r195, [%rd33+4096];
	add.s32 	%r196, %r195, %r194;
	ld.global.u32 	%r197, [%rd33+5120];
	add.s32 	%r198, %r197, %r196;
	ld.global.u32 	%r199, [%rd33+6144];
	add.s32 	%r200, %r199, %r198;
	ld.global.u32 	%r201, [%rd33+7168];
	add.s32 	%r469, %r201, %r200;
	add.s32 	%r459, %r459, 2048;
$L__BB10_39:
	setp.eq.s32 	%p13, %r60, 0;
	@%p13 bra 	$L__BB10_45;
	and.b32  	%r66, %r48, 3;
	setp.lt.u32 	%p14, %r60, 4;
	@%p14 bra 	$L__BB10_42;
	cvt.u64.u32 	%rd34, %r459;
	add.s64 	%rd35, %rd53, %rd34;
	shl.b64 	%rd36, %rd35, 2;
	add.s64 	%rd37, %rd2, %rd36;
	ld.global.u32 	%r203, [%rd37];
	add.s32 	%r204, %r203, %r469;
	ld.global.u32 	%r205, [%rd37+1024];
	add.s32 	%r206, %r205, %r204;
	ld.global.u32 	%r207, [%rd37+2048];
	add.s32 	%r208, %r207, %r206;
	ld.global.u32 	%r209, [%rd37+3072];
	add.s32 	%r469, %r209, %r208;
	add.s32 	%r459, %r459, 1024;
$L__BB10_42:
	setp.eq.s32 	%p15, %r66, 0;
	@%p15 bra 	$L__BB10_45;
	cvt.u64.u32 	%rd38, %r459;
	add.s64 	%rd39, %rd53, %rd38;
	shl.b64 	%rd40, %rd39, 2;
	add.s64 	%rd55, %rd2, %rd40;
	neg.s32 	%r467, %r66;
$L__BB10_44:
	.pragma "nounroll";
	ld.global.u32 	%r210, [%rd55];
	add.s32 	%r469, %r210, %r469;
	add.s64 	%rd55, %rd55, 1024;
	add.s32 	%r467, %r467, 1;
	setp.ne.s32 	%p16, %r467, 0;
	@%p16 bra 	$L__BB10_44;
$L__BB10_45:
	// begin inline asm
	mov.u32 %r211, %laneid;
	// end inline asm
	mov.b32 	%r214, 1;
	mov.b32 	%r235, 31;
	mov.b32 	%r236, -1;
	// begin inline asm
	shfl.sync.down.b32 %r212, %r469, %r214, %r235, %r236;
	// end inline asm
	setp.gt.s32 	%p17, %r211, 30;
	selp.b32 	%r237, 0, %r212, %p17;
	add.s32 	%r218, %r237, %r469;
	mov.b32 	%r219, 2;
	// begin inline asm
	shfl.sync.down.b32 %r217, %r218, %r219, %r235, %r236;
	// end inline asm
	setp.gt.s32 	%p18, %r211, 29;
	selp.b32 	%r238, 0, %r217, %p18;
	add.s32 	%r223, %r218, %r238;
	mov.b32 	%r224, 4;
	// begin inline asm
	shfl.sync.down.b32 %r222, %r223, %r224, %r235, %r236;
	// end inline asm
	setp.gt.s32 	%p19, %r211, 27;
	selp.b32 	%r239, 0, %r222, %p19;
	add.s32 	%r228, %r223, %r239;
	mov.b32 	%r229, 8;
	// begin inline asm
	shfl.sync.down.b32 %r227, %r228, %r229, %r235, %r236;
	// end inline asm
	setp.gt.s32 	%p20, %r211, 23;
	selp.b32 	%r240, 0, %r227, %p20;
	add.s32 	%r233, %r228, %r240;
	mov.b32 	%r234, 16;
	// begin inline asm
	shfl.sync.down.b32 %r232, %r233, %r234, %r235, %r236;
	// end inline asm
	setp.gt.s32 	%p21, %r211, 15;
	selp.b32 	%r241, 0, %r232, %p21;
	add.s32 	%r470, %r233, %r241;
	setp.ne.s32 	%p22, %r211, 0;
	@%p22 bra 	$L__BB10_47;
	shr.u32 	%r242, %r43, 3;
	and.b32  	%r243, %r242, 124;
	mov.u32 	%r244, _ZZN3cub18CUB_300001_SM_10006detail6reduce28DeviceReduceSingleTileKernelINS2_10policy_hubIiyN4cuda3std3__44plusIiEEE10Policy1000EN6thrust24THRUST_300001_SM_1000_NS10device_ptrIiEEPiyS9_iiNS7_10__identityEEEvT0_T1_T2_T3_T4_T6_E12temp_storage;
	add.s32 	%r245, %r244, %r243;
	st.shared.u32 	[%r245+8], %r470;
$L__BB10_47:
	bar.sync 	0;
	setp.ne.s32 	%p23, %r43, 0;
	@%p23 bra 	$L__BB10_49;
	ld.shared.u32 	%r246, [_ZZN3cub18CUB_300001_SM_10006detail6reduce28DeviceReduceSingleTileKernelINS2_10policy_hubIiyN4cuda3std3__44plusIiEEE10Policy1000EN6thrust24THRUST_300001_SM_1000_NS10device_ptrIiEEPiyS9_iiNS7_10__identityEEEvT0_T1_T2_T3_T4_T6_E12temp_storage+12];
	add.s32 	%r247, %r246, %r470;
	ld.shared.u32 	%r248, [_ZZN3cub18CUB_300001_SM_10006detail6reduce28DeviceReduceSingleTileKernelINS2_10policy_hubIiyN4cuda3std3__44plusIiEEE10Policy1000EN6thrust24THRUST_300001_SM_1000_NS10device_ptrIiEEPiyS9_iiNS7_10__identityEEEvT0_T1_T2_T3_T4_T6_E12temp_storage+16];
	add.s32 	%r249, %r247, %r248;
	ld.shared.u32 	%r250, [_ZZN3cub18CUB_300001_SM_10006detail6reduce28DeviceReduceSingleTileKernelINS2_10policy_hubIiyN4cuda3std3__44plusIiEEE10Policy1000EN6thrust24THRUST_300001_SM_1000_NS10device_ptrIiEEPiyS9_iiNS7_10__identityEEEvT0_T1_T2_T3_T4_T6_E12temp_storage+20];
	add.s32 	%r251, %r249, %r250;
	ld.shared.u32 	%r252, [_ZZN3cub18CUB_300001_SM_10006detail6reduce28DeviceReduceSingleTileKernelINS2_10policy_hubIiyN4cuda3std3__44plusIiEEE10Policy1000EN6thrust24THRUST_300001_SM_1000_NS10device_ptrIiEEPiyS9_iiNS7_10__identityEEEvT0_T1_T2_T3_T4_T6_E12temp_storage+24];
	add.s32 	%r253, %r251, %r252;
	ld.shared.u32 	%r254, [_ZZN3cub18CUB_300001_SM_10006detail6reduce28DeviceReduceSingleTileKernelINS2_10policy_hubIiyN4cuda3std3__44plusIiEEE10Policy1000EN6thrust24THRUST_300001_SM_1000_NS10device_ptrIiEEPiyS9_iiNS7_10__identityEEEvT0_T1_T2_T3_T4_T6_E12temp_storage+28];
	add.s32 	%r255, %r253, %r254;
	ld.shared.u32 	%r256, [_ZZN3cub18CUB_300001_SM_10006detail6reduce28DeviceReduceSingleTileKernelINS2_10policy_hubIiyN4cuda3std3__44plusIiEEE10Policy1000EN6thrust24THRUST_300001_SM_1000_NS10device_ptrIiEEPiyS9_iiNS7_10__identityEEEvT0_T1_T2_T3_T4_T6_E12temp_storage+32];
	add.s32 	%r257, %r255, %r256;
	ld.shared.u32 	%r258, [_ZZN3cub18CUB_300001_SM_10006detail6reduce28DeviceReduceSingleTileKernelINS2_10policy_hubIiyN4cuda3std3__44plusIiEEE10Policy1000EN6thrust24THRUST_300001_SM_1000_NS10device_ptrIiEEPiyS9_iiNS7_10__identityEEEvT0_T1_T2_T3_T4_T6_E12temp_storage+36];
	add.s32 	%r470, %r257, %r258;
$L__BB10_49:
	mov.u32 	%r432, %tid.x;
	setp.ne.s32 	%p57, %r432, 0;
	@%p57 bra 	$L__BB10_51;
	add.s32 	%r433, %r470, %r81;
	st.global.u32 	[%rd1], %r433;
$L__BB10_51:
	ret;

}
	// .globl	_ZN3cub18CUB_300001_SM_10006detail6reduce18DeviceReduceKernelINS2_10policy_hubIiyN4cuda3std3__44plusIiEEE10Policy1000EN6thrust24THRUST_300001_SM_1000_NS10device_ptrIiEEyS9_iNS7_10__identityEEEvT0_PT3_T1_NS0_13GridEvenShareISK_EET2_T4_
.visible .entry _ZN3cub18CUB_300001_SM_10006detail6reduce18DeviceReduceKernelINS2_10policy_hubIiyN4cuda3std3__44plusIiEEE10Policy1000EN6thrust24THRUST_300001_SM_1000_NS10device_ptrIiEEyS9_iNS7_10__identityEEEvT0_PT3_T1_NS0_13GridEvenShareISK_EET2_T4_(
	.param .align 8 .b8 _ZN3cub18CUB_300001_SM_10006detail6reduce18DeviceReduceKernelINS2_10policy_hubIiyN4cuda3std3__44plusIiEEE10Policy1000EN6thrust24THRUST_300001_SM_1000_NS10device_ptrIiEEyS9_iNS7_10__identityEEEvT0_PT3_T1_NS0_13GridEvenShareISK_EET2_T4__param_0[8],
	.param .u64 .ptr .align 1 _ZN3cub18CUB_300001_SM_10006detail6reduce18DeviceReduceKernelINS2_10policy_hubIiyN4cuda3std3__44plusIiEEE10Policy1000EN6thrust24THRUST_300001_SM_1000_NS10device_ptrIiEEyS9_iNS7_10__identityEEEvT0_PT3_T1_NS0_13GridEvenShareISK_EET2_T4__param_1,
	.param .u64 _ZN3cub18CUB_300001_SM_10006detail6reduce18DeviceReduceKernelINS2_10policy_hubIiyN4cuda3std3__44plusIiEEE10Policy1000EN6thrust24THRUST_300001_SM_1000_NS10device_ptrIiEEyS9_iNS7_10__identityEEEvT0_PT3_T1_NS0_13GridEvenShareISK_EET2_T4__param_2,
	.param .align 8 .b8 _ZN3cub18CUB_300001_SM_10006detail6reduce18DeviceReduceKernelINS2_10policy_hubIiyN4cuda3std3__44plusIiEEE10Policy1000EN6thrust24THRUST_300001_SM_1000_NS10device_ptrIiEEyS9_iNS7_10__identityEEEvT0_PT3_T1_NS0_13GridEvenShareISK_EET2_T4__param_3[72],
	.param .align 1 .b8 _ZN3cub18CUB_300001_SM_10006detail6reduce18DeviceReduceKernelINS2_10policy_hubIiyN4cuda3std3__44plusIiEEE10Policy1000EN6thrust24THRUST_300001_SM_1000_NS10device_ptrIiEEyS9_iNS7_10__identityEEEvT0_PT3_T1_NS0_13GridEvenShareISK_EET2_T4__param_4[1],
	.param .align 1 .b8 _ZN3cub18CUB_300001_SM_10006detail6reduce18DeviceReduceKernelINS2_10policy_hubIiyN4cuda3std3__44plusIiEEE10Policy1000EN6thrust24THRUST_300001_SM_1000_NS10device_ptrIiEEyS9_iNS7_10__identityEEEvT0_PT3_T1_NS0_13GridEvenShareISK_EET2_T4__param_5[1]
)
.maxntid 256
{
	.reg .pred 	%p<57>;
	.reg .b16 	%rs<4>;
	.reg .b32 	%r<502>;
	.reg .b64 	%rd<78>;
	// demoted variable
	.shared .align 4 .b8 _ZZN3cub18CUB_300001_SM_10006detail6reduce18DeviceReduceKernelINS2_10policy_hubIiyN4cuda3std3__44plusIiEEE10Policy1000EN6thrust24THRUST_300001_SM_1000_NS10device_ptrIiEEyS9_iNS7_10__identityEEEvT0_PT3_T1_NS0_13GridEvenShareISK_EET2_T4_E12temp_storage[44];
	ld.param.u64 	%rd1, [_ZN3cub18CUB_300001_SM_10006detail6reduce18DeviceReduceKernelINS2_10policy_hubIiyN4cuda3std3__44plusIiEEE10Policy1000EN6thrust24THRUST_300001_SM_1000_NS10device_ptrIiEEyS9_iNS7_10__identityEEEvT0_PT3_T1_NS0_13GridEvenShareISK_EET2_T4__param_3+32];
	ld.param.u32 	%r1, [_ZN3cub18CUB_300001_SM_10006detail6reduce18DeviceReduceKernelINS2_10policy_hubIiyN4cuda3std3__44plusIiEEE10Policy1000EN6thrust24THRUST_300001_SM_1000_NS10device_ptrIiEEyS9_iNS7_10__identityEEEvT0_PT3_T1_NS0_13GridEvenShareISK_EET2_T4__param_3+40];
	ld.param.u64 	%rd25, [_ZN3cub18CUB_300001_SM_10006detail6reduce18DeviceReduceKernelINS2_10policy_hubIiyN4cuda3std3__44plusIiEEE10Policy1000EN6thrust24THRUST_300001_SM_1000_NS10device_ptrIiEEyS9_iNS7_10__identityEEEvT0_PT3_T1_NS0_13GridEvenShareISK_EET2_T4__param_0];
	cvta.to.global.u64 	%rd2, %rd25;
	mov.u32 	%r2, %ctaid.x;
	shl.b32 	%r88, %r1, 12;
	cvt.s64.s32 	%rd3, %r88;
	shl.b32 	%r89, %r2, 12;
	cvt.u64.u32 	%rd4, %r89;
	sub.s64 	%rd5, %rd1, %rd4;
	setp.gt.u64 	%p1, %rd5, 4095;
	@%p1 bra 	$L__BB11_25;
	cvt.u32.u64 	%r287, %rd4;
	cvt.u32.u64 	%r3, %rd1;
	sub.s32 	%r4, %r3, %r287;
	mov.u32 	%r5, %tid.x;
	setp.ge.s32 	%p23, %r5, %r4;
	mov.b32 	%r482, 0;
	mov.u32 	%r471, %r5;
	@%p23 bra 	$L__BB11_3;
	add.s32 	%r289, %r287, %r5;
	mul.wide.u32 	%rd51, %r289, 4;
	add.s64 	%rd52, %rd2, %rd51;
	ld.global.u32 	%r482, [%rd52];
	add.s32 	%r471, %r5, 256;
$L__BB11_3:
	setp.ge.s32 	%p24, %r471, %r4;
	@%p24 bra 	$L__BB11_16;
	not.b32 	%r292, %r471;
	add.s32 	%r293, %r292, %r3;
	sub.s32 	%r294, %r293, %r287;
	shr.u32 	%r295, %r294, 8;
	add.s32 	%r10, %r295, 1;
	and.b32  	%r11, %r10, 15;
	setp.lt.u32 	%p25, %r294, 3840;
	@%p25 bra 	$L__BB11_7;
	and.b32  	%r296, %r10, 33554416;
	neg.s32 	%r467, %r296;
	mul.wide.u32 	%rd53, %r2, 16384;
	mul.wide.u32 	%rd54, %r471, 4;
	or.b64  	%rd55, %rd53, %rd54;
	add.s64 	%rd56, %rd55, %rd2;
	add.s64 	%rd72, %rd56, 8192;
$L__BB11_6:
	.pragma "nounroll";
	ld.global.u32 	%r297, [%rd72+-8192];
	add.s32 	%r298, %r297, %r482;
	ld.global.u32 	%r299, [%rd72+-7168];
	add.s32 	%r300, %r299, %r298;
	ld.global.u32 	%r301, [%rd72+-6144];
	add.s32 	%r302, %r301, %r300;
	ld.global.u32 	%r303, [%rd72+-5120];
	add.s32 	%r304, %r303, %r302;
	ld.global.u32 	%r305, [%rd72+-4096];
	add.s32 	%r306, %r305, %r304;
	ld.global.u32 	%r307, [%rd72+-3072];
	add.s32 	%r308, %r307, %r306;
	ld.global.u32 	%r309, [%rd72+-2048];
	add.s32 	%r310, %r309, %r308;
	ld.global.u32 	%r311, [%rd72+-1024];
	add.s32 	%r312, %r311, %r310;
	ld.global.u32 	%r313, [%rd72];
	add.s32 	%r314, %r313, %r312;
	ld.global.u32 	%r315, [%rd72+1024];
	add.s32 	%r316, %r315, %r314;
	ld.global.u32 	%r317, [%rd72+2048];
	add.s32 	%r318, %r317, %r316;
	ld.global.u32 	%r319, [%rd72+3072];
	add.s32 	%r320, %r319, %r318;
	ld.global.u32 	%r321, [%rd72+4096];
	add.s32 	%r322, %r321, %r320;
	ld.global.u32 	%r323, [%rd72+5120];
	add.s32 	%r324, %r323, %r322;
	ld.global.u32 	%r325, [%rd72+6144];
	add.s32 	%r326, %r325, %r324;
	ld.global.u32 	%r327, [%rd72+7168];
	add.s32 	%r482, %r327, %r326;
	add.s32 	%r471, %r471, 4096;
	add.s32 	%r467, %r467, 16;
	add.s64 	%rd72, %rd72, 16384;
	setp.ne.s32 	%p26, %r467, 0;
	@%p26 bra 	$L__BB11_6;
$L__BB11_7:
	setp.eq.s32 	%p27, %r11, 0;
	@%p27 bra 	$L__BB11_16;
	and.b32  	%r22, %r10, 7;
	setp.lt.u32 	%p28, %r11, 8;
	@%p28 bra 	$L__BB11_10;
	cvt.s64.s32 	%rd57, %r471;
	add.s64 	%rd58, %rd57, %rd4;
	shl.b64 	%rd59, %rd58, 2;
	add.s64 	%rd60, %rd2, %rd59;
	ld.global.u32 	%r329, [%rd60];
	add.s32 	%r330, %r329, %r482;
	ld.global.u32 	%r331, [%rd60+1024];
	add.s32 	%r332, %r331, %r330;
	ld.global.u32 	%r333, [%rd60+2048];
	add.s32 	%r334, %r333, %r332;
	ld.global.u32 	%r335, [%rd60+3072];
	add.s32 	%r336, %r335, %r334;
	ld.global.u32 	%r337, [%rd60+4096];
	add.s32 	%r338, %r337, %r336;
	ld.global.u32 	%r339, [%rd60+5120];
	add.s32 	%r340, %r339, %r338;
	ld.global.u32 	%r341, [%rd60+6144];
	add.s32 	%r342, %r341, %r340;
	ld.global.u32 	%r343, [%rd60+7168];
	add.s32 	%r482, %r343, %r342;
	add.s32 	%r471, %r471, 2048;
$L__BB11_10:
	setp.eq.s32 	%p29, %r22, 0;
	@%p29 bra 	$L__BB11_16;
	and.b32  	%r28, %r10, 3;
	setp.lt.u32 	%p30, %r22, 4;
	@%p30 bra 	$L__BB11_13;
	cvt.s64.s32 	%rd61, %r471;
	add.s64 	%rd62, %rd61, %rd4;
	shl.b64 	%rd63, %rd62, 2;
	add.s64 	%rd64, %rd2, %rd63;
	ld.global.u32 	%r345, [%rd64];
	add.s32 	%r346, %r345, %r482;
	ld.global.u32 	%r347, [%rd64+1024];
	add.s32 	%r348, %r347, %r346;
	ld.global.u32 	%r349, [%rd64+2048];
	add.s32 	%r350, %r349, %r348;
	ld.global.u32 	%r351, [%rd64+3072];
	add.s32 	%r482, %r351, %r350;
	add.s32 	%r471, %r471, 1024;
$L__BB11_13:
	setp.eq.s32 	%p31, %r28, 0;
	@%p31 bra 	$L__BB11_16;
	mul.wide.u32 	%rd65, %r2, 16384;
	add.s64 	%rd9, %rd2, %rd65;
	neg.s32 	%r479, %r28;
$L__BB11_15:
	.pragma "nounroll";
	mul.wide.s32 	%rd66, %r471, 4;
	add.s64 	%rd67, %rd9, %rd66;
	ld.global.u32 	%r352, [%rd67];
	add.s32 	%r482, %r352, %r482;
	add.s32 	%r471, %r471, 256;
	add.s32 	%r479, %r479, 1;
	setp.ne.s32 	%p32, %r479, 0;
	@%p32 bra 	$L__BB11_15;
$L__BB11_16:
	setp.lt.s32 	%p33, %r4, 256;
	@%p33 bra 	$L__BB11_21;
	// begin inline asm
	mov.u32 %r416, %laneid;
	// end inline asm
	mov.b32 	%r419, 1;
	mov.b32 	%r440, 31;
	mov.b32 	%r441, -1;
	// begin inline asm
	shfl.sync.down.b32 %r417, %r482, %r419, %r440, %r441;
	// end inline asm
	setp.gt.s32 	%p49, %r416, 30;
	selp.b32 	%r442, 0, %r417, %p49;
	add.s32 	%r423, %r442, %r482;
	mov.b32 	%r424, 2;
	// begin inline asm
	shfl.sync.down.b32 %r422, %r423, %r424, %r440, %r441;
	// end inline asm
	setp.gt.s32 	%p50, %r416, 29;
	selp.b32 	%r443, 0, %r422, %p50;
	add.s32 	%r428, %r423, %r443;
	mov.b32 	%r429, 4;
	// begin inline asm
	shfl.sync.down.b32 %r427, %r428, %r429, %r440, %r441;
	// end inline asm
	setp.gt.s32 	%p51, %r416, 27;
	selp.b32 	%r444, 0, %r427, %p51;
	add.s32 	%r433, %r428, %r444;
	mov.b32 	%r434, 8;
	// begin inline asm
	shfl.sync.down.b32 %r432, %r433, %r434, %r440, %r441;
	// end inline asm
	setp.gt.s32 	%p52, %r416, 23;
	selp.b32 	%r445, 0, %r432, %p52;
	add.s32 	%r438, %r433, %r445;
	mov.b32 	%r439, 16;
	// begin inline asm
	shfl.sync.down.b32 %r437, %r438, %r439, %r440, %r441;
	// end inline asm
	setp.gt.s32 	%p53, %r416, 15;
	selp.b32 	%r446, 0, %r437, %p53;
	add.s32 	%r501, %r438, %r446;
	setp.ne.s32 	%p54, %r416, 0;
	@%p54 bra 	$L__BB11_19;
	shr.u32 	%r447, %r5, 3;
	and.b32  	%r448, %r447, 124;
	mov.u32 	%r449, _ZZN3cub18CUB_300001_SM_10006detail6reduce18DeviceReduceKernelINS2_10policy_hubIiyN4cuda3std3__44plusIiEEE10Policy1000EN6thrust24THRUST_300001_SM_1000_NS10device_ptrIiEEyS9_iNS7_10__identityEEEvT0_PT3_T1_NS0_13GridEvenShareISK_EET2_T4_E12temp_storage;
	add.s32 	%r450, %r449, %r448;
	st.shared.u32 	[%r450+8], %r501;
$L__BB11_19:
	bar.sync 	0;
	setp.ne.s32 	%p55, %r5, 0;
	@%p55 bra 	$L__BB11_46;
	ld.shared.u32 	%r451, [_ZZN3cub18CUB_300001_SM_10006detail6reduce18DeviceReduceKernelINS2_10policy_hubIiyN4cuda3std3__44plusIiEEE10Policy1000EN6thrust24THRUST_300001_SM_1000_NS10device_ptrIiEEyS9_iNS7_10__identityEEEvT0_PT3_T1_NS0_13GridEvenShareISK_EET2_T4_E12temp_storage+12];
	add.s32 	%r452, %r451, %r501;
	ld.shared.u32 	%r453, [_ZZN3cub18CUB_300001_SM_10006detail6reduce18DeviceReduceKernelINS2_10policy_hubIiyN4cuda3std3__44plusIiEEE10Policy1000EN6thrust24THRUST_300001_SM_1000_NS10device_ptrIiEEyS9_iNS7_10__identityEEEvT0_PT3_T1_NS0_13GridEvenShareISK_EET2_T4_E12temp_storage+16];
	add.s32 	%r454, %r452, %r453;
	ld.shared.u32 	%r455, [_ZZN3cub18CUB_300001_SM_10006detail6reduce18DeviceReduceKernelINS2_10policy_hubIiyN4cuda3std3__44plusIiEEE10Policy1000EN6thrust24THRUST_300001_SM_1000_NS10device_ptrIiEEyS9_iNS7_10__identityEEEvT0_PT3_T1_NS0_13GridEvenShareISK_EET2_T4_E12temp_storage+20];
	add.s32 	%r456, %r454, %r455;
	ld.shared.u32 	%r457, [_ZZN3cub18CUB_300001_SM_10006detail6reduce18DeviceReduceKernelINS2_10policy_hubIiyN4cuda3std3__44plusIiEEE10Policy1000EN6thrust24THRUST_300001_SM_1000_NS10device_ptrIiEEyS9_iNS7_10__identityEEEvT0_PT3_T1_NS0_13GridEvenShareISK_EET2_T4_E12temp_storage+24];
	add.s32 	%r458, %r456, %r457;
	ld.shared.u32 	%r459, [_ZZN3cub18CUB_300001_SM_10006detail6reduce18DeviceReduceKernelINS2_10policy_hubIiyN4cuda3std3__44plusIiEEE10Policy1000EN6thrust24THRUST_300001_SM_1000_NS10device_ptrIiEEyS9_iNS7_10__identityEEEvT0_PT3_T1_NS0_13GridEvenShareISK_EET2_T4_E12temp_storage+28];
	add.s32 	%r460, %r458, %r459;
	ld.shared.u32 	%r461, [_ZZN3cub18CUB_300001_SM_10006detail6reduce18DeviceReduceKernelINS2_10policy_hubIiyN4cuda3std3__44plusIiEEE10Policy1000EN6thrust24THRUST_300001_SM_1000_NS10device_ptrIiEEyS9_iNS7_10__identityEEEvT0_PT3_T1_NS0_13GridEvenShareISK_EET2_T4_E12temp_storage+32];
	add.s32 	%r462, %r460, %r461;
	ld.shared.u32 	%r463, [_ZZN3cub18CUB_300001_SM_10006detail6reduce18DeviceReduceKernelINS2_10policy_hubIiyN4cuda3std3__44plusIiEEE10Policy1000EN6thrust24THRUST_300001_SM_1000_NS10device_ptrIiEEyS9_iNS7_10__identityEEEvT0_PT3_T1_NS0_13GridEvenShareISK_EET2_T4_E12temp_storage+36];
	add.s32 	%r501, %r462, %r463;
	bra.uni 	$L__BB11_46;
$L__BB11_21:
	// begin inline asm
	mov.u32 %r353, %laneid;
	// end inline asm
	and.b32  	%r379, %r5, 992;
	add.s32 	%r380, %r379, 32;
	setp.gt.s32 	%p34, %r380, %r4;
	not.b32 	%r381, %r379;
	add.s32 	%r382, %r4, %r381;
	selp.b32 	%r377, %r382, 31, %p34;
	mov.b32 	%r356, 1;
	mov.b32 	%r378, -1;
	// begin inline asm
	shfl.sync.down.b32 %r354, %r482, %r356, %r377, %r378;
	// end inline asm
	setp.lt.s32 	%p35, %r353, %r377;
	selp.b32 	%r383, %r354, 0, %p35;
	add.s32 	%r360, %r383, %r482;
	mov.b32 	%r361, 2;
	// begin inline asm
	shfl.sync.down.b32 %r359, %r360, %r361, %r377, %r378;
	// end inline asm
	add.s32 	%r384, %r353, 2;
	setp.gt.s32 	%p36, %r384, %r377;
	selp.b32 	%r385, 0, %r359, %p36;
	add.s32 	%r365, %r360, %r385;
	mov.b32 	%r366, 4;
	// begin inline asm
	shfl.sync.down.b32 %r364, %r365, %r366, %r377, %r378;
	// end inline asm
	add.s32 	%r386, %r353, 4;
	setp.gt.s32 	%p37, %r386, %r377;
	selp.b32 	%r387, 0, %r364, %p37;
	add.s32 	%r370, %r365, %r387;
	mov.b32 	%r371, 8;
	// begin inline asm
	shfl.sync.down.b32 %r369, %r370, %r371, %r377, %r378;
	// end inline asm
	add.s32 	%r388, %r353, 8;
	setp.gt.s32 	%p38, %r388, %r377;
	selp.b32 	%r389, 0, %r369, %p38;
	add.s32 	%r375, %r370, %r389;
	mov.b32 	%r376, 16;
	// begin inline asm
	shfl.sync.down.b32 %r374, %r375, %r376, %r377, %r378;
	// end inline asm
	add.s32 	%r390, %r353, 16;
	setp.gt.s32 	%p39, %r390, %r377;
	selp.b32 	%r391, 0, %r374, %p39;
	add.s32 	%r501, %r375, %r391;
	setp.ne.s32 	%p40, %r353, 0;
	@%p40 bra 	$L__BB11_23;
	shr.u32 	%r392, %r5, 3;
	and.b32  	%r393, %r392, 124;
	mov.u32 	%r394, _ZZN3cub18CUB_300001_SM_10006detail6reduce18DeviceReduceKernelINS2_10policy_hubIiyN4cuda3std3__44plusIiEEE10Policy1000EN6thrust24THRUST_300001_SM_1000_NS10device_ptrIiEEyS9_iNS7_10__identityEEEvT0_PT3_T1_NS0_13GridEvenShareISK_EET2_T4_E12temp_storage;
	add.s32 	%r395, %r394, %r393;
	st.shared.u32 	[%r395+8], %r501;
$L__BB11_23:
	bar.sync 	0;
	setp.ne.s32 	%p41, %r5, 0;
	@%p41 bra 	$L__BB11_46;
	setp.gt.s32 	%p42, %r4, 32;
	ld.shared.u32 	%r396, [_ZZN3cub18CUB_300001_SM_10006detail6reduce18DeviceReduceKernelINS2_10policy_hubIiyN4cuda3std3__44plusIiEEE10Policy1000EN6thrust24THRUST_300001_SM_1000_NS10device_ptrIiEEyS9_iNS7_10__identityEEEvT0_PT3_T1_NS0_13GridEvenShareISK_EET2_T4_E12temp_storage+12];
	selp.b32 	%r397, %r396, 0, %p42;
	add.s32 	%r398, %r397, %r501;
	setp.gt.s32 	%p43, %r4, 64;
	ld.shared.u32 	%r399, [_ZZN3cub18CUB_300001_SM_10006detail6reduce18DeviceReduceKernelINS2_10policy_hubIiyN4cuda3std3__44plusIiEEE10Policy1000EN6thrust24THRUST_300001_SM_1000_NS10device_ptrIiEEyS9_iNS7_10__identityEEEvT0_PT3_T1_NS0_13GridEvenShareISK_EET2_T4_E12temp_storage+16];
	selp.b32 	%r400, %r399, 0, %p43;
	add.s32 	%r401, %r398, %r400;
	setp.gt.s32 	%p44, %r4, 96;
	ld.shared.u32 	%r402, [_ZZN3cub18CUB_300001_SM_10006detail6reduce18DeviceReduceKernelINS2_10policy_hubIiyN4cuda3std3__44plusIiEEE10Policy1000EN6thrust24THRUST_300001_SM_1000_NS10device_ptrIiEEyS9_iNS7_10__identityEEEvT0_PT3_T1_NS0_13GridEvenShareISK_EET2_T4_E12temp_storage+20];
	selp.b32 	%r403, %r402, 0, %p44;
	add.s32 	%r404, %r401, %r403;
	setp.gt.s32 	%p45, %r4, 128;
	ld.shared.u32 	%r405, [_ZZN3cub18CUB_300001_SM_10006detail6reduce18DeviceReduceKernelINS2_10policy_hubIiyN4cuda3std3__44plusIiEEE10Policy1000EN6thrust24THRUST_300001_SM_1000_NS10device_ptrIiEEyS9_iNS7_10__identityEEEvT0_PT3_T1_NS0_13GridEvenShareISK_EET2_T4_E12temp_storage+24];
	selp.b32 	%r406, %r405, 0, %p45;
	add.s32 	%r407, %r404, %r406;
	setp.gt.s32 	%p46, %r4, 160;
	ld.shared.u32 	%r408, [_ZZN3cub18CUB_300001_SM_10006detail6reduce18DeviceReduceKernelINS2_10policy_hubIiyN4cuda3std3__44plusIiEEE10Policy1000EN6thrust24THRUST_300001_SM_1000_NS10device_ptrIiEEyS9_iNS7_10__identityEEEvT0_PT3_T1_NS0_13GridEvenShareISK_EET2_T4_E12temp_storage+28];
	selp.b32 	%r409, %r408, 0, %p46;
	add.s32 	%r410, %r407, %r409;
	setp.gt.s32 	%p47, %r4, 192;
	ld.shared.u32 	%r411, [_ZZN3cub18CUB_300001_SM_10006detail6reduce18DeviceReduceKernelINS2_10policy_hubIiyN4cuda3std3__44plusIiEEE10Policy1000EN6thrust24THRUST_300001_SM_1000_NS10device_ptrIiEEyS9_iNS7_10__identityEEEvT0_PT3_T1_NS0_13GridEvenShareISK_EET2_T4_E12temp_storage+32];
	selp.b32 	%r412, %r411, 0, %p47;
	add.s32 	%r413, %r410, %r412;
	setp.gt.s32 	%p48, %r4, 224;
	ld.shared.u32 	%r414, [_ZZN3cub18CUB_300001_SM_10006detail6reduce18DeviceReduceKernelINS2_10policy_hubIiyN4cuda3std3__44plusIiEEE10Policy1000EN6thrust24THRUST_300001_SM_1000_NS10device_ptrIiEEyS9_iNS7_10__identityEEEvT0_PT3_T1_NS0_13GridEvenShareISK_EET2_T4_E12temp_storage+36];
	selp.b32 	%r415, %r414, 0, %p48;
	add.s32 	%r501, %r413, %r415;
	bra.uni 	$L__BB11_46;
$L__BB11_25:
	cvt.u32.u64 	%r90, %rd4;
	mov.u32 	%r46, %tid.x;
	add.s32 	%r91, %r46, %r90;
	mul.wide.u32 	%rd26, %r91, 4;
	add.s64 	%rd27, %rd2, %rd26;
	ld.global.u32 	%r92, [%rd27];
	ld.global.u32 	%r93, [%rd27+1024];
	ld.global.u32 	%r94, [%rd27+2048];
	ld.global.u32 	%r95, [%rd27+3072];
	ld.global.u32 	%r96, [%rd27+4096];
	ld.global.u32 	%r97, [%rd27+5120];
	ld.global.u32 	%r98, [%rd27+6144];
	ld.global.u32 	%r99, [%rd27+7168];
	ld.global.u32 	%r100, [%rd27+8192];
	ld.global.u32 	%r101, [%rd27+9216];
	ld.global.u32 	%r102, [%rd27+10240];
	ld.global.u32 	%r103, [%rd27+11264];
	ld.global.u32 	%r104, [%rd27+12288];
	ld.global.u32 	%r105, [%rd27+13312];
	ld.global.u32 	%r106, [%rd27+14336];
	ld.global.u32 	%r107, [%rd27+15360];
	add.s32 	%r108, %r93, %r92;
	add.s32 	%r109, %r94, %r108;
	add.s32 	%r110, %r95, %r109;
	add.s32 	%r111, %r96, %r110;
	add.s32 	%r112, %r97, %r111;
	add.s32 	%r113, %r98, %r112;
	add.s32 	%r114, %r99, %r113;
	add.s32 	%r115, %r100, %r114;
	add.s32 	%r116, %r101, %r115;
	add.s32 	%r117, %r102, %r116;
	add.s32 	%r118, %r103, %r117;
	add.s32 	%r119, %r104, %r118;
	add.s32 	%r120, %r105, %r119;
	add.s32 	%r121, %r106, %r120;
	add.s32 	%r500, %r107, %r121;
	setp.lt.u64 	%p2, %rd5, %rd3;
	@%p2 bra 	$L__BB11_42;
	cvt.u32.u64 	%r123, %rd3;
	cvt.u64.u32 	%rd28, %r46;
	add.s64 	%rd74, %rd4, %rd3;
	cvt.u32.u64 	%r48, %rd1;
	not.b32 	%r125, %r46;
	add.s32 	%r126, %r125, %r48;
	sub.s32 	%r127, %r126, %r123;
	sub.s32 	%r483, %r127, %r90;
	add.s64 	%rd29, %rd74, %rd28;
	shl.b64 	%rd30, %rd29, 2;
	add.s64 	%rd31, %rd30, %rd2;
	add.s64 	%rd73, %rd31, 8192;
	mov.b32 	%r484, 0;
	shl.b32 	%r128, %r1, 12;
	mov.u64 	%rd75, %rd4;
$L__BB11_27:
	cvt.s64.s32 	%rd15, %r128;
	add.s64 	%rd75, %rd75, %rd15;
	add.s64 	%rd32, %rd1, -4096;
	setp.gt.u64 	%p3, %rd75, %rd32;
	@%p3 bra 	$L__BB11_29;
	shl.b32 	%r129, %r1, 12;
	cvt.s64.s32 	%rd33, %r129;
	cvt.u64.u32 	%rd34, %r46;
	add.s64 	%rd35, %rd75, %rd34;
	shl.b64 	%rd36, %rd35, 2;
	add.s64 	%rd37, %rd2, %rd36;
	ld.global.u32 	%r130, [%rd37];
	ld.global.u32 	%r131, [%rd37+1024];
	ld.global.u32 	%r132, [%rd37+2048];
	ld.global.u32 	%r133, [%rd37+3072];
	ld.global.u32 	%r134, [%rd37+4096];
	ld.global.u32 	%r135, [%rd37+5120];
	ld.global.u32 	%r136, [%rd37+6144];
	ld.global.u32 	%r137, [%rd37+7168];
	ld.global.u32 	%r138, [%rd37+8192];
	ld.global.u32 	%r139, [%rd37+9216];
	ld.global.u32 	%r140, [%rd37+10240];
	ld.global.u32 	%r141, [%rd37+11264];
	ld.global.u32 	%r142, [%rd37+12288];
	ld.global.u32 	%r143, [%rd37+13312];
	ld.global.u32 	%r144, [%rd37+14336];
	ld.global.u32 	%r145, [%rd37+15360];
	add.s32 	%r146, %r130, %r500;
	add.s32 	%r147, %r131, %r146;
	add.s32 	%r148, %r132, %r147;
	add.s32 	%r149, %r133, %r148;
	add.s32 	%r150, %r134, %r149;
	add.s32 	%r151, %r135, %r150;
	add.s32 	%r152, %r136, %r151;
	add.s32 	%r153, %r137, %r152;
	add.s32 	%r154, %r138, %r153;
	add.s32 	%r155, %r139, %r154;
	add.s32 	%r156, %r140, %r155;
	add.s32 	%r157, %r141, %r156;
	add.s32 	%r158, %r142, %r157;
	add.s32 	%r159, %r143, %r158;
	add.s32 	%r160, %r144, %r159;
	add.s32 	%r500, %r145, %r160;
	sub.s64 	%rd38, %rd1, %rd75;
	setp.lt.u64 	%p4, %rd38, %rd33;
	add.s32 	%r484, %r484, 1;
	add.s64 	%rd74, %rd74, %rd33;
	sub.s32 	%r483, %r483, %r129;
	mul.wide.s32 	%rd39, %r129, 4;
	add.s64 	%rd73, %rd73, %rd39;
	@%p4 bra 	$L__BB11_42;
	bra.uni 	$L__BB11_27;
$L__BB11_29:
	setp.le.u64 	%p5, %rd1, %rd75;
	cvt.u32.u64 	%r161, %rd75;
	cvt.u32.u64 	%r162, %rd1;
	sub.s32 	%r163, %r162, %r161;
	setp.ge.s32 	%p6, %r46, %r163;
	or.pred  	%p7, %p5, %p6;
	@%p7 bra 	$L__BB11_42;
	cvt.u32.u64 	%r166, %rd15;
	cvt.u32.u64 	%r167, %rd4;
	not.b32 	%r168, %r46;
	add.s32 	%r169, %r168, %r48;
	add.s32 	%r170, %r166, %r167;
	sub.s32 	%r171, %r169, %r170;
	mul.lo.s32 	%r172, %r1, %r484;
	shl.b32 	%r173, %r172, 12;
	sub.s32 	%r174, %r171, %r173;
	shr.u32 	%r175, %r174, 8;
	add.s32 	%r56, %r175, 1;
	and.b32  	%r57, %r56, 15;
	setp.lt.u32 	%p8, %r174, 3840;
	mov.u32 	%r490, %r46;
	@%p8 bra 	$L__BB11_33;
	shr.u32 	%r176, %r483, 8;
	add.s32 	%r177, %r176, 1;
	and.b32  	%r178, %r177, 33554416;
	neg.s32 	%r486, %r178;
	mov.u32 	%r490, %r46;
$L__BB11_32:
	.pragma "nounroll";
	ld.global.u32 	%r179, [%rd73+-8192];
	add.s32 	%r180, %r179, %r500;
	ld.global.u32 	%r181, [%rd73+-7168];
	add.s32 	%r182, %r181, %r180;
	ld.global.u32 	%r183, [%rd73+-6144];
	add.s32 	%r184, %r183, %r182;
	ld.global.u32 	%r185, [%rd73+-5120];
	add.s32 	%r186, %r185, %r184;
	ld.global.u32 	%r187, [%rd73+-4096];
	add.s32 	%r188, %r187, %r186;
	ld.global.u32 	%r189, [%rd73+-3072];
	add.s32 	%r190, %r189, %r188;
	ld.global.u32 	%r191, [%rd73+-2048];
	add.s32 	%r192, %r191, %r190;
	ld.global.u32 	%r193, [%rd73+-1024];
	add.s32 	%r194, %r193, %r192;
	ld.global.u32 	%r195, [%rd73];
	add.s32 	%r196, %r195, %r194;
	ld.global.u32 	%r197, [%rd73+1024];
	add.s32 	%r198, %r197, %r196;
	ld.global.u32 	%r199, [%rd73+2048];
	add.s32 	%r200, %r199, %r198;
	ld.global.u32 	%r201, [%rd73+3072];
	add.s32 	%r202, %r201, %r200;
	ld.global.u32 	%r203, [%rd73+4096];
	add.s32 	%r204, %r203, %r202;
	ld.global.u32 	%r205, [%rd73+5120];
	add.s32 	%r206, %r205, %r204;
	ld.global.u32 	%r207, [%rd73+6144];
	add.s32 	%r208, %r207, %r206;
	ld.global.u32 	%r209, [%rd73+7168];
	add.s32 	%r500, %r209, %r208;
	add.s32 	%r490, %r490, 4096;
	add.s32 	%r486, %r486, 16;
	add.s64 	%rd73, %rd73, 16384;
	setp.ne.s32 	%p9, %r486, 0;
	@%p9 bra 	$L__BB11_32;
$L__BB11_33:
	setp.eq.s32 	%p10, %r57, 0;
	@%p10 bra 	$L__BB11_42;
	and.b32  	%r68, %r56, 7;
	setp.lt.u32 	%p11, %r57, 8;
	@%p11 bra 	$L__BB11_36;
	cvt.u64.u32 	%rd40, %r490;
	add.s64 	%rd41, %rd75, %rd40;
	shl.b64 	%rd42, %rd41, 2;
	add.s64 	%rd43, %rd2, %rd42;
	ld.global.u32 	%r211, [%rd43];
	add.s32 	%r212, %r211, %r500;
	ld.global.u32 	%r213, [%rd43+1024];
	add.s32 	%r214, %r213, %r212;
	ld.global.u32 	%r215, [%rd43+2048];
	add.s32 	%r216, %r215, %r214;
	ld.global.u32 	%r217, [%rd43+3072];
	add.s32 	%r218, %r217, %r216;
	ld.global.u32 	%r219, [%rd43+4096];
	add.s32 	%r220, %r219, %r218;
	ld.global.u32 	%r221, [%rd43+5120];
	add.s32 	%r222, %r221, %r220;
	ld.global.u32 	%r223, [%rd43+6144];
	add.s32 	%r224, %r223, %r222;
	ld.global.u32 	%r225, [%rd43+7168];
	add.s32 	%r500, %r225, %r224;
	add.s32 	%r490, %r490, 2048;
$L__BB11_36:
	setp.eq.s32 	%p12, %r68, 0;
	@%p12 bra 	$L__BB11_42;
	setp.lt.u32 	%p13, %r68, 4;
	@%p13 bra 	$L__BB11_39;
	cvt.u64.u32 	%rd44, %r490;
	add.s64 	%rd45, %rd75, %rd44;
	shl.b64 	%rd46, %rd45, 2;
	add.s64 	%rd47, %rd2, %rd46;
	ld.global.u32 	%r227, [%rd47];
	add.s32 	%r228, %r227, %r500;
	ld.global.u32 	%r229, [%rd47+1024];
	add.s32 	%r230, %r229, %r228;
	ld.global.u32 	%r231, [%rd47+2048];
	add.s32 	%r232, %r231, %r230;
	ld.global.u32 	%r233, [%rd47+3072];
	add.s32 	%r500, %r233, %r232;
	add.s32 	%r490, %r490, 1024;
$L__BB11_39:
	and.b32  	%r234, %r56, 3;
	setp.eq.s32 	%p14, %r234, 0;
	@%p14 bra 	$L__BB11_42;
	cvt.u64.u32 	%rd48, %r490;
	add.s64 	%rd49, %rd48, %rd74;
	shl.b64 	%rd50, %rd49, 2;
	add.s64 	%rd77, %rd2, %rd50;
	cvt.u16.u32 	%rs1, %r483;
	shr.u16 	%rs2, %rs1, 8;
	add.s16 	%rs3, %rs2, 1;
	cvt.u32.u16 	%r235, %rs3;
	and.b32  	%r236, %r235, 3;
	neg.s32 	%r498, %r236;
$L__BB11_41:
	.pragma "nounroll";
	ld.global.u32 	%r237, [%rd77];
	add.s32 	%r500, %r237, %r500;
	add.s64 	%rd77, %rd77, 1024;
	add.s32 	%r498, %r498, 1;
	setp.ne.s32 	%p15, %r498, 0;
	@%p15 bra 	$L__BB11_41;
$L__BB11_42:
	// begin inline asm
	mov.u32 %r238, %laneid;
	// end inline asm
	mov.b32 	%r241, 1;
	mov.b32 	%r262, 31;
	mov.b32 	%r263, -1;
	// begin inline asm
	shfl.sync.down.b32 %r239, %r500, %r241, %r262, %r263;
	// end inline asm
	setp.gt.s32 	%p16, %r238, 30;
	selp.b32 	%r264, 0, %r239, %p16;
	add.s32 	%r245, %r264, %r500;
	mov.b32 	%r246, 2;
	// begin inline asm
	shfl.sync.down.b32 %r244, %r245, %r246, %r262, %r263;
	// end inline asm
	setp.gt.s32 	%p17, %r238, 29;
	selp.b32 	%r265, 0, %r244, %p17;
	add.s32 	%r250, %r245, %r265;
	mov.b32 	%r251, 4;
	// begin inline asm
	shfl.sync.down.b32 %r249, %r250, %r251, %r262, %r263;
	// end inline asm
	setp.gt.s32 	%p18, %r238, 27;
	selp.b32 	%r266, 0, %r249, %p18;
	add.s32 	%r255, %r250, %r266;
	mov.b32 	%r256, 8;
	// begin inline asm
	shfl.sync.down.b32 %r254, %r255, %r256, %r262, %r263;
	// end inline asm
	setp.gt.s32 	%p19, %r238, 23;
	selp.b32 	%r267, 0, %r254, %p19;
	add.s32 	%r260, %r255, %r267;
	mov.b32 	%r261, 16;
	// begin inline asm
	shfl.sync.down.b32 %r259, %r260, %r261, %r262, %r263;
	// end inline asm
	setp.gt.s32 	%p20, %r238, 15;
	selp.b32 	%r268, 0, %r259, %p20;
	add.s32 	%r501, %r260, %r268;
	setp.ne.s32 	%p21, %r238, 0;
	@%p21 bra 	$L__BB11_44;
	shr.u32 	%r269, %r46, 3;
	and.b32  	%r270, %r269, 124;
	mov.u32 	%r271, _ZZN3cub18CUB_300001_SM_10006detail6reduce18DeviceReduceKernelINS2_10policy_hubIiyN4cuda3std3__44plusIiEEE10Policy1000EN6thrust24THRUST_300001_SM_1000_NS10device_ptrIiEEyS9_iNS7_10__identityEEEvT0_PT3_T1_NS0_13GridEvenShareISK_EET2_T4_E12temp_storage;
	add.s32 	%r272, %r271, %r270;
	st.shared.u32 	[%r272+8], %r501;
$L__BB11_44:
	bar.sync 	0;
	setp.ne.s32 	%p22, %r46, 0;
	@%p22 bra 	$L__BB11_46;
	ld.shared.u32 	%r273, [_ZZN3cub18CUB_300001_SM_10006detail6reduce18DeviceReduceKernelINS2_10policy_hubIiyN4cuda3std3__44plusIiEEE10Policy1000EN6thrust24THRUST_300001_SM_1000_NS10device_ptrIiEEyS9_iNS7_10__identityEEEvT0_PT3_T1_NS0_13GridEvenShareISK_EET2_T4_E12temp_storage+12];
	add.s32 	%r274, %r273, %r501;
	ld.shared.u32 	%r275, [_ZZN3cub18CUB_300001_SM_10006detail6reduce18DeviceReduceKernelINS2_10policy_hubIiyN4cuda3std3__44plusIiEEE10Policy1000EN6thrust24THRUST_300001_SM_1000_NS10device_ptrIiEEyS9_iNS7_10__identityEEEvT0_PT3_T1_NS0_13GridEvenShareISK_EET2_T4_E12temp_storage+16];
	add.s32 	%r276, %r274, %r275;
	ld.shared.u32 	%r277, [_ZZN3cub18CUB_300001_SM_10006detail6reduce18DeviceReduceKernelINS2_10policy_hubIiyN4cuda3std3__44plusIiEEE10Policy1000EN6thrust24THRUST_300001_SM_1000_NS10device_ptrIiEEyS9_iNS7_10__identityEEEvT0_PT3_T1_NS0_13GridEvenShareISK_EET2_T4_E12temp_storage+20];
	add.s32 	%r278, %r276, %r277;
	ld.shared.u32 	%r279, [_ZZN3cub18CUB_300001_SM_10006detail6reduce18DeviceReduceKernelINS2_10policy_hubIiyN4cuda3std3__44plusIiEEE10Policy1000EN6thrust24THRUST_300001_SM_1000_NS10device_ptrIiEEyS9_iNS7_10__identityEEEvT0_PT3_T1_NS0_13GridEvenShareISK_EET2_T4_E12temp_storage+24];
	add.s32 	%r280, %r278, %r279;
	ld.shared.u32 	%r281, [_ZZN3cub18CUB_300001_SM_10006detail6reduce18DeviceReduceKernelINS2_10policy_hubIiyN4cuda3std3__44plusIiEEE10Policy1000EN6thrust24THRUST_300001_SM_1000_NS10device_ptrIiEEyS9_iNS7_10__identityEEEvT0_PT3_T1_NS0_13GridEvenShareISK_EET2_T4_E12temp_storage+28];
	add.s32 	%r282, %r280, %r281;
	ld.shared.u32 	%r283, [_ZZN3cub18CUB_300001_SM_10006detail6reduce18DeviceReduceKernelINS2_10policy_hubIiyN4cuda3std3__44plusIiEEE10Policy1000EN6thrust24THRUST_300001_SM_1000_NS10device_ptrIiEEyS9_iNS7_10__identityEEEvT0_PT3_T1_NS0_13GridEvenShareISK_EET2_T4_E12temp_storage+32];
	add.s32 	%r284, %r282, %r283;
	ld.shared.u32 	%r285, [_ZZN3cub18CUB_300001_SM_10006detail6reduce18DeviceReduceKernelINS2_10policy_hubIiyN4cuda3std3__44plusIiEEE10Policy1000EN6thrust24THRUST_300001_SM_1000_NS10device_ptrIiEEyS9_iNS7_10__identityEEEvT0_PT3_T1_NS0_13GridEvenShareISK_EET2_T4_E12temp_storage+36];
	add.s32 	%r501, %r284, %r285;
$L__BB11_46:
	mov.u32 	%r464, %tid.x;
	setp.ne.s32 	%p56, %r464, 0;
	@%p56 bra 	$L__BB11_48;
	ld.param.u64 	%rd71, [_ZN3cub18CUB_300001_SM_10006detail6reduce18DeviceReduceKernelINS2_10policy_hubIiyN4cuda3std3__44plusIiEEE10Policy1000EN6thrust24THRUST_300001_SM_1000_NS10device_ptrIiEEyS9_iNS7_10__identityEEEvT0_PT3_T1_NS0_13GridEvenShareISK_EET2_T4__param_1];
	cvta.to.global.u64 	%rd68, %rd71;
	mul.wide.u32 	%rd69, %r2, 4;
	add.s64 	%rd70, %rd68, %rd69;
	st.global.u32 	[%rd70], %r501;
$L__BB11_48:
	ret;

}
	// .globl	_ZN3cub18CUB_300001_SM_10006detail6reduce28DeviceReduceSingleTileKernelINS2_10policy_hubIiyN4cuda3std3__44plusIiEEE10Policy1000EPiSC_iS9_iiNS7_10__identityEEEvT0_T1_T2_T3_T4_T6_
.visible .entry _ZN3cub18CUB_300001_SM_10006detail6reduce28DeviceReduceSingleTileKernelINS2_10policy_hubIiyN4cuda3std3__44plusIiEEE10Policy1000EPiSC_iS9_iiNS7_10__identityEEEvT0_T1_T2_T3_T4_T6_(
	.param .u64 .ptr .align 1 _ZN3cub18CUB_300001_SM_10006detail6reduce28DeviceReduceSingleTileKernelINS2_10policy_hubIiyN4cuda3std3__44plusIiEEE10Policy1000EPiSC_iS9_iiNS7_10__identityEEEvT0_T1_T2_T3_T4_T6__param_0,
	.param .u64 .ptr .align 1 _ZN3cub18CUB_300001_SM_10006detail6reduce28DeviceReduceSingleTileKernelINS2_10policy_hubIiyN4cuda3std3__44plusIiEEE10Policy1000EPiSC_iS9_iiNS7_10__identityEEEvT0_T1_T2_T3_T4_T6__param_1,
	.param .u32 _ZN3cub18CUB_300001_SM_10006detail6reduce28DeviceReduceSingleTileKernelINS2_10policy_hubIiyN4cuda3std3__44plusIiEEE10Policy1000EPiSC_iS9_iiNS7_10__identityEEEvT0_T1_T2_T3_T4_T6__param_2,
	.param .align 1 .b8 _ZN3cub18CUB_300001_SM_10006detail6reduce28DeviceReduceSingleTileKernelINS2_10policy_hubIiyN4cuda3std3__44plusIiEEE10Policy1000EPiSC_iS9_iiNS7_10__identityEEEvT0_T1_T2_T3_T4_T6__param_3[1],
	.param .u32 _ZN3cub18CUB_300001_SM_10006detail6reduce28DeviceReduceSingleTileKernelINS2_10policy_hubIiyN4cuda3std3__44plusIiEEE10Policy1000EPiSC_iS9_iiNS7_10__identityEEEvT0_T1_T2_T3_T4_T6__param_4,
	.param .align 1 .b8 _ZN3cub18CUB_300001_SM_10006detail6reduce28DeviceReduceSingleTileKernelINS2_10policy_hubIiyN4cuda3std3__44plusIiEEE10Policy1000EPiSC_iS9_iiNS7_10__identityEEEvT0_T1_T2_T3_T4_T6__param_5[1]
)
.maxntid 256
.minnctapersm 1
{
	.reg .pred 	%p<97>;
	.reg .b32 	%r<687>;
	.reg .b64 	%rd<125>;
	// demoted variable
	.shared .align 4 .b8 _ZZN3cub18CUB_300001_SM_10006detail6reduce28DeviceReduceSingleTileKernelINS2_10policy_hubIiyN4cuda3std3__44plusIiEEE10Policy1000EPiSC_iS9_iiNS7_10__identityEEEvT0_T1_T2_T3_T4_T6_E12temp_storage[44];
	ld.param.u64 	%rd16, [_ZN3cub18CUB_300001_SM_10006detail6reduce28DeviceReduceSingleTileKernelINS2_10policy_hubIiyN4cuda3std3__44plusIiEEE10Policy1000EPiSC_iS9_iiNS7_10__identityEEEvT0_T1_T2_T3_T4_T6__param_0];
	ld.param.u64 	%rd17, [_ZN3cub18CUB_300001_SM_10006detail6reduce28DeviceReduceSingleTileKernelINS2_10policy_hubIiyN4cuda3std3__44plusIiEEE10Policy1000EPiSC_iS9_iiNS7_10__identityEEEvT0_T1_T2_T3_T4_T6__param_1];
	ld.param.u32 	%r120, [_ZN3cub18CUB_300001_SM_10006detail6reduce28DeviceReduceSingleTileKernelINS2_10policy_hubIiyN4cuda3std3__44plusIiEEE10Policy1000EPiSC_iS9_iiNS7_10__identityEEEvT0_T1_T2_T3_T4_T6__param_2];
	ld.param.u32 	%r121, [_ZN3cub18CUB_300001_SM_10006detail6reduce28DeviceReduceSingleTileKernelINS2_10policy_hubIiyN4cuda3std3__44plusIiEEE10Policy1000EPiSC_iS9_iiNS7_10__identityEEEvT0_T1_T2_T3_T4_T6__param_4];
	cvta.to.global.u64 	%rd1, %rd17;
	setp.ne.s32 	%p1, %r120, 0;
	@%p1 bra 	$L__BB12_3;
	mov.u32 	%r633, %tid.x;
	setp.ne.s32 	%p96, %r633, 0;
	@%p96 bra 	$L__BB12_74;
	st.global.u32 	[%rd1], %r121;
	bra.uni 	$L__BB12_74;
$L__BB12_3:
	and.b64  	%rd18, %rd16, 15;
	setp.ne.s64 	%p2, %rd18, 0;
	@%p2 bra 	$L__BB12_38;
	setp.gt.s32 	%p49, %r120, 4095;
	@%p49 bra 	$L__BB12_22;
	mov.u32 	%r1, %tid.x;
	setp.ge.s32 	%p66, %r1, %r120;
	mov.b32 	%r644, 0;
	mov.u32 	%r639, %r1;
	@%p66 bra 	$L__BB12_7;
	mul.wide.u32 	%rd113, %r1, 4;
	add.s64 	%rd112, %rd16, %rd113;
	// begin inline asm
	ld.global.nc.u32 %r644, [%rd112];
	// end inline asm
	add.s32 	%r639, %r1, 256;
$L__BB12_7:
	setp.ge.s32 	%p67, %r639, %r120;
	@%p67 bra 	$L__BB12_13;
	not.b32 	%r507, %r639;
	add.s32 	%r6, %r120, %r507;
	and.b32  	%r508, %r6, 768;
	setp.eq.s32 	%p68, %r508, 768;
	@%p68 bra 	$L__BB12_11;
	mul.wide.u32 	%rd114, %r639, 4;
	add.s64 	%rd121, %rd16, %rd114;
	shr.u32 	%r509, %r6, 8;
	add.s32 	%r510, %r509, 1;
	and.b32  	%r511, %r510, 3;
	neg.s32 	%r636, %r511;
$L__BB12_10:
	.pragma "nounroll";
	// begin inline asm
	ld.global.nc.u32 %r512, [%rd121];
	// end inline asm
	add.s32 	%r644, %r512, %r644;
	add.s32 	%r639, %r639, 256;
	add.s64 	%rd121, %rd121, 1024;
	add.s32 	%r636, %r636, 1;
	setp.ne.s32 	%p69, %r636, 0;
	@%p69 bra 	$L__BB12_10;
$L__BB12_11:
	setp.lt.u32 	%p70, %r6, 768;
	@%p70 bra 	$L__BB12_13;
$L__BB12_12:
	mul.wide.s32 	%rd120, %r639, 4;
	add.s64 	%rd116, %rd16, %rd120;
	// begin inline asm
	ld.global.nc.u32 %r513, [%rd116];
	// end inline asm
	add.s32 	%r517, %r513, %r644;
	add.s64 	%rd117, %rd116, 1024;
	// begin inline asm
	ld.global.nc.u32 %r514, [%rd117];
	// end inline asm
	add.s32 	%r518, %r514, %r517;
	add.s64 	%rd118, %rd116, 2048;
	// begin inline asm
	ld.global.nc.u32 %r515, [%rd118];
	// end inline asm
	add.s32 	%r519, %r515, %r518;
	add.s64 	%rd119, %rd116, 3072;
	// begin inline asm
	ld.global.nc.u32 %r516, [%rd119];
	// end inline asm
	add.s32 	%r644, %r516, %r519;
	add.s32 	%r639, %r639, 1024;
	setp.lt.s32 	%p71, %r639, %r120;
	@%p71 bra 	$L__BB12_12;
$L__BB12_13:
	setp.lt.s32 	%p72, %r120, 256;
	@%p72 bra 	$L__BB12_18;
	// begin inline asm
	mov.u32 %r583, %laneid;
	// end inline asm
	mov.b32 	%r586, 1;
	mov.b32 	%r607, 31;
	mov.b32 	%r608, -1;
	// begin inline asm
	shfl.sync.down.b32 %r584, %r644, %r586, %r607, %r608;
	// end inline asm
	setp.gt.s32 	%p88, %r583, 30;
	selp.b32 	%r609, 0, %r584, %p88;
	add.s32 	%r590, %r609, %r644;
	mov.b32 	%r591, 2;
	// begin inline asm
	shfl.sync.down.b32 %r589, %r590, %r591, %r607, %r608;
	// end inline asm
	setp.gt.s32 	%p89, %r583, 29;
	selp.b32 	%r610, 0, %r589, %p89;
	add.s32 	%r595, %r590, %r610;
	mov.b32 	%r596, 4;
	// begin inline asm
	shfl.sync.down.b32 %r594, %r595, %r596, %r607, %r608;
	// end inline asm
	setp.gt.s32 	%p90, %r583, 27;
	selp.b32 	%r611, 0, %r594, %p90;
	add.s32 	%r600, %r595, %r611;
	mov.b32 	%r601, 8;
	// begin inline asm
	shfl.sync.down.b32 %r599, %r600, %r601, %r607, %r608;
	// end inline asm
	setp.gt.s32 	%p91, %r583, 23;
	selp.b32 	%r612, 0, %r599, %p91;
	add.s32 	%r605, %r600, %r612;
	mov.b32 	%r606, 16;
	// begin inline asm
	shfl.sync.down.b32 %r604, %r605, %r606, %r607, %r608;
	// end inline asm
	setp.gt.s32 	%p92, %r583, 15;
	selp.b32 	%r613, 0, %r604, %p92;
	add.s32 	%r686, %r605, %r613;
	setp.ne.s32 	%p93, %r583, 0;
	@%p93 bra 	$L__BB12_16;
	shr.u32 	%r614, %r1, 3;
	and.b32  	%r615, %r614, 124;
	mov.u32 	%r616, _ZZN3cub18CUB_300001_SM_10006detail6reduce28DeviceReduceSingleTileKernelINS2_10policy_hubIiyN4cuda3std3__44plusIiEEE10Policy1000EPiSC_iS9_iiNS7_10__identityEEEvT0_T1_T2_T3_T4_T6_E12temp_storage;
	add.s32 	%r617, %r616, %r615;
	st.shared.u32 	[%r617+8], %r686;
$L__BB12_16:
	bar.sync 	0;
	setp.ne.s32 	%p94, %r1, 0;
	@%p94 bra 	$L__BB12_72;
	ld.shared.u32 	%r618, [_ZZN3cub18CUB_300001_SM_10006detail6reduce28DeviceReduceSingleTileKernelINS2_10policy_hubIiyN4cuda3std3__44plusIiEEE10Policy1000EPiSC_iS9_iiNS7_10__identityEEEvT0_T1_T2_T3_T4_T6_E12temp_storage+12];
	add.s32 	%r619, %r618, %r686;
	ld.shared.u32 	%r620, [_ZZN3cub18CUB_300001_SM_10006detail6reduce28DeviceReduceSingleTileKernelINS2_10policy_hubIiyN4cuda3std3__44plusIiEEE10Policy1000EPiSC_iS9_iiNS7_10__identityEEEvT0_T1_T2_T3_T4_T6_E12temp_storage+16];
	add.s32 	%r621, %r619, %r620;
	ld.shared.u32 	%r622, [_ZZN3cub18CUB_300001_SM_10006detail6reduce28DeviceReduceSingleTileKernelINS2_10policy_hubIiyN4cuda3std3__44plusIiEEE10Policy1000EPiSC_iS9_iiNS7_10__identityEEEvT0_T1_T2_T3_T4_T6_E12temp_storage+20];
	add.s32 	%r623, %r621, %r622;
	ld.shared.u32 	%r624, [_ZZN3cub18CUB_300001_SM_10006detail6reduce28DeviceReduceSingleTileKernelINS2_10policy_hubIiyN4cuda3std3__44plusIiEEE10Policy1000EPiSC_iS9_iiNS7_10__identityEEEvT0_T1_T2_T3_T4_T6_E12temp_storage+24];
	add.s32 	%r625, %r623, %r624;
	ld.shared.u32 	%r626, [_ZZN3cub18CUB_300001_SM_10006detail6reduce28DeviceReduceSingleTileKernelINS2_10policy_hubIiyN4cuda3std3__44plusIiEEE10Policy1000EPiSC_iS9_iiNS7_10__identityEEEvT0_T1_T2_T3_T4_T6_E12temp_storage+28];
	add.s32 	%r627, %r625, %r626;
	ld.shared.u32 	%r628, [_ZZN3cub18CUB_300001_SM_10006detail6reduce28DeviceReduceSingleTileKernelINS2_10policy_hubIiyN4cuda3std3__44plusIiEEE10Policy1000EPiSC_iS9_iiNS7_10__identityEEEvT0_T1_T2_T3_T4_T6_E12temp_storage+32];
	add.s32 	%r629, %r627, %r628;
	ld.shared.u32 	%r630, [_ZZN3cub18CUB_300001_SM_10006detail6reduce28DeviceReduceSingleTileKernelINS2_10policy_hubIiyN4cuda3std3__44plusIiEEE10Policy1000EPiSC_iS9_iiNS7_10__identityEEEvT0_T1_T2_T3_T4_T6_E12temp_storage+36];
	add.s32 	%r686, %r629, %r630;
	bra.uni 	$L__BB12_72;
$L__BB12_18:
	// begin inline asm
	mov.u32 %r520, %laneid;
	// end inline asm
	and.b32  	%r546, %r1, 992;
	add.s32 	%r547, %r546, 32;
	setp.gt.s32 	%p73, %r547, %r120;
	not.b32 	%r548, %r546;
	add.s32 	%r549, %r120, %r548;
	selp.b32 	%r544, %r549, 31, %p73;
	mov.b32 	%r523, 1;
	mov.b32 	%r545, -1;
	// begin inline asm
	shfl.sync.down.b32 %r521, %r644, %r523, %r544, %r545;
	// end inline asm
	setp.lt.s32 	%p74, %r520, %r544;
	selp.b32 	%r550, %r521, 0, %p74;
	add.s32 	%r527, %r550, %r644;
	mov.b32 	%r528, 2;
	// begin inline asm
	shfl.sync.down.b32 %r526, %r527, %r528, %r544, %r545;
	// end inline asm
	add.s32 	%r551, %r520, 2;
	setp.gt.s32 	%p75, %r551, %r544;
	selp.b32 	%r552, 0, %r526, %p75;
	add.s32 	%r532, %r527, %r552;
	mov.b32 	%r533, 4;
	// begin inline asm
	shfl.sync.down.b32 %r531, %r532, %r533, %r544, %r545;
	// end inline asm
	add.s32 	%r553, %r520, 4;
	setp.gt.s32 	%p76, %r553, %r544;
	selp.b32 	%r554, 0, %r531, %p76;
	add.s32 	%r537, %r532, %r554;
	mov.b32 	%r538, 8;
	// begin inline asm
	shfl.sync.down.b32 %r536, %r537, %r538, %r544, %r545;
	// end inline asm
	add.s32 	%r555, %r520, 8;
	setp.gt.s32 	%p77, %r555, %r544;
	selp.b32 	%r556, 0, %r536, %p77;
	add.s32 	%r542, %r537, %r556;
	mov.b32 	%r543, 16;
	// begin inline asm
	shfl.sync.down.b32 %r541, %r542, %r543, %r544, %r545;
	// end inline asm
	add.s32 	%r557, %r520, 16;
	setp.gt.s32 	%p78, %r557, %r544;
	selp.b32 	%r558, 0, %r541, %p78;
	add.s32 	%r686, %r542, %r558;
	setp.ne.s32 	%p79, %r520, 0;
	@%p79 bra 	$L__BB12_20;
	shr.u32 	%r559, %r1, 3;
	and.b32  	%r560, %r559, 124;
	mov.u32 	%r561, _ZZN3cub18CUB_300001_SM_10006detail6reduce28DeviceReduceSingleTileKernelINS2_10policy_hubIiyN4cuda3std3__44plusIiEEE10Policy1000EPiSC_iS9_iiNS7_10__identityEEEvT0_T1_T2_T3_T4_T6_E12temp_storage;
	add.s32 	%r562, %r561, %r560;
	st.shared.u32 	[%r562+8], %r686;
$L__BB12_20:
	bar.sync 	0;
	setp.ne.s32 	%p80, %r1, 0;
	@%p80 bra 	$L__BB12_72;
	setp.gt.s32 	%p81, %r120, 32;
	ld.shared.u32 	%r563, [_ZZN3cub18CUB_300001_SM_10006detail6reduce28DeviceReduceSingleTileKernelINS2_10policy_hubIiyN4cuda3std3__44plusIiEEE10Policy1000EPiSC_iS9_iiNS7_10__identityEEEvT0_T1_T2_T3_T4_T6_E12temp_storage+12];
	selp.b32 	%r564, %r563, 0, %p81;
	add.s32 	%r565, %r564, %r686;
	setp.gt.s32 	%p82, %r120, 64;
	ld.shared.u32 	%r566, [_ZZN3cub18CUB_300001_SM_10006detail6reduce28DeviceReduceSingleTileKernelINS2_10policy_hubIiyN4cuda3std3__44plusIiEEE10Policy1000EPiSC_iS9_iiNS7_10__identityEEEvT0_T1_T2_T3_T4_T6_E12temp_storage+16];
	selp.b32 	%r567, %r566, 0, %p82;
	add.s32 	%r568, %r565, %r567;
	setp.gt.s32 	%p83, %r120, 96;
	ld.shared.u32 	%r569, [_ZZN3cub18CUB_300001_SM_10006detail6reduce28DeviceReduceSingleTileKernelINS2_10policy_hubIiyN4cuda3std3__44plusIiEEE10Policy1000EPiSC_iS9_iiNS7_10__identityEEEvT0_T1_T2_T3_T4_T6_E12temp_storage+20];
	selp.b32 	%r570, %r569, 0, %p83;
	add.s32 	%r571, %r568, %r570;
	setp.gt.s32 	%p84, %r120, 128;
	ld.shared.u32 	%r572, [_ZZN3cub18CUB_300001_SM_10006detail6reduce28DeviceReduceSingleTileKernelINS2_10policy_hubIiyN4cuda3std3__44plusIiEEE10Policy1000EPiSC_iS9_iiNS7_10__identityEEEvT0_T1_T2_T3_T4_T6_E12temp_storage+24];
	selp.b32 	%r573, %r572, 0, %p84;
	add.s32 	%r574, %r571, %r573;
	setp.gt.s32 	%p85, %r120, 160;
	ld.shared.u32 	%r575, [_ZZN3cub18CUB_300001_SM_10006detail6reduce28DeviceReduceSingleTileKernelINS2_10policy_hubIiyN4cuda3std3__44plusIiEEE10Policy1000EPiSC_iS9_iiNS7_10__identityEEEvT0_T1_T2_T3_T4_T6_E12temp_storage+28];
	selp.b32 	%r576, %r575, 0, %p85;
	add.s32 	%r577, %r574, %r576;
	setp.gt.s32 	%p86, %r120, 192;
	ld.shared.u32 	%r578, [_ZZN3cub18CUB_300001_SM_10006detail6reduce28DeviceReduceSingleTileKernelINS2_10policy_hubIiyN4cuda3std3__44plusIiEEE10Policy1000EPiSC_iS9_iiNS7_10__identityEEEvT0_T1_T2_T3_T4_T6_E12temp_storage+32];
	selp.b32 	%r579, %r578, 0, %p86;
	add.s32 	%r580, %r577, %r579;
	setp.gt.s32 	%p87, %r120, 224;
	ld.shared.u32 	%r581, [_ZZN3cub18CUB_300001_SM_10006detail6reduce28DeviceReduceSingleTileKernelINS2_10policy_hubIiyN4cuda3std3__44plusIiEEE10Policy1000EPiSC_iS9_iiNS7_10__identityEEEvT0_T1_T2_T3_T4_T6_E12temp_storage+36];
	selp.b32 	%r582, %r581, 0, %p87;
	add.s32 	%r686, %r580, %r582;
	bra.uni 	$L__BB12_72;
$L__BB12_22:
	mov.u32 	%r26, %tid.x;
	shl.b32 	%r377, %r26, 2;
	mul.wide.u32 	%rd86, %r377, 4;
	add.s64 	%rd76, %rd16, %rd86;
	// begin inline asm
	ld.global.nc.v2.u64 {%rd74, %rd75}, [%rd76];
	// end inline asm
	mov.b64 	{%r378, %r379}, %rd75;
	mov.b64 	{%r380, %r381}, %rd74;
	add.s64 	%rd79, %rd76, 4096;
	// begin inline asm
	ld.global.nc.v2.u64 {%rd77, %rd78}, [%rd79];
	// end inline asm
	mov.b64 	{%r382, %r383}, %rd78;
	mov.b64 	{%r384, %r385}, %rd77;
	add.s64 	%rd82, %rd76, 8192;
	// begin inline asm
	ld.global.nc.v2.u64 {%rd80, %rd81}, [%rd82];
	// end inline asm
	mov.b64 	{%r386, %r387}, %rd81;
	mov.b64 	{%r388, %r389}, %rd80;
	add.s64 	%rd85, %rd76, 12288;
	// begin inline asm
	ld.global.nc.v2.u64 {%rd83, %rd84}, [%rd85];
	// end inline asm
	mov.b64 	{%r390, %r391}, %rd84;
	mov.b64 	{%r392, %r393}, %rd83;
	add.s32 	%r394, %r381, %r380;
	add.s32 	%r395, %r378, %r394;
	add.s32 	%r396, %r379, %r395;
	add.s32 	%r397, %r384, %r396;
	add.s32 	%r398, %r385, %r397;
	add.s32 	%r399, %r382, %r398;
	add.s32 	%r400, %r383, %r399;
	add.s32 	%r401, %r388, %r400;
	add.s32 	%r402, %r389, %r401;
	add.s32 	%r403, %r386, %r402;
	add.s32 	%r404, %r387, %r403;
	add.s32 	%r405, %r392, %r404;
	add.s32 	%r406, %r393, %r405;
	add.s32 	%r407, %r390, %r406;
	add.s32 	%r659, %r391, %r407;
	setp.lt.u32 	%p50, %r120, 8192;
	mov.b32 	%r648, 4096;
	@%p50 bra 	$L__BB12_26;
	add.s32 	%r28, %r120, -4096;
	mov.b32 	%r648, 4096;
$L__BB12_24:
	mul.wide.s32 	%rd99, %r648, 4;
	add.s64 	%rd89, %rd76, %rd99;
	// begin inline asm
	ld.global.nc.v2.u64 {%rd87, %rd88}, [%rd89];
	// end inline asm
	mov.b64 	{%r409, %r410}, %rd88;
	mov.b64 	{%r411, %r412}, %rd87;
	add.s64 	%rd92, %rd89, 4096;
	// begin inline asm
	ld.global.nc.v2.u64 {%rd90, %rd91}, [%rd92];
	// end inline asm
	mov.b64 	{%r413, %r414}, %rd91;
	mov.b64 	{%r415, %r416}, %rd90;
	add.s64 	%rd95, %rd89, 8192;
	// begin inline asm
	ld.global.nc.v2.u64 {%rd93, %rd94}, [%rd95];
	// end inline asm
	mov.b64 	{%r417, %r418}, %rd94;
	mov.b64 	{%r419, %r420}, %rd93;
	add.s64 	%rd98, %rd89, 12288;
	// begin inline asm
	ld.global.nc.v2.u64 {%rd96, %rd97}, [%rd98];
	// end inline asm
	mov.b64 	{%r421, %r422}, %rd97;
	mov.b64 	{%r423, %r424}, %rd96;
	add.s32 	%r425, %r411, %r659;
	add.s32 	%r426, %r412, %r425;
	add.s32 	%r427, %r409, %r426;
	add.s32 	%r428, %r410, %r427;
	add.s32 	%r429, %r415, %r428;
	add.s32 	%r430, %r416, %r429;
	add.s32 	%r431, %r413, %r430;
	add.s32 	%r432, %r414, %r431;
	add.s32 	%r433, %r419, %r432;
	add.s32 	%r434, %r420, %r433;
	add.s32 	%r435, %r417, %r434;
	add.s32 	%r436, %r418, %r435;
	add.s32 	%r437, %r423, %r436;
	add.s32 	%r438, %r424, %r437;
	add.s32 	%r439, %r421, %r438;
	add.s32 	%r659, %r422, %r439;
	sub.s32 	%r440, %r120, %r648;
	setp.lt.s32 	%p51, %r440, 4096;
	@%p51 bra 	$L__BB12_34;
	add.s32 	%r648, %r648, 4096;
	setp.le.s32 	%p52, %r648, %r28;
	@%p52 bra 	$L__BB12_24;
$L__BB12_26:
	setp.le.s32 	%p53, %r120, %r648;
	@%p53 bra 	$L__BB12_34;
	sub.s32 	%r35, %r120, %r648;
	setp.ge.s32 	%p54, %r26, %r35;
	@%p54 bra 	$L__BB12_34;
	not.b32 	%r442, %r26;
	add.s32 	%r443, %r120, %r442;
	sub.s32 	%r36, %r443, %r648;
	and.b32  	%r444, %r36, 768;
	setp.eq.s32 	%p55, %r444, 768;
	mov.u32 	%r653, %r26;
	@%p55 bra 	$L__BB12_31;
	add.s32 	%r650, %r26, %r648;
	shr.u32 	%r445, %r36, 8;
	add.s32 	%r446, %r445, 1;
	and.b32  	%r447, %r446, 3;
	neg.s32 	%r649, %r447;
	mov.u32 	%r653, %r26;
$L__BB12_30:
	.pragma "nounroll";
	mul.wide.u32 	%rd101, %r650, 4;
	add.s64 	%rd100, %rd16, %rd101;
	// begin inline asm
	ld.global.nc.u32 %r448, [%rd100];
	// end inline asm
	add.s32 	%r659, %r448, %r659;
	add.s32 	%r653, %r653, 256;
	add.s32 	%r650, %r650, 256;
	add.s32 	%r649, %r649, 1;
	setp.ne.s32 	%p56, %r649, 0;
	@%p56 bra 	$L__BB12_30;
$L__BB12_31:
	setp.lt.u32 	%p57, %r36, 768;
	@%p57 bra 	$L__BB12_34;
	cvt.u64.u32 	%rd102, %r653;
	cvt.u64.u32 	%rd103, %r648;
	add.s64 	%rd104, %rd102, %rd103;
	shl.b64 	%rd105, %rd104, 2;
	add.s64 	%rd106, %rd105, %rd16;
	add.s64 	%rd122, %rd106, 2048;
	add.s32 	%r656, %r653, %r648;
$L__BB12_33:
	mul.wide.u32 	%rd111, %r656, 4;
	add.s64 	%rd107, %rd16, %rd111;
	// begin inline asm
	ld.global.nc.u32 %r449, [%rd107];
	// end inline asm
	add.s32 	%r453, %r449, %r659;
	add.s64 	%rd108, %rd122, -1024;
	// begin inline asm
	ld.global.nc.u32 %r450, [%rd108];
	// end inline asm
	add.s32 	%r454, %r450, %r453;
	// begin inline asm
	ld.global.nc.u32 %r451, [%rd122];
	// end inline asm
	add.s32 	%r455, %r451, %r454;
	add.s64 	%rd110, %rd122, 1024;
	// begin inline asm
	ld.global.nc.u32 %r452, [%rd110];
	// end inline asm
	add.s32 	%r659, %r452, %r455;
	add.s32 	%r653, %r653, 1024;
	add.s64 	%rd122, %rd122, 4096;
	add.s32 	%r656, %r656, 1024;
	setp.lt.s32 	%p58, %r653, %r35;
	@%p58 bra 	$L__BB12_33;
$L__BB12_34:
	// begin inline asm
	mov.u32 %r456, %laneid;
	// end inline asm
	mov.b32 	%r459, 1;
	mov.b32 	%r480, 31;
	mov.b32 	%r481, -1;
	// begin inline asm
	shfl.sync.down.b32 %r457, %r659, %r459, %r480, %r481;
	// end inline asm
	setp.gt.s32 	%p59, %r456, 30;
	selp.b32 	%r482, 0, %r457, %p59;
	add.s32 	%r463, %r482, %r659;
	mov.b32 	%r464, 2;
	// begin inline asm
	shfl.sync.down.b32 %r462, %r463, %r464, %r480, %r481;
	// end inline asm
	setp.gt.s32 	%p60, %r456, 29;
	selp.b32 	%r483, 0, %r462, %p60;
	add.s32 	%r468, %r463, %r483;
	mov.b32 	%r469, 4;
	// begin inline asm
	shfl.sync.down.b32 %r467, %r468, %r469, %r480, %r481;
	// end inline asm
	setp.gt.s32 	%p61, %r456, 27;
	selp.b32 	%r484, 0, %r467, %p61;
	add.s32 	%r473, %r468, %r484;
	mov.b32 	%r474, 8;
	// begin inline asm
	shfl.sync.down.b32 %r472, %r473, %r474, %r480, %r481;
	// end inline asm
	setp.gt.s32 	%p62, %r456, 23;
	selp.b32 	%r485, 0, %r472, %p62;
	add.s32 	%r478, %r473, %r485;
	mov.b32 	%r479, 16;
	// begin inline asm
	shfl.sync.down.b32 %r477, %r478, %r479, %r480, %r481;
	// end inline asm
	setp.gt.s32 	%p63, %r456, 15;
	selp.b32 	%r486, 0, %r477, %p63;
	add.s32 	%r686, %r478, %r486;
	setp.ne.s32 	%p64, %r456, 0;
	@%p64 bra 	$L__BB12_36;
	shr.u32 	%r487, %r26, 3;
	and.b32  	%r488, %r487, 124;
	mov.u32 	%r489, _ZZN3cub18CUB_300001_SM_10006detail6reduce28DeviceReduceSingleTileKernelINS2_10policy_hubIiyN4cuda3std3__44plusIiEEE10Policy1000EPiSC_iS9_iiNS7_10__identityEEEvT0_T1_T2_T3_T4_T6_E12temp_storage;
	add.s32 	%r490, %r489, %r488;
	st.shared.u32 	[%r490+8], %r686;
$L__BB12_36:
	bar.sync 	0;
	setp.ne.s32 	%p65, %r26, 0;
	@%p65 bra 	$L__BB12_72;
	ld.shared.u32 	%r491, [_ZZN3cub18CUB_300001_SM_10006detail6reduce28DeviceReduceSingleTileKernelINS2_10policy_hubIiyN4cuda3std3__44plusIiEEE10Policy1000EPiSC_iS9_iiNS7_10__identityEEEvT0_T1_T2_T3_T4_T6_E12temp_storage+12];
	add.s32 	%r492, %r491, %r686;
	ld.shared.u32 	%r493, [_ZZN3cub18CUB_300001_SM_10006detail6reduce28DeviceReduceSingleTileKernelINS2_10policy_hubIiyN4cuda3std3__44plusIiEEE10Policy1000EPiSC_iS9_iiNS7_10__identityEEEvT0_T1_T2_T3_T4_T6_E12temp_storage+16];
	add.s32 	%r494, %r492, %r493;
	ld.shared.u32 	%r495, [_ZZN3cub18CUB_300001_SM_10006detail6reduce28DeviceReduceSingleTileKernelINS2_10policy_hubIiyN4cuda3std3__44plusIiEEE10Policy1000EPiSC_iS9_iiNS7_10__identityEEEvT0_T1_T2_T3_T4_T6_E12temp_storage+20];
	add.s32 	%r496, %r494, %r495;
	ld.shared.u32 	%r497, [_ZZN3cub18CUB_300001_SM_10006detail6reduce28DeviceReduceSingleTileKernelINS2_10policy_hubIiyN4cuda3std3__44plusIiEEE10Policy1000EPiSC_iS9_iiNS7_10__identityEEEvT0_T1_T2_T3_T4_T6_E12temp_storage+24];
	add.s32 	%r498, %r496, %r497;
	ld.shared.u32 	%r499, [_ZZN3cub18CUB_300001_SM_10006detail6reduce28DeviceReduceSingleTileKernelINS2_10policy_hubIiyN4cuda3std3__44plusIiEEE10Policy1000EPiSC_iS9_iiNS7_10__identityEEEvT0_T1_T2_T3_T4_T6_E12temp_storage+28];
	add.s32 	%r500, %r498, %r499;
	ld.shared.u32 	%r501, [_ZZN3cub18CUB_300001_SM_10006detail6reduce28DeviceReduceSingleTileKernelINS2_10policy_hubIiyN4cuda3std3__44plusIiEEE10Policy1000EPiSC_iS9_iiNS7_10__identityEEEvT0_T1_T2_T3_T4_T6_E12temp_storage+32];
	add.s32 	%r502, %r500, %r501;
	ld.shared.u32 	%r503, [_ZZN3cub18CUB_300001_SM_10006detail6reduce28DeviceReduceSingleTileKernelINS2_10policy_hubIiyN4cuda3std3__44plusIiEEE10Policy1000EPiSC_iS9_iiNS7_10__identityEEEvT0_T1_T2_T3_T4_T6_E12temp_storage+36];
	add.s32 	%r686, %r502, %r503;
	bra.uni 	$L__BB12_72;
$L__BB12_38:
	setp.gt.s32 	%p3, %r120, 4095;
	@%p3 bra 	$L__BB12_56;
	mov.u32 	%r60, %tid.x;
	setp.ge.s32 	%p20, %r60, %r120;
	mov.b32 	%r670, 0;
	mov.u32 	%r665, %r60;
	@%p20 bra 	$L__BB12_41;
	mul.wide.u32 	%rd66, %r60, 4;
	add.s64 	%rd65, %rd16, %rd66;
	// begin inline asm
	ld.global.nc.u32 %r670, [%rd65];
	// end inline asm
	add.s32 	%r665, %r60, 256;
$L__BB12_41:
	setp.ge.s32 	%p21, %r665, %r120;
	@%p21 bra 	$L__BB12_47;
	not.b32 	%r252, %r665;
	add.s32 	%r65, %r120, %r252;
	and.b32  	%r253, %r65, 768;
	setp.eq.s32 	%p22, %r253, 768;
	@%p22 bra 	$L__BB12_45;
	mul.wide.u32 	%rd67, %r665, 4;
	add.s64 	%rd123, %rd16, %rd67;
	shr.u32 	%r254, %r65, 8;
	add.s32 	%r255, %r254, 1;
	and.b32  	%r256, %r255, 3;
	neg.s32 	%r662, %r256;
$L__BB12_44:
	.pragma "nounroll";
	// begin inline asm
	ld.global.nc.u32 %r257, [%rd123];
	// end inline asm
	add.s32 	%r670, %r257, %r670;
	add.s32 	%r665, %r665, 256;
	add.s64 	%rd123, %rd123, 1024;
	add.s32 	%r662, %r662, 1;
	setp.ne.s32 	%p23, %r662, 0;
	@%p23 bra 	$L__BB12_44;
$L__BB12_45:
	setp.lt.u32 	%p24, %r65, 768;
	@%p24 bra 	$L__BB12_47;
$L__BB12_46:
	mul.wide.s32 	%rd73, %r665, 4;
	add.s64 	%rd69, %rd16, %rd73;
	// begin inline asm
	ld.global.nc.u32 %r258, [%rd69];
	// end inline asm
	add.s32 	%r262, %r258, %r670;
	add.s64 	%rd70, %rd69, 1024;
	// begin inline asm
	ld.global.nc.u32 %r259, [%rd70];
	// end inline asm
	add.s32 	%r263, %r259, %r262;
	add.s64 	%rd71, %rd69, 2048;
	// begin inline asm
	ld.global.nc.u32 %r260, [%rd71];
	// end inline asm
	add.s32 	%r264, %r260, %r263;
	add.s64 	%rd72, %rd69, 3072;
	// begin inline asm
	ld.global.nc.u32 %r261, [%rd72];
	// end inline asm
	add.s32 	%r670, %r261, %r264;
	add.s32 	%r665, %r665, 1024;
	setp.lt.s32 	%p25, %r665, %r120;
	@%p25 bra 	$L__BB12_46;
$L__BB12_47:
	setp.lt.s32 	%p26, %r120, 256;
	@%p26 bra 	$L__BB12_52;
	// begin inline asm
	mov.u32 %r328, %laneid;
	// end inline asm
	mov.b32 	%r331, 1;
	mov.b32 	%r352, 31;
	mov.b32 	%r353, -1;
	// begin inline asm
	shfl.sync.down.b32 %r329, %r670, %r331, %r352, %r353;
	// end inline asm
	setp.gt.s32 	%p42, %r328, 30;
	selp.b32 	%r354, 0, %r329, %p42;
	add.s32 	%r335, %r354, %r670;
	mov.b32 	%r336, 2;
	// begin inline asm
	shfl.sync.down.b32 %r334, %r335, %r336, %r352, %r353;
	// end inline asm
	setp.gt.s32 	%p43, %r328, 29;
	selp.b32 	%r355, 0, %r334, %p43;
	add.s32 	%r340, %r335, %r355;
	mov.b32 	%r341, 4;
	// begin inline asm
	shfl.sync.down.b32 %r339, %r340, %r341, %r352, %r353;
	// end inline asm
	setp.gt.s32 	%p44, %r328, 27;
	selp.b32 	%r356, 0, %r339, %p44;
	add.s32 	%r345, %r340, %r356;
	mov.b32 	%r346, 8;
	// begin inline asm
	shfl.sync.down.b32 %r344, %r345, %r346, %r352, %r353;
	// end inline asm
	setp.gt.s32 	%p45, %r328, 23;
	selp.b32 	%r357, 0, %r344, %p45;
	add.s32 	%r350, %r345, %r357;
	mov.b32 	%r351, 16;
	// begin inline asm
	shfl.sync.down.b32 %r349, %r350, %r351, %r352, %r353;
	// end inline asm
	setp.gt.s32 	%p46, %r328, 15;
	selp.b32 	%r358, 0, %r349, %p46;
	add.s32 	%r686, %r350, %r358;
	setp.ne.s32 	%p47, %r328, 0;
	@%p47 bra 	$L__BB12_50;
	shr.u32 	%r359, %r60, 3;
	and.b32  	%r360, %r359, 124;
	mov.u32 	%r361, _ZZN3cub18CUB_300001_SM_10006detail6reduce28DeviceReduceSingleTileKernelINS2_10policy_hubIiyN4cuda3std3__44plusIiEEE10Policy1000EPiSC_iS9_iiNS7_10__identityEEEvT0_T1_T2_T3_T4_T6_E12temp_storage;
	add.s32 	%r362, %r361, %r360;
	st.shared.u32 	[%r362+8], %r686;
$L__BB12_50:
	bar.sync 	0;
	setp.ne.s32 	%p48, %r60, 0;
	@%p48 bra 	$L__BB12_72;
	ld.shared.u32 	%r363, [_ZZN3cub18CUB_300001_SM_10006detail6reduce28DeviceReduceSingleTileKernelINS2_10policy_hubIiyN4cuda3std3__44plusIiEEE10Policy1000EPiSC_iS9_iiNS7_10__identityEEEvT0_T1_T2_T3_T4_T6_E12temp_storage+12];
	add.s32 	%r364, %r363, %r686;
	ld.shared.u32 	%r365, [_ZZN3cub18CUB_300001_SM_10006detail6reduce28DeviceReduceSingleTileKernelINS2_10policy_hubIiyN4cuda3std3__44plusIiEEE10Policy1000EPiSC_iS9_iiNS7_10__identityEEEvT0_T1_T2_T3_T4_T6_E12temp_storage+16];
	add.s32 	%r366, %r364, %r365;
	ld.shared.u32 	%r367, [_ZZN3cub18CUB_300001_SM_10006detail6reduce28DeviceReduceSingleTileKernelINS2_10policy_hubIiyN4cuda3std3__44plusIiEEE10Policy1000EPiSC_iS9_iiNS7_10__identityEEEvT0_T1_T2_T3_T4_T6_E12temp_storage+20];
	add.s32 	%r368, %r366, %r367;
	ld.shared.u32 	%r369, [_ZZN3cub18CUB_300001_SM_10006detail6reduce28DeviceReduceSingleTileKernelINS2_10policy_hubIiyN4cuda3std3__44plusIiEEE10Policy1000EPiSC_iS9_iiNS7_10__identityEEEvT0_T1_T2_T3_T4_T6_E12temp_storage+24];
	add.s32 	%r370, %r368, %r369;
	ld.shared.u32 	%r371, [_ZZN3cub18CUB_300001_SM_10006detail6reduce28DeviceReduceSingleTileKernelINS2_10policy_hubIiyN4cuda3std3__44plusIiEEE10Policy1000EPiSC_iS9_iiNS7_10__identityEEEvT0_T1_T2_T3_T4_T6_E12temp_storage+28];
	add.s32 	%r372, %r370, %r371;
	ld.shared.u32 	%r373, [_ZZN3cub18CUB_300001_SM_10006detail6reduce28DeviceReduceSingleTileKernelINS2_10policy_hubIiyN4cuda3std3__44plusIiEEE10Policy1000EPiSC_iS9_iiNS7_10__identityEEEvT0_T1_T2_T3_T4_T6_E12temp_storage+32];
	add.s32 	%r374, %r372, %r373;
	ld.shared.u32 	%r375, [_ZZN3cub18CUB_300001_SM_10006detail6reduce28DeviceReduceSingleTileKernelINS2_10policy_hubIiyN4cuda3std3__44plusIiEEE10Policy1000EPiSC_iS9_iiNS7_10__identityEEEvT0_T1_T2_T3_T4_T6_E12temp_storage+36];
	add.s32 	%r686, %r374, %r375;
	bra.uni 	$L__BB12_72;
$L__BB12_52:
	// begin inline asm
	mov.u32 %r265, %laneid;
	// end inline asm
	and.b32  	%r291, %r60, 992;
	add.s32 	%r292, %r291, 32;
	setp.gt.s32 	%p27, %r292, %r120;
	not.b32 	%r293, %r291;
	add.s32 	%r294, %r120, %r293;
	selp.b32 	%r289, %r294, 31, %p27;
	mov.b32 	%r268, 1;
	mov.b32 	%r290, -1;
	// begin inline asm
	shfl.sync.down.b32 %r266, %r670, %r268, %r289, %r290;
	// end inline asm
	setp.lt.s32 	%p28, %r265, %r289;
	selp.b32 	%r295, %r266, 0, %p28;
	add.s32 	%r272, %r295, %r670;
	mov.b32 	%r273, 2;
	// begin inline asm
	shfl.sync.down.b32 %r271, %r272, %r273, %r289, %r290;
	// end inline asm
	add.s32 	%r296, %r265, 2;
	setp.gt.s32 	%p29, %r296, %r289;
	selp.b32 	%r297, 0, %r271, %p29;
	add.s32 	%r277, %r272, %r297;
	mov.b32 	%r278, 4;
	// begin inline asm
	shfl.sync.down.b32 %r276, %r277, %r278, %r289, %r290;
	// end inline asm
	add.s32 	%r298, %r265, 4;
	setp.gt.s32 	%p30, %r298, %r289;
	selp.b32 	%r299, 0, %r276, %p30;
	add.s32 	%r282, %r277, %r299;
	mov.b32 	%r283, 8;
	// begin inline asm
	shfl.sync.down.b32 %r281, %r282, %r283, %r289, %r290;
	// end inline asm
	add.s32 	%r300, %r265, 8;
	setp.gt.s32 	%p31, %r300, %r289;
	selp.b32 	%r301, 0, %r281, %p31;
	add.s32 	%r287, %r282, %r301;
	mov.b32 	%r288, 16;
	// begin inline asm
	shfl.sync.down.b32 %r286, %r287, %r288, %r289, %r290;
	// end inline asm
	add.s32 	%r302, %r265, 16;
	setp.gt.s32 	%p32, %r302, %r289;
	selp.b32 	%r303, 0, %r286, %p32;
	add.s32 	%r686, %r287, %r303;
	setp.ne.s32 	%p33, %r265, 0;
	@%p33 bra 	$L__BB12_54;
	shr.u32 	%r304, %r60, 3;
	and.b32  	%r305, %r304, 124;
	mov.u32 	%r306, _ZZN3cub18CUB_300001_SM_10006detail6reduce28DeviceReduceSingleTileKernelINS2_10policy_hubIiyN4cuda3std3__44plusIiEEE10Policy1000EPiSC_iS9_iiNS7_10__identityEEEvT0_T1_T2_T3_T4_T6_E12temp_storage;
	add.s32 	%r307, %r306, %r305;
	st.shared.u32 	[%r307+8], %r686;
$L__BB12_54:
	bar.sync 	0;
	setp.ne.s32 	%p34, %r60, 0;
	@%p34 bra 	$L__BB12_72;
	setp.gt.s32 	%p35, %r120, 32;
	ld.shared.u32 	%r308, [_ZZN3cub18CUB_300001_SM_10006detail6reduce28DeviceReduceSingleTileKernelINS2_10policy_hubIiyN4cuda3std3__44plusIiEEE10Policy1000EPiSC_iS9_iiNS7_10__identityEEEvT0_T1_T2_T3_T4_T6_E12temp_storage+12];
	selp.b32 	%r309, %r308, 0, %p35;
	add.s32 	%r310, %r309, %r686;
	setp.gt.s32 	%p36, %r120, 64;
	ld.shared.u32 	%r311, [_ZZN3cub18CUB_300001_SM_10006detail6reduce28DeviceReduceSingleTileKernelINS2_10policy_hubIiyN4cuda3std3__44plusIiEEE10Policy1000EPiSC_iS9_iiNS7_10__identityEEEvT0_T1_T2_T3_T4_T6_E12temp_storage+16];
	selp.b32 	%r312, %r311, 0, %p36;
	add.s32 	%r313, %r310, %r312;
	setp.gt.s32 	%p37, %r120, 96;
	ld.shared.u32 	%r314, [_ZZN3cub18CUB_300001_SM_10006detail6reduce28DeviceReduceSingleTileKernelINS2_10policy_hubIiyN4cuda3std3__44plusIiEEE10Policy1000EPiSC_iS9_iiNS7_10__identityEEEvT0_T1_T2_T3_T4_T6_E12temp_storage+20];
	selp.b32 	%r315, %r314, 0, %p37;
	add.s32 	%r316, %r313, %r315;
	setp.gt.s32 	%p38, %r120, 128;
	ld.shared.u32 	%r317, [_ZZN3cub18CUB_300001_SM_10006detail6reduce28DeviceReduceSingleTileKernelINS2_10policy_hubIiyN4cuda3std3__44plusIiEEE10Policy1000EPiSC_iS9_iiNS7_10__identityEEEvT0_T1_T2_T3_T4_T6_E12temp_storage+24];
	selp.b32 	%r318, %r317, 0, %p38;
	add.s32 	%r319, %r316, %r318;
	setp.gt.s32 	%p39, %r120, 160;
	ld.shared.u32 	%r320, [_ZZN3cub18CUB_300001_SM_10006detail6reduce28DeviceReduceSingleTileKernelINS2_10policy_hubIiyN4cuda3std3__44plusIiEEE10Policy1000EPiSC_iS9_iiNS7_10__identityEEEvT0_T1_T2_T3_T4_T6_E12temp_storage+28];
	selp.b32 	%r321, %r320, 0, %p39;
	add.s32 	%r322, %r319, %r321;
	setp.gt.s32 	%p40, %r120, 192;
	ld.shared.u32 	%r323, [_ZZN3cub18CUB_300001_SM_10006detail6reduce28DeviceReduceSingleTileKernelINS2_10policy_hubIiyN4cuda3std3__44plusIiEEE10Policy1000EPiSC_iS9_iiNS7_10__identityEEEvT0_T1_T2_T3_T4_T6_E12temp_storage+32];
	selp.b32 	%r324, %r323, 0, %p40;
	add.s32 	%r325, %r322, %r324;
	setp.gt.s32 	%p41, %r120, 224;
	ld.shared.u32 	%r326, [_ZZN3cub18CUB_300001_SM_10006detail6reduce28DeviceReduceSingleTileKernelINS2_10policy_hubIiyN4cuda3std3__44plusIiEEE10Policy1000EPiSC_iS9_iiNS7_10__identityEEEvT0_T1_T2_T3_T4_T6_E12temp_storage+36];
	selp.b32 	%r327, %r326, 0, %p41;
	add.s32 	%r686, %r325, %r327;
	bra.uni 	$L__BB12_72;
$L__BB12_56:
	mov.u32 	%r85, %tid.x;
	mul.wide.u32 	%rd35, %r85, 4;
	add.s64 	%rd19, %rd16, %rd35;
	// begin inline asm
	ld.global.nc.u32 %r122, [%rd19];
	// end inline asm
	add.s64 	%rd20, %rd19, 1024;
	// begin inline asm
	ld.global.nc.u32 %r123, [%rd20];
	// end inline asm
	add.s64 	%rd21, %rd19, 2048;
	// begin inline asm
	ld.global.nc.u32 %r124, [%rd21];
	// end inline asm
	add.s64 	%rd22, %rd19, 3072;
	// begin inline asm
	ld.global.nc.u32 %r125, [%rd22];
	// end inline asm
	add.s64 	%rd23, %rd19, 4096;
	// begin inline asm
	ld.global.nc.u32 %r126, [%rd23];
	// end inline asm
	add.s64 	%rd24, %rd19, 5120;
	// begin inline asm
	ld.global.nc.u32 %r127, [%rd24];
	// end inline asm
	add.s64 	%rd25, %rd19, 6144;
	// begin inline asm
	ld.global.nc.u32 %r128, [%rd25];
	// end inline asm
	add.s64 	%rd26, %rd19, 7168;
	// begin inline asm
	ld.global.nc.u32 %r129, [%rd26];
	// end inline asm
	add.s64 	%rd27, %rd19, 8192;
	// begin inline asm
	ld.global.nc.u32 %r130, [%rd27];
	// end inline asm
	add.s64 	%rd28, %rd19, 9216;
	// begin inline asm
	ld.global.nc.u32 %r131, [%rd28];
	// end inline asm
	add.s64 	%rd29, %rd19, 10240;
	// begin inline asm
	ld.global.nc.u32 %r132, [%rd29];
	// end inline asm
	add.s64 	%rd30, %rd19, 11264;
	// begin inline asm
	ld.global.nc.u32 %r133, [%rd30];
	// end inline asm
	add.s64 	%rd31, %rd19, 12288;
	// begin inline asm
	ld.global.nc.u32 %r134, [%rd31];
	// end inline asm
	add.s64 	%rd32, %rd19, 13312;
	// begin inline asm
	ld.global.nc.u32 %r135, [%rd32];
	// end inline asm
	add.s64 	%rd33, %rd19, 14336;
	// begin inline asm
	ld.global.nc.u32 %r136, [%rd33];
	// end inline asm
	add.s64 	%rd34, %rd19, 15360;
	// begin inline asm
	ld.global.nc.u32 %r137, [%rd34];
	// end inline asm
	add.s32 	%r139, %r123, %r122;
	add.s32 	%r140, %r124, %r139;
	add.s32 	%r141, %r125, %r140;
	add.s32 	%r142, %r126, %r141;
	add.s32 	%r143, %r127, %r142;
	add.s32 	%r144, %r128, %r143;
	add.s32 	%r145, %r129, %r144;
	add.s32 	%r146, %r130, %r145;
	add.s32 	%r147, %r131, %r146;
	add.s32 	%r148, %r132, %r147;
	add.s32 	%r149, %r133, %r148;
	add.s32 	%r150, %r134, %r149;
	add.s32 	%r151, %r135, %r150;
	add.s32 	%r152, %r136, %r151;
	add.s32 	%r685, %r137, %r152;
	setp.lt.u32 	%p4, %r120, 8192;
	mov.b32 	%r674, 4096;
	@%p4 bra 	$L__BB12_60;
	add.s32 	%r87, %r120, -4096;
	mov.b32 	%r674, 4096;
$L__BB12_58:
	mul.wide.s32 	%rd52, %r674, 4;
	add.s64 	%rd36, %rd19, %rd52;
	// begin inline asm
	ld.global.nc.u32 %r154, [%rd36];
	// end inline asm
	add.s64 	%rd37, %rd36, 1024;
	// begin inline asm
	ld.global.nc.u32 %r155, [%rd37];
	// end inline asm
	add.s64 	%rd38, %rd36, 2048;
	// begin inline asm
	ld.global.nc.u32 %r156, [%rd38];
	// end inline asm
	add.s64 	%rd39, %rd36, 3072;
	// begin inline asm
	ld.global.nc.u32 %r157, [%rd39];
	// end inline asm
	add.s64 	%rd40, %rd36, 4096;
	// begin inline asm
	ld.global.nc.u32 %r158, [%rd40];
	// end inline asm
	add.s64 	%rd41, %rd36, 5120;
	// begin inline asm
	ld.global.nc.u32 %r159, [%rd41];
	// end inline asm
	add.s64 	%rd42, %rd36, 6144;
	// begin inline asm
	ld.global.nc.u32 %r160, [%rd42];
	// end inline asm
	add.s64 	%rd43, %rd36, 7168;
	// begin inline asm
	ld.global.nc.u32 %r161, [%rd43];
	// end inline asm
	add.s64 	%rd44, %rd36, 8192;
	// begin inline asm
	ld.global.nc.u32 %r162, [%rd44];
	// end inline asm
	add.s64 	%rd45, %rd36, 9216;
	// begin inline asm
	ld.global.nc.u32 %r163, [%rd45];
	// end inline asm
	add.s64 	%rd46, %rd36, 10240;
	// begin inline asm
	ld.global.nc.u32 %r164, [%rd46];
	// end inline asm
	add.s64 	%rd47, %rd36, 11264;
	// begin inline asm
	ld.global.nc.u32 %r165, [%rd47];
	// end inline asm
	add.s64 	%rd48, %rd36, 12288;
	// begin inline asm
	ld.global.nc.u32 %r166, [%rd48];
	// end inline asm
	add.s64 	%rd49, %rd36, 13312;
	// begin inline asm
	ld.global.nc.u32 %r167, [%rd49];
	// end inline asm
	add.s64 	%rd50, %rd36, 14336;
	// begin inline asm
	ld.global.nc.u32 %r168, [%rd50];
	// end inline asm
	add.s64 	%rd51, %rd36, 15360;
	// begin inline asm
	ld.global.nc.u32 %r169, [%rd51];
	// end inline asm
	add.s32 	%r170, %r154, %r685;
	add.s32 	%r171, %r155, %r170;
	add.s32 	%r172, %r156, %r171;
	add.s32 	%r173, %r157, %r172;
	add.s32 	%r174, %r158, %r173;
	add.s32 	%r175, %r159, %r174;
	add.s32 	%r176, %r160, %r175;
	add.s32 	%r177, %r161, %r176;
	add.s32 	%r178, %r162, %r177;
	add.s32 	%r179, %r163, %r178;
	add.s32 	%r180, %r164, %r179;
	add.s32 	%r181, %r165, %r180;
	add.s32 	%r182, %r166, %r181;
	add.s32 	%r183, %r167, %r182;
	add.s32 	%r184, %r168, %r183;
	add.s32 	%r685, %r169, %r184;
	sub.s32 	%r185, %r120, %r674;
	setp.lt.s32 	%p5, %r185, 4096;
	@%p5 bra 	$L__BB12_68;
	add.s32 	%r674, %r674, 4096;
	setp.le.s32 	%p6, %r674, %r87;
	@%p6 bra 	$L__BB12_58;
$L__BB12_60:
	setp.le.s32 	%p7, %r120, %r674;
	@%p7 bra 	$L__BB12_68;
	sub.s32 	%r94, %r120, %r674;
	setp.ge.s32 	%p8, %r85, %r94;
	@%p8 bra 	$L__BB12_68;
	not.b32 	%r187, %r85;
	add.s32 	%r188, %r120, %r187;
	sub.s32 	%r95, %r188, %r674;
	and.b32  	%r189, %r95, 768;
	setp.eq.s32 	%p9, %r189, 768;
	mov.u32 	%r679, %r85;
	@%p9 bra 	$L__BB12_65;
	add.s32 	%r676, %r85, %r674;
	shr.u32 	%r190, %r95, 8;
	add.s32 	%r191, %r190, 1;
	and.b32  	%r192, %r191, 3;
	neg.s32 	%r675, %r192;
	mov.u32 	%r679, %r85;
$L__BB12_64:
	.pragma "nounroll";
	mul.wide.u32 	%rd54, %r676, 4;
	add.s64 	%rd53, %rd16, %rd54;
	// begin inline asm
	ld.global.nc.u32 %r193, [%rd53];
	// end inline asm
	add.s32 	%r685, %r193, %r685;
	add.s32 	%r679, %r679, 256;
	add.s32 	%r676, %r676, 256;
	add.s32 	%r675, %r675, 1;
	setp.ne.s32 	%p10, %r675, 0;
	@%p10 bra 	$L__BB12_64;
$L__BB12_65:
	setp.lt.u32 	%p11, %r95, 768;
	@%p11 bra 	$L__BB12_68;
	cvt.u64.u32 	%rd55, %r679;
	cvt.u64.u32 	%rd56, %r674;
	add.s64 	%rd57, %rd55, %rd56;
	shl.b64 	%rd58, %rd57, 2;
	add.s64 	%rd59, %rd58, %rd16;
	add.s64 	%rd124, %rd59, 2048;
	add.s32 	%r682, %r679, %r674;
$L__BB12_67:
	mul.wide.u32 	%rd64, %r682, 4;
	add.s64 	%rd60, %rd16, %rd64;
	// begin inline asm
	ld.global.nc.u32 %r194, [%rd60];
	// end inline asm
	add.s32 	%r198, %r194, %r685;
	add.s64 	%rd61, %rd124, -1024;
	// begin inline asm
	ld.global.nc.u32 %r195, [%rd61];
	// end inline asm
	add.s32 	%r199, %r195, %r198;
	// begin inline asm
	ld.global.nc.u32 %r196, [%rd124];
	// end inline asm
	add.s32 	%r200, %r196, %r199;
	add.s64 	%rd63, %rd124, 1024;
	// begin inline asm
	ld.global.nc.u32 %r197, [%rd63];
	// end inline asm
	add.s32 	%r685, %r197, %r200;
	add.s32 	%r679, %r679, 1024;
	add.s64 	%rd124, %rd124, 4096;
	add.s32 	%r682, %r682, 1024;
	setp.lt.s32 	%p12, %r679, %r94;
	@%p12 bra 	$L__BB12_67;
$L__BB12_68:
	// begin inline asm
	mov.u32 %r201, %laneid;
	// end inline asm
	mov.b32 	%r204, 1;
	mov.b32 	%r225, 31;
	mov.b32 	%r226, -1;
	// begin inline asm
	shfl.sync.down.b32 %r202, %r685, %r204, %r225, %r226;
	// end inline asm
	setp.gt.s32 	%p13, %r201, 30;
	selp.b32 	%r227, 0, %r202, %p13;
	add.s32 	%r208, %r227, %r685;
	mov.b32 	%r209, 2;
	// begin inline asm
	shfl.sync.down.b32 %r207, %r208, %r209, %r225, %r226;
	// end inline asm
	setp.gt.s32 	%p14, %r201, 29;
	selp.b32 	%r228, 0, %r207, %p14;
	add.s32 	%r213, %r208, %r228;
	mov.b32 	%r214, 4;
	// begin inline asm
	shfl.sync.down.b32 %r212, %r213, %r214, %r225, %r226;
	// end inline asm
	setp.gt.s32 	%p15, %r201, 27;
	selp.b32 	%r229, 0, %r212, %p15;
	add.s32 	%r218, %r213, %r229;
	mov.b32 	%r219, 8;
	// begin inline asm
	shfl.sync.down.b32 %r217, %r218, %r219, %r225, %r226;
	// end inline asm
	setp.gt.s32 	%p16, %r201, 23;
	selp.b32 	%r230, 0, %r217, %p16;
	add.s32 	%r223, %r218, %r230;
	mov.b32 	%r224, 16;
	// begin inline asm
	shfl.sync.down.b32 %r222, %r223, %r224, %r225, %r226;
	// end inline asm
	setp.gt.s32 	%p17, %r201, 15;
	selp.b32 	%r231, 0, %r222, %p17;
	add.s32 	%r686, %r223, %r231;
	setp.ne.s32 	%p18, %r201, 0;
	@%p18 bra 	$L__BB12_70;
	shr.u32 	%r232, %r85, 3;
	and.b32  	%r233, %r232, 124;
	mov.u32 	%r234, _ZZN3cub18CUB_300001_SM_10006detail6reduce28DeviceReduceSingleTileKernelINS2_10policy_hubIiyN4cuda3std3__44plusIiEEE10Policy1000EPiSC_iS9_iiNS7_10__identityEEEvT0_T1_T2_T3_T4_T6_E12temp_storage;
	add.s32 	%r235, %r234, %r233;
	st.shared.u32 	[%r235+8], %r686;
$L__BB12_70:
	bar.sync 	0;
	setp.ne.s32 	%p19, %r85, 0;
	@%p19 bra 	$L__BB12_72;
	ld.shared.u32 	%r236, [_ZZN3cub18CUB_300001_SM_10006detail6reduce28DeviceReduceSingleTileKernelINS2_10policy_hubIiyN4cuda3std3__44plusIiEEE10Policy1000EPiSC_iS9_iiNS7_10__identityEEEvT0_T1_T2_T3_T4_T6_E12temp_storage+12];
	add.s32 	%r237, %r236, %r686;
	ld.shared.u32 	%r238, [_ZZN3cub18CUB_300001_SM_10006detail6reduce28DeviceReduceSingleTileKernelINS2_10policy_hubIiyN4cuda3std3__44plusIiEEE10Policy1000EPiSC_iS9_iiNS7_10__identityEEEvT0_T1_T2_T3_T4_T6_E12temp_storage+16];
	add.s32 	%r239, %r237, %r238;
	ld.shared.u32 	%r240, [_ZZN3cub18CUB_300001_SM_10006detail6reduce28DeviceReduceSingleTileKernelINS2_10policy_hubIiyN4cuda3std3__44plusIiEEE10Policy1000EPiSC_iS9_iiNS7_10__identityEEEvT0_T1_T2_T3_T4_T6_E12temp_storage+20];
	add.s32 	%r241, %r239, %r240;
	ld.shared.u32 	%r242, [_ZZN3cub18CUB_300001_SM_10006detail6reduce28DeviceReduceSingleTileKernelINS2_10policy_hubIiyN4cuda3std3__44plusIiEEE10Policy1000EPiSC_iS9_iiNS7_10__identityEEEvT0_T1_T2_T3_T4_T6_E12temp_storage+24];
	add.s32 	%r243, %r241, %r242;
	ld.shared.u32 	%r244, [_ZZN3cub18CUB_300001_SM_10006detail6reduce28DeviceReduceSingleTileKernelINS2_10policy_hubIiyN4cuda3std3__44plusIiEEE10Policy1000EPiSC_iS9_iiNS7_10__identityEEEvT0_T1_T2_T3_T4_T6_E12temp_storage+28];
	add.s32 	%r245, %r243, %r244;
	ld.shared.u32 	%r246, [_ZZN3cub18CUB_300001_SM_10006detail6reduce28DeviceReduceSingleTileKernelINS2_10policy_hubIiyN4cuda3std3__44plusIiEEE10Policy1000EPiSC_iS9_iiNS7_10__identityEEEvT0_T1_T2_T3_T4_T6_E12temp_storage+32];
	add.s32 	%r247, %r245, %r246;
	ld.shared.u32 	%r248, [_ZZN3cub18CUB_300001_SM_10006detail6reduce28DeviceReduceSingleTileKernelINS2_10policy_hubIiyN4cuda3std3__44plusIiEEE10Policy1000EPiSC_iS9_iiNS7_10__identityEEEvT0_T1_T2_T3_T4_T6_E12temp_storage+36];
	add.s32 	%r686, %r247, %r248;
$L__BB12_72:
	mov.u32 	%r631, %tid.x;
	setp.ne.s32 	%p95, %r631, 0;
	@%p95 bra 	$L__BB12_74;
	add.s32 	%r632, %r686, %r121;
	st.global.u32 	[%rd1], %r632;
$L__BB12_74:
	ret;

}
	// .globl	_ZN3cub18CUB_300001_SM_10006detail4scan20DeviceScanInitKernelINS0_13ScanTileStateIiLb1EEEEEvT_i
.visible .entry _ZN3cub18CUB_300001_SM_10006detail4scan20DeviceScanInitKernelINS0_13ScanTileStateIiLb1EEEEEvT_i(
	.param .align 8 .b8 _ZN3cub18CUB_300001_SM_10006detail4scan20DeviceScanInitKernelINS0_13ScanTileStateIiLb1EEEEEvT_i_param_0[8],
	.param .u32 _ZN3cub18CUB_300001_SM_10006detail4scan20DeviceScanInitKernelINS0_13ScanTileStateIiLb1EEEEEvT_i_param_1
)
{
	.reg .pred 	%p<5>;
	.reg .b32 	%r<10>;
	.reg .b64 	%rd<7>;

	ld.param.u64 	%rd2, [_ZN3cub18CUB_300001_SM_10006detail4scan20DeviceScanInitKernelINS0_13ScanTileStateIiLb1EEEEEvT_i_param_0];
	ld.param.u32 	%r4, [_ZN3cub18CUB_300001_SM_10006detail4scan20DeviceScanInitKernelINS0_13ScanTileStateIiLb1EEEEEvT_i_param_1];
	cvta.to.global.u64 	%rd1, %rd2;
	mov.u32 	%r1, %ctaid.x;
	mov.u32 	%r5, %ntid.x;
	mov.u32 	%r2, %tid.x;
	mad.lo.s32 	%r3, %r1, %r5, %r2;
	setp.ge.s32 	%p1, %r3, %r4;
	@%p1 bra 	$L__BB13_2;
	mul.wide.s32 	%rd3, %r3, 8;
	add.s64 	%rd4, %rd1, %rd3;
	mov.b32 	%r6, 0;
	mov.b32 	%r7, 99;
	st.global.v2.u32 	[%rd4+256], {%r7, %r6};
$L__BB13_2:
	setp.ne.s32 	%p2, %r1, 0;
	setp.gt.u32 	%p3, %r2, 31;
	or.pred  	%p4, %p2, %p3;
	@%p4 bra 	$L__BB13_4;
	mul.wide.u32 	%rd5, %r2, 8;
	add.s64 	%rd6, %rd1, %rd5;
	mov.b32 	%r9, 0;
	st.global.v2.u32 	[%rd6], {%r9, %r9};
$L__BB13_4:
	ret;

}
	// .globl	_ZN3cub18CUB_300001_SM_10006detail4scan16DeviceScanKernelINS2_10policy_hubIiiijN4cuda3std3__44plusIvEEE10Policy1000EN6thrust24THRUST_300001_SM_1000_NS10device_ptrIiEENSD_6detail15normal_iteratorISF_EENS0_13ScanTileStateIiLb1EEES9_NS1_10InputValueIiPiEEjiLb0EiEEvT0_T1_T2_iT3_T4_T5_
.visible .entry _ZN3cub18CUB_300001_SM_10006detail4scan16DeviceScanKernelINS2_10policy_hubIiiijN4cuda3std3__44plusIvEEE10Policy1000EN6thrust24THRUST_300001_SM_1000_NS10device_ptrIiEENSD_6detail15normal_iteratorISF_EENS0_13ScanTileStateIiLb1EEES9_NS1_10InputValueIiPiEEjiLb0EiEEvT0_T1_T2_iT3_T4_T5_(
	.param .align 8 .b8 _ZN3cub18CUB_300001_SM_10006detail4scan16DeviceScanKernelINS2_10policy_hubIiiijN4cuda3std3__44plusIvEEE10Policy1000EN6thrust24THRUST_300001_SM_1000_NS10device_ptrIiEENSD_6detail15normal_iteratorISF_EENS0_13ScanTileStateIiLb1EEES9_NS1_10InputValueIiPiEEjiLb0EiEEvT0_T1_T2_iT3_T4_T5__param_0[8],
	.param .align 8 .b8 _ZN3cub18CUB_300001_SM_10006detail4scan16DeviceScanKernelINS2_10policy_hubIiiijN4cuda3std3__44plusIvEEE10Policy1000EN6thrust24THRUST_300001_SM_1000_NS10device_ptrIiEENSD_6detail15normal_iteratorISF_EENS0_13ScanTileStateIiLb1EEES9_NS1_10InputValueIiPiEEjiLb0EiEEvT0_T1_T2_iT3_T4_T5__param_1[8],
	.param .align 8 .b8 _ZN3cub18CUB_300001_SM_10006detail4scan16DeviceScanKernelINS2_10policy_hubIiiijN4cuda3std3__44plusIvEEE10Policy1000EN6thrust24THRUST_300001_SM_1000_NS10device_ptrIiEENSD_6detail15normal_iteratorISF_EENS0_13ScanTileStateIiLb1EEES9_NS1_10InputValueIiPiEEjiLb0EiEEvT0_T1_T2_iT3_T4_T5__param_2[8],
	.param .u32 _ZN3cub18CUB_300001_SM_10006detail4scan16DeviceScanKernelINS2_10policy_hubIiiijN4cuda3std3__44plusIvEEE10Policy1000EN6thrust24THRUST_300001_SM_1000_NS10device_ptrIiEENSD_6detail15normal_iteratorISF_EENS0_13ScanTileStateIiLb1EEES9_NS1_10InputValueIiPiEEjiLb0EiEEvT0_T1_T2_iT3_T4_T5__param_3,
	.param .align 1 .b8 _ZN3cub18CUB_300001_SM_10006detail4scan16DeviceScanKernelINS2_10policy_hubIiiijN4cuda3std3__44plusIvEEE10Policy1000EN6thrust24THRUST_300001_SM_1000_NS10device_ptrIiEENSD_6detail15normal_iteratorISF_EENS0_13ScanTileStateIiLb1EEES9_NS1_10InputValueIiPiEEjiLb0EiEEvT0_T1_T2_iT3_T4_T5__param_4[1],
	.param .align 8 .b8 _ZN3cub18CUB_300001_SM_10006detail4scan16DeviceScanKernelINS2_10policy_hubIiiijN4cuda3std3__44plusIvEEE10Policy1000EN6thrust24THRUST_300001_SM_1000_NS10device_ptrIiEENSD_6detail15normal_iteratorISF_EENS0_13ScanTileStateIiLb1EEES9_NS1_10InputValueIiPiEEjiLb0EiEEvT0_T1_T2_iT3_T4_T5__param_5[16],
	.param .u32 _ZN3cub18CUB_300001_SM_10006detail4scan16DeviceScanKernelINS2_10policy_hubIiiijN4cuda3std3__44plusIvEEE10Policy1000EN6thrust24THRUST_300001_SM_1000_NS10device_ptrIiEENSD_6detail15normal_iteratorISF_EENS0_13ScanTileStateIiLb1EEES9_NS1_10InputValueIiPiEEjiLb0EiEEvT0_T1_T2_iT3_T4_T5__param_6
)
.maxntid 384
{
	.reg .pred 	%p<160>;
	.reg .b16 	%rs<3>;
	.reg .b32 	%r<1050>;
	.reg .b64 	%rd<58>;
	// demoted variable
	.shared .align 16 .b8 _ZZN3cub18CUB_300001_SM_10006detail4scan16DeviceScanKernelINS2_10policy_hubIiiijN4cuda3std3__44plusIvEEE10Policy1000EN6thrust24THRUST_300001_SM_1000_NS10device_ptrIiEENSD_6detail15normal_iteratorISF_EENS0_13ScanTileStateIiLb1EEES9_NS1_10InputValueIiPiEEjiLb0EiEEvT0_T1_T2_iT3_T4_T5_E12temp_storage[33808];
	ld.param.u32 	%r239, [_ZN3cub18CUB_300001_SM_10006detail4scan16DeviceScanKernelINS2_10policy_hubIiiijN4cuda3std3__44plusIvEEE10Policy1000EN6thrust24THRUST_300001_SM_1000_NS10device_ptrIiEENSD_6detail15normal_iteratorISF_EENS0_13ScanTileStateIiLb1EEES9_NS1_10InputValueIiPiEEjiLb0EiEEvT0_T1_T2_iT3_T4_T5__param_5];
	bfe.u32 	%r240, %r239, 0, 8;
	cvt.u16.u32 	%rs1, %r240;
	and.b16  	%rs2, %rs1, 255;
	ld.param.u64 	%rd16, [_ZN3cub18CUB_300001_SM_10006detail4scan16DeviceScanKernelINS2_10policy_hubIiiijN4cuda3std3__44plusIvEEE10Policy1000EN6thrust24THRUST_300001_SM_1000_NS10device_ptrIiEENSD_6detail15normal_iteratorISF_EENS0_13ScanTileStateIiLb1EEES9_NS1_10InputValueIiPiEEjiLb0EiEEvT0_T1_T2_iT3_T4_T5__param_2];
	ld.param.u64 	%rd15, [_ZN3cub18CUB_300001_SM_10006detail4scan16DeviceScanKernelINS2_10policy_hubIiiijN4cuda3std3__44plusIvEEE10Policy1000EN6thrust24THRUST_300001_SM_1000_NS10device_ptrIiEENSD_6detail15normal_iteratorISF_EENS0_13ScanTileStateIiLb1EEES9_NS1_10InputValueIiPiEEjiLb0EiEEvT0_T1_T2_iT3_T4_T5__param_1];
	ld.param.u64 	%rd14, [_ZN3cub18CUB_300001_SM_10006detail4scan16DeviceScanKernelINS2_10policy_hubIiiijN4cuda3std3__44plusIvEEE10Policy1000EN6thrust24THRUST_300001_SM_1000_NS10device_ptrIiEENSD_6detail15normal_iteratorISF_EENS0_13ScanTileStateIiLb1EEES9_NS1_10InputValueIiPiEEjiLb0EiEEvT0_T1_T2_iT3_T4_T5__param_0];
	ld.param.u64 	%rd1, [_ZN3cub18CUB_300001_SM_10006detail4scan16DeviceScanKernelINS2_10policy_hubIiiijN4cuda3std3__44plusIvEEE10Policy1000EN6thrust24THRUST_300001_SM_1000_NS10device_ptrIiEENSD_6detail15normal_iteratorISF_EENS0_13ScanTileStateIiLb1EEES9_NS1_10InputValueIiPiEEjiLb0EiEEvT0_T1_T2_iT3_T4_T5__param_5+8];
	ld.param.u32 	%r238, [_ZN3cub18CUB_300001_SM_10006detail4scan16DeviceScanKernelINS2_10policy_hubIiiijN4cuda3std3__44plusIvEEE10Policy1000EN6thrust24THRUST_300001_SM_1000_NS10device_ptrIiEENSD_6detail15normal_iteratorISF_EENS0_13ScanTileStateIiLb1EEES9_NS1_10InputValueIiPiEEjiLb0EiEEvT0_T1_T2_iT3_T4_T5__param_6];
	setp.eq.s16 	%p1, %rs2, 0;
	@%p1 bra 	$L__BB14_2;
	cvta.to.global.u64 	%rd17, %rd1;
	ld.global.u32 	%r997, [%rd17];
	bra.uni 	$L__BB14_3;
$L__BB14_2:
	cvt.u32.u64 	%r997, %rd1;
$L__BB14_3:
	ld.param.u32 	%r995, [_ZN3cub18CUB_300001_SM_10006detail4scan16DeviceScanKernelINS2_10policy_hubIiiijN4cuda3std3__44plusIvEEE10Policy1000EN6thrust24THRUST_300001_SM_1000_NS10device_ptrIiEENSD_6detail15normal_iteratorISF_EENS0_13ScanTileStateIiLb1EEES9_NS1_10InputValueIiPiEEjiLb0EiEEvT0_T1_T2_iT3_T4_T5__param_3];
	cvta.to.global.u64 	%rd3, %rd14;
	cvta.to.global.u64 	%rd4, %rd15;
	mov.u32 	%r241, %ctaid.x;
	add.s32 	%r998, %r995, %r241;
	mul.lo.s32 	%r5, %r998, 8448;
	sub.s32 	%r6, %r238, %r5;
	setp.lt.u32 	%p2, %r6, 8449;
	@%p2 bra 	$L__BB14_29;
	cvt.u64.u32 	%rd40, %r5;
	mov.u32 	%r7, %tid.x;
	and.b32  	%r640, %r7, 31;
	and.b32  	%r641, %r7, 992;
	mul.lo.s32 	%r642, %r641, 22;
	or.b32  	%r643, %r642, %r640;
	cvt.u64.u32 	%rd41, %r643;
	add.s64 	%rd5, %rd41, %rd40;
	shl.b64 	%rd42, %rd5, 2;
	add.s64 	%rd43, %rd3, %rd42;
	ld.global.u32 	%r644, [%rd43];
	ld.global.u32 	%r645, [%rd43+128];
	ld.global.u32 	%r646, [%rd43+256];
	ld.global.u32 	%r647, [%rd43+384];
	ld.global.u32 	%r648, [%rd43+512];
	ld.global.u32 	%r649, [%rd43+640];
	ld.global.u32 	%r650, [%rd43+768];
	ld.global.u32 	%r651, [%rd43+896];
	ld.global.u32 	%r652, [%rd43+1024];
	ld.global.u32 	%r653, [%rd43+1152];
	ld.global.u32 	%r654, [%rd43+1280];
	ld.global.u32 	%r655, [%rd43+1408];
	ld.global.u32 	%r656, [%rd43+1536];
	ld.global.u32 	%r657, [%rd43+1664];
	ld.global.u32 	%r658, [%rd43+1792];
	ld.global.u32 	%r659, [%rd43+1920];
	ld.global.u32 	%r660, [%rd43+2048];
	ld.global.u32 	%r661, [%rd43+2176];
	ld.global.u32 	%r662, [%rd43+2304];
	ld.global.u32 	%r663, [%rd43+2432];
	ld.global.u32 	%r664, [%rd43+2560];
	ld.global.u32 	%r665, [%rd43+2688];
	// begin inline asm
	mov.u32 %r639, %laneid;
	// end inline asm
	shr.u32 	%r9, %r7, 5;
	mad.lo.s32 	%r666, %r9, 704, %r639;
	shl.b32 	%r667, %r666, 2;
	mov.u32 	%r668, _ZZN3cub18CUB_300001_SM_10006detail4scan16DeviceScanKernelINS2_10policy_hubIiiijN4cuda3std3__44plusIvEEE10Policy1000EN6thrust24THRUST_300001_SM_1000_NS10device_ptrIiEENSD_6detail15normal_iteratorISF_EENS0_13ScanTileStateIiLb1EEES9_NS1_10InputValueIiPiEEjiLb0EiEEvT0_T1_T2_iT3_T4_T5_E12temp_storage;
	add.s32 	%r10, %r668, %r667;
	st.shared.u32 	[%r10], %r644;
	st.shared.u32 	[%r10+128], %r645;
	st.shared.u32 	[%r10+256], %r646;
	st.shared.u32 	[%r10+384], %r647;
	st.shared.u32 	[%r10+512], %r648;
	st.shared.u32 	[%r10+640], %r649;
	st.shared.u32 	[%r10+768], %r650;
	st.shared.u32 	[%r10+896], %r651;
	st.shared.u32 	[%r10+1024], %r652;
	st.shared.u32 	[%r10+1152], %r653;
	st.shared.u32 	[%r10+1280], %r654;
	st.shared.u32 	[%r10+1408], %r655;
	st.shared.u32 	[%r10+1536], %r656;
	st.shared.u32 	[%r10+1664], %r657;
	st.shared.u32 	[%r10+1792], %r658;
	st.shared.u32 	[%r10+1920], %r659;
	st.shared.u32 	[%r10+2048], %r660;
	st.shared.u32 	[%r10+2176], %r661;
	st.shared.u32 	[%r10+2304], %r662;
	st.shared.u32 	[%r10+2432], %r663;
	st.shared.u32 	[%r10+2560], %r664;
	st.shared.u32 	[%r10+2688], %r665;
	bar.warp.sync 	-1;
	mad.lo.s32 	%r11, %r639, 84, %r10;
	ld.shared.v2.u32 	{%r12, %r13}, [%r11];
	ld.shared.v2.u32 	{%r14, %r15}, [%r11+8];
	ld.shared.v2.u32 	{%r16, %r17}, [%r11+16];
	ld.shared.v2.u32 	{%r18, %r19}, [%r11+24];
	ld.shared.v2.u32 	{%r20, %r21}, [%r11+32];
	ld.shared.v2.u32 	{%r22, %r23}, [%r11+40];
	ld.shared.v2.u32 	{%r24, %r25}, [%r11+48];
	ld.shared.v2.u32 	{%r26, %r27}, [%r11+56];
	ld.shared.v2.u32 	{%r28, %r29}, [%r11+64];
	ld.shared.v2.u32 	{%r30, %r31}, [%r11+72];
	ld.shared.v2.u32 	{%r32, %r33}, [%r11+80];
	bar.sync 	0;
	setp.ne.s32 	%p104, %r998, 0;
	@%p104 bra 	$L__BB14_9;
	add.s32 	%r890, %r13, %r12;
	add.s32 	%r891, %r14, %r890;
	add.s32 	%r892, %r15, %r891;
	add.s32 	%r893, %r16, %r892;
	add.s32 	%r894, %r17, %r893;
	add.s32 	%r895, %r18, %r894;
	add.s32 	%r896, %r19, %r895;
	add.s32 	%r897, %r20, %r896;
	add.s32 	%r898, %r21, %r897;
	add.s32 	%r899, %r22, %r898;
	add.s32 	%r900, %r23, %r899;
	add.s32 	%r901, %r24, %r900;
	add.s32 	%r902, %r25, %r901;
	add.s32 	%r903, %r26, %r902;
	add.s32 	%r904, %r27, %r903;
	add.s32 	%r905, %r28, %r904;
	add.s32 	%r906, %r29, %r905;
	add.s32 	%r907, %r30, %r906;
	add.s32 	%r908, %r31, %r907;
	add.s32 	%r909, %r32, %r908;
	add.s32 	%r864, %r33, %r909;
	mov.b32 	%r862, 1;
	mov.b32 	%r887, 0;
	mov.b32 	%r889, -1;
	// begin inline asm
	{  .reg .s32 r0;  .reg .pred p;  shfl.sync.up.b32 r0|p, %r864, %r862, %r887, %r889;  @p add.s32 r0, r0, %r864;  mov.s32 %r860, r0;}
	// end inline asm
	mov.b32 	%r868, 2;
	// begin inline asm
	{  .reg .s32 r0;  .reg .pred p;  shfl.sync.up.b32 r0|p, %r860, %r868, %r887, %r889;  @p add.s32 r0, r0, %r860;  mov.s32 %r866, r0;}
	// end inline asm
	mov.b32 	%r874, 4;
	// begin inline asm
	{  .reg .s32 r0;  .reg .pred p;  shfl.sync.up.b32 r0|p, %r866, %r874, %r887, %r889;  @p add.s32 r0, r0, %r866;  mov.s32 %r872, r0;}
	// end inline asm
	mov.b32 	%r880, 8;
	// begin inline asm
	{  .reg .s32 r0;  .reg .pred p;  shfl.sync.up.b32 r0|p, %r872, %r880, %r887, %r889;  @p add.s32 r0, r0, %r872;  mov.s32 %r878, r0;}
	// end inline asm
	mov.b32 	%r886, 16;
	// begin inline asm
	{  .reg .s32 r0;  .reg .pred p;  shfl.sync.up.b32 r0|p, %r878, %r886, %r887, %r889;  @p add.s32 r0, r0, %r878;  mov.s32 %r884, r0;}
	// end inline asm
	setp.ne.s32 	%p146, %r639, 31;
	@%p146 bra 	$L__BB14_7;
	shl.b32 	%r910, %r9, 2;
	add.s32 	%r912, %r668, %r910;
	st.shared.u32 	[%r912+16], %r884;
$L__BB14_7:
	bar.sync 	0;
	ld.shared.v4.u32 	{%r913, %r914, %r915, %r916}, [_ZZN3cub18CUB_300001_SM_10006detail4scan16DeviceScanKernelINS2_10policy_hubIiiijN4cuda3std3__44plusIvEEE10Policy1000EN6thrust24THRUST_300001_SM_1000_NS10device_ptrIiEENSD_6detail15normal_iteratorISF_EENS0_13ScanTileStateIiLb1EEES9_NS1_10InputValueIiPiEEjiLb0EiEEvT0_T1_T2_iT3_T4_T5_E12temp_storage+16];
	add.s32 	%r917, %r914, %r913;
	setp.eq.s32 	%p147, %r9, 2;
	selp.b32 	%r918, %r917, %r913, %p147;
	add.s32 	%r919, %r917, %r915;
	setp.eq.s32 	%p148, %r9, 3;
	selp.b32 	%r920, %r919, %r918, %p148;
	add.s32 	%r921, %r919, %r916;
	setp.eq.s32 	%p149, %r9, 4;
	selp.b32 	%r922, %r921, %r920, %p149;
	ld.shared.v4.u32 	{%r923, %r924, %r925, %r926}, [_ZZN3cub18CUB_300001_SM_10006detail4scan16DeviceScanKernelINS2_10policy_hubIiiijN4cuda3std3__44plusIvEEE10Policy1000EN6thrust24THRUST_300001_SM_1000_NS10device_ptrIiEENSD_6detail15normal_iteratorISF_EENS0_13ScanTileStateIiLb1EEES9_NS1_10InputValueIiPiEEjiLb0EiEEvT0_T1_T2_iT3_T4_T5_E12temp_storage+32];
	add.s32 	%r927, %r921, %r923;
	setp.eq.s32 	%p150, %r9, 5;
	selp.b32 	%r928, %r927, %r922, %p150;
	add.s32 	%r929, %r927, %r924;
	setp.eq.s32 	%p151, %r9, 6;
	selp.b32 	%r930, %r929, %r928, %p151;
	add.s32 	%r931, %r929, %r925;
	setp.eq.s32 	%p152, %r9, 7;
	selp.b32 	%r932, %r931, %r930, %p152;
	add.s32 	%r933, %r931, %r926;
	setp.eq.s32 	%p153, %r9, 8;
	selp.b32 	%r934, %r933, %r932, %p153;
	ld.shared.v4.u32 	{%r935, %r936, %r937, %r938}, [_ZZN3cub18CUB_300001_SM_10006detail4scan16DeviceScanKernelINS2_10policy_hubIiiijN4cuda3std3__44plusIvEEE10Policy1000EN6thrust24THRUST_300001_SM_1000_NS10device_ptrIiEENSD_6detail15normal_iteratorISF_EENS0_13ScanTileStateIiLb1EEES9_NS1_10InputValueIiPiEEjiLb0EiEEvT0_T1_T2_iT3_T4_T5_E12temp_storage+48];
	add.s32 	%r939, %r933, %r935;
	setp.eq.s32 	%p154, %r9, 9;
	selp.b32 	%r940, %r939, %r934, %p154;
	add.s32 	%r941, %r939, %r936;
	setp.eq.s32 	%p155, %r9, 10;
	selp.b32 	%r942, %r941, %r940, %p155;
	add.s32 	%r943, %r941, %r937;
	setp.eq.s32 	%p156, %r9, 11;
	selp.b32 	%r944, %r943, %r942, %p156;
	setp.lt.u32 	%p157, %r7, 32;
	selp.b32 	%r945, 0, %r944, %p157;
	setp.eq.s32 	%p158, %r639, 0;
	sub.s32 	%r946, %r884, %r864;
	selp.b32 	%r947, 0, %r946, %p158;
	add.s32 	%r948, %r947, %r997;
	add.s32 	%r1012, %r948, %r945;
	add.s32 	%r949, %r938, %r997;
	add.s32 	%r37, %r949, %r943;
	setp.ne.s32 	%p159, %r7, 0;
	@%p159 bra 	$L__BB14_28;
	add.s64 	%rd55, %rd16, 256;
	mov.b32 	%r950, 101;
	// begin inline asm
	st.relaxed.gpu.v2.u32 [%rd55], {%r950, %r37};
	// end inline asm
	bra.uni 	$L__BB14_28;
$L__BB14_9:
	add.s32 	%r699, %r13, %r12;
	add.s32 	%r700, %r14, %r699;
	add.s32 	%r701, %r15, %r700;
	add.s32 	%r702, %r16, %r701;
	add.s32 	%r703, %r17, %r702;
	add.s32 	%r704, %r18, %r703;
	add.s32 	%r705, %r19, %r704;
	add.s32 	%r706, %r20, %r705;
	add.s32 	%r707, %r21, %r706;
	add.s32 	%r708, %r22, %r707;
	add.s32 	%r709, %r23, %r708;
	add.s32 	%r710, %r24, %r709;
	add.s32 	%r711, %r25, %r710;
	add.s32 	%r712, %r26, %r711;
	add.s32 	%r713, %r27, %r712;
	add.s32 	%r714, %r28, %r713;
	add.s32 	%r715, %r29, %r714;
	add.s32 	%r716, %r30, %r715;
	add.s32 	%r717, %r31, %r716;
	add.s32 	%r718, %r32, %r717;
	add.s32 	%r673, %r33, %r718;
	mov.b32 	%r671, 1;
	mov.b32 	%r696, 0;
	mov.b32 	%r698, -1;
	// begin inline asm
	{  .reg .s32 r0;  .reg .pred p;  shfl.sync.up.b32 r0|p, %r673, %r671, %r696, %r698;  @p add.s32 r0, r0, %r673;  mov.s32 %r669, r0;}
	// end inline asm
	mov.b32 	%r677, 2;
	// begin inline asm
	{  .reg .s32 r0;  .reg .pred p;  shfl.sync.up.b32 r0|p, %r669, %r677, %r696, %r698;  @p add.s32 r0, r0, %r669;  mov.s32 %r675, r0;}
	// end inline asm
	mov.b32 	%r683, 4;
	// begin inline asm
	{  .reg .s32 r0;  .reg .pred p;  shfl.sync.up.b32 r0|p, %r675, %r683, %r696, %r698;  @p add.s32 r0, r0, %r675;  mov.s32 %r681, r0;}
	// end inline asm
	mov.b32 	%r689, 8;
	// begin inline asm
	{  .reg .s32 r0;  .reg .pred p;  shfl.sync.up.b32 r0|p, %r681, %r689, %r696, %r698;  @p add.s32 r0, r0, %r681;  mov.s32 %r687, r0;}
	// end inline asm
	mov.b32 	%r695, 16;
	// begin inline asm
	{  .reg .s32 r0;  .reg .pred p;  shfl.sync.up.b32 r0|p, %r687, %r695, %r696, %r698;  @p add.s32 r0, r0, %r687;  mov.s32 %r693, r0;}
	// end inline asm
	setp.ne.s32 	%p105, %r639, 31;
	@%p105 bra 	$L__BB14_11;
	shl.b32 	%r719, %r9, 2;
	add.s32 	%r721, %r668, %r719;
	st.shared.u32 	[%r721+16], %r693;
$L__BB14_11:
	sub.s32 	%r722, %r693, %r673;
	bar.sync 	0;
	ld.shared.v4.u32 	{%r723, %r724, %r725, %r726}, [_ZZN3cub18CUB_300001_SM_10006detail4scan16DeviceScanKernelINS2_10policy_hubIiiijN4cuda3std3__44plusIvEEE10Policy1000EN6thrust24THRUST_300001_SM_1000_NS10device_ptrIiEENSD_6detail15normal_iteratorISF_EENS0_13ScanTileStateIiLb1EEES9_NS1_10InputValueIiPiEEjiLb0EiEEvT0_T1_T2_iT3_T4_T5_E12temp_storage+16];
	add.s32 	%r727, %r724, %r723;
	setp.eq.s32 	%p106, %r9, 2;
	selp.b32 	%r728, %r727, %r723, %p106;
	add.s32 	%r729, %r727, %r725;
	setp.eq.s32 	%p107, %r9, 3;
	selp.b32 	%r730, %r729, %r728, %p107;
	add.s32 	%r731, %r729, %r726;
	setp.eq.s32 	%p108, %r9, 4;
	selp.b32 	%r732, %r731, %r730, %p108;
	ld.shared.v4.u32 	{%r733, %r734, %r735, %r736}, [_ZZN3cub18CUB_300001_SM_10006detail4scan16DeviceScanKernelINS2_10policy_hubIiiijN4cuda3std3__44plusIvEEE10Policy1000EN6thrust24THRUST_300001_SM_1000_NS10device_ptrIiEENSD_6detail15normal_iteratorISF_EENS0_13ScanTileStateIiLb1EEES9_NS1_10InputValueIiPiEEjiLb0EiEEvT0_T1_T2_iT3_T4_T5_E12temp_storage+32];
	add.s32 	%r737, %r731, %r733;
	setp.eq.s32 	%p109, %r9, 5;
	selp.b32 	%r738, %r737, %r732, %p109;
	add.s32 	%r739, %r737, %r734;
	setp.eq.s32 	%p110, %r9, 6;
	selp.b32 	%r740, %r739, %r738, %p110;
	add.s32 	%r741, %r739, %r735;
	setp.eq.s32 	%p111, %r9, 7;
	selp.b32 	%r742, %r741, %r740, %p111;
	add.s32 	%r743, %r741, %r736;
	setp.eq.s32 	%p112, %r9, 8;
	selp.b32 	%r744, %r743, %r742, %p112;
	ld.shared.v4.u32 	{%r745, %r746, %r747, %r748}, [_ZZN3cub18CUB_300001_SM_10006detail4scan16DeviceScanKernelINS2_10policy_hubIiiijN4cuda3std3__44plusIvEEE10Policy1000EN6thrust24THRUST_300001_SM_1000_NS10device_ptrIiEENSD_6detail15normal_iteratorISF_EENS0_13ScanTileStateIiLb1EEES9_NS1_10InputValueIiPiEEjiLb0EiEEvT0_T1_T2_iT3_T4_T5_E12temp_storage+48];
	add.s32 	%r749, %r743, %r745;
	setp.eq.s32 	%p113, %r9, 9;
	selp.b32 	%r750, %r749, %r744, %p113;
	add.s32 	%r751, %r749, %r746;
	setp.eq.s32 	%p114, %r9, 10;
	selp.b32 	%r752, %r751, %r750, %p114;
	add.s32 	%r753, %r751, %r747;
	setp.eq.s32 	%p115, %r9, 11;
	selp.b32 	%r754, %r753, %r752, %p115;
	add.s32 	%r40, %r753, %r748;
	setp.gt.u32 	%p116, %r7, 31;
	setp.lt.u32 	%p117, %r7, 32;
	setp.eq.s32 	%p118, %r639, 0;
	selp.b32 	%r755, 0, %r722, %p118;
	add.s32 	%r1011, %r754, %r755;
	selp.b32 	%r42, %r722, %r1011, %p117;
	@%p116 bra 	$L__BB14_27;
	setp.ne.s32 	%p119, %r7, 0;
	mul.wide.s32 	%rd44, %r998, 8;
	add.s64 	%rd6, %rd16, %rd44;
	@%p119 bra 	$L__BB14_14;
	st.shared.u32 	[_ZZN3cub18CUB_300001_SM_10006detail4scan16DeviceScanKernelINS2_10policy_hubIiiijN4cuda3std3__44plusIvEEE10Policy1000EN6thrust24THRUST_300001_SM_1000_NS10device_ptrIiEENSD_6detail15normal_iteratorISF_EENS0_13ScanTileStateIiLb1EEES9_NS1_10InputValueIiPiEEjiLb0EiEEvT0_T1_T2_iT3_T4_T5_E12temp_storage+12], %r40;
	add.s64 	%rd45, %rd6, 256;
	mov.b32 	%r756, 100;
	// begin inline asm
	st.relaxed.gpu.v2.u32 [%rd45], {%r756, %r40};
	// end inline asm
$L__BB14_14:
	not.b32 	%r762, %r7;
	add.s32 	%r1006, %r998, %r762;
	mov.b32 	%r758, 830;
	// begin inline asm
	nanosleep.u32 %r758;
	// end inline asm
	mul.wide.s32 	%rd47, %r1006, 8;
	add.s64 	%rd48, %rd16, %rd47;
	add.s64 	%rd46, %rd48, 256;
	// begin inline asm
	ld.relaxed.gpu.v2.u32 {%r1008, %r1000}, [%rd46];
	// end inline asm
	mov.b32 	%r1001, 952;
$L__BB14_15:
	setp.eq.s32 	%p120, %r1008, 99;
	mov.b32 	%r763, -1;
	vote.sync.any.pred 	%p121, %p120, %r763;
	not.pred 	%p122, %p121;
	@%p122 bra 	$L__BB14_17;
	mul.lo.s32 	%r858, %r998, 16807;
	and.b32  	%r998, %r858, 2147483647;
	add.s32 	%r859, %r1001, 1;
	rem.u32 	%r855, %r998, %r859;
	// begin inline asm
	nanosleep.u32 %r855;
	// end inline asm
	shr.u32 	%r1001, %r1001, 1;
	// begin inline asm
	ld.relaxed.gpu.v2.u32 {%r1008, %r1000}, [%rd46];
	// end inline asm
	bra.uni 	$L__BB14_15;
$L__BB14_17:
	setp.eq.s32 	%p123, %r1008, 101;
	mov.b32 	%r790, -1;
	vote.sync.ballot.b32 	%r792, %p123, %r790;
	// begin inline asm
	mov.u32 %r765, %lanemask_ge;
	// end inline asm
	and.b32  	%r793, %r792, %r765;
	or.b32  	%r794, %r793, -2147483648;
	add.s32 	%r795, %r794, -1;
	not.b32 	%r796, %r794;
	and.b32  	%r797, %r796, %r795;
	popc.b32 	%r769, %r797;
	mov.b32 	%r768, 1;
	// begin inline asm
	shfl.sync.down.b32 %r766, %r1000, %r768, %r769, %r790;
	// end inline asm
	setp.lt.s32 	%p125, %r639, %r769;
	selp.b32 	%r798, %r766, 0, %p125;
	add.s32 	%r772, %r798, %r1000;
	mov.b32 	%r773, 2;
	// begin inline asm
	shfl.sync.down.b32 %r771, %r772, %r773, %r769, %r790;
	// end inline asm
	add.s32 	%r57, %r639, 2;
	setp.gt.s32 	%p126, %r57, %r769;
	selp.b32 	%r799, 0, %r771, %p126;
	add.s32 	%r777, %r772, %r799;
	mov.b32 	%r778, 4;
	// begin inline asm
	shfl.sync.down.b32 %r776, %r777, %r778, %r769, %r790;
	// end inline asm
	add.s32 	%r58, %r639, 4;
	setp.gt.s32 	%p127, %r58, %r769;
	selp.b32 	%r800, 0, %r776, %p127;
	add.s32 	%r782, %r777, %r800;
	mov.b32 	%r783, 8;
	// begin inline asm
	shfl.sync.down.b32 %r781, %r782, %r783, %r769, %r790;
	// end inline asm
	add.s32 	%r59, %r639, 8;
	setp.gt.s32 	%p128, %r59, %r769;
	selp.b32 	%r801, 0, %r781, %p128;
	add.s32 	%r787, %r782, %r801;
	mov.b32 	%r788, 16;
	// begin inline asm
	shfl.sync.down.b32 %r786, %r787, %r788, %r769, %r790;
	// end inline asm
	add.s32 	%r60, %r639, 16;
	setp.gt.s32 	%p129, %r60, %r769;
	selp.b32 	%r802, 0, %r786, %p129;
	add.s32 	%r1005, %r787, %r802;
	add.s64 	%rd8, %rd16, 256;
	mov.b32 	%r1002, 952;
$L__BB14_18:
	setp.ne.s32 	%p130, %r1008, 101;
	mov.b32 	%r803, -1;
	vote.sync.all.pred 	%p131, %p130, %r803;
	not.pred 	%p132, %p131;
	@%p132 bra 	$L__BB14_23;
	shr.u32 	%r1002, %r1002, 1;
	mul.wide.s32 	%rd51, %r1006, 8;
	add.s64 	%rd52, %rd8, %rd51;
	add.s64 	%rd50, %rd52, -256;
	// begin inline asm
	ld.relaxed.gpu.v2.u32 {%r1008, %r1009}, [%rd50];
	// end inline asm
	mov.u32 	%r1010, %r1002;
$L__BB14_20:
	setp.eq.s32 	%p136, %r1008, 99;
	mov.b32 	%r811, -1;
	vote.sync.any.pred 	%p137, %p136, %r811;
	not.pred 	%p138, %p137;
	@%p138 bra 	$L__BB14_22;
	mul.lo.s32 	%r853, %r998, 16807;
	and.b32  	%r998, %r853, 2147483647;
	add.s32 	%r854, %r1010, 1;
	rem.u32 	%r850, %r998, %r854;
	// begin inline asm
	nanosleep.u32 %r850;
	// end inline asm
	shr.u32 	%r1010, %r1010, 1;
	// begin inline asm
	ld.relaxed.gpu.v2.u32 {%r1008, %r1009}, [%rd50];
	// end inline asm
	bra.uni 	$L__BB14_20;
$L__BB14_22:
	setp.eq.s32 	%p139, %r1008, 101;
	mov.b32 	%r837, -1;
	vote.sync.ballot.b32 	%r838, %p139, %r837;
	and.b32  	%r839, %r838, %r765;
	or.b32  	%r840, %r839, -2147483648;
	add.s32 	%r841, %r840, -1;
	not.b32 	%r842, %r840;
	and.b32  	%r843, %r842, %r841;
	popc.b32 	%r816, %r843;
	mov.b32 	%r815, 1;
	// begin inline asm
	shfl.sync.down.b32 %r813, %r1009, %r815, %r816, %r837;
	// end inline asm
	setp.lt.s32 	%p141, %r639, %r816;
	selp.b32 	%r844, %r813, 0, %p141;
	add.s32 	%r819, %r844, %r1009;
	mov.b32 	%r820, 2;
	// begin inline asm
	shfl.sync.down.b32 %r818, %r819, %r820, %r816, %r837;
	// end inline asm
	setp.gt.s32 	%p142, %r57, %r816;
	selp.b32 	%r845, 0, %r818, %p142;
	add.s32 	%r824, %r819, %r845;
	mov.b32 	%r825, 4;
	// begin inline asm
	shfl.sync.down.b32 %r823, %r824, %r825, %r816, %r837;
	// end inline asm
	setp.gt.s32 	%p143, %r58, %r816;
	selp.b32 	%r846, 0, %r823, %p143;
	add.s32 	%r829, %r824, %r846;
	mov.b32 	%r830, 8;
	// begin inline asm
	shfl.sync.down.b32 %r828, %r829, %r830, %r816, %r837;
	// end inline asm
	setp.gt.s32 	%p144, %r59, %r816;
	selp.b32 	%r847, 0, %r828, %p144;
	add.s32 	%r834, %r829, %r847;
	mov.b32 	%r835, 16;
	// begin inline asm
	shfl.sync.down.b32 %r833, %r834, %r835, %r816, %r837;
	// end inline asm
	setp.gt.s32 	%p145, %r60, %r816;
	selp.b32 	%r848, 0, %r833, %p145;
	add.s32 	%r849, %r848, %r1005;
	add.s32 	%r1005, %r849, %r834;
	add.s32 	%r1006, %r1006, -32;
	bra.uni 	$L__BB14_18;
$L__BB14_23:
	@%p119 bra 	$L__BB14_25;
	add.s32 	%r806, %r1005, %r40;
	add.s64 	%rd49, %rd6, 256;
	mov.b32 	%r805, 101;
	// begin inline asm
	st.relaxed.gpu.v2.u32 [%rd49], {%r805, %r806};
	// end inline asm
	st.shared.u32 	[_ZZN3cub18CUB_300001_SM_10006detail4scan16DeviceScanKernelINS2_10policy_hubIiiijN4cuda3std3__44plusIvEEE10Policy1000EN6thrust24THRUST_300001_SM_1000_NS10device_ptrIiEENSD_6detail15normal_iteratorISF_EENS0_13ScanTileStateIiLb1EEES9_NS1_10InputValueIiPiEEjiLb0EiEEvT0_T1_T2_iT3_T4_T5_E12temp_storage+4], %r1005;
	st.shared.u32 	[_ZZN3cub18CUB_300001_SM_10006detail4scan16DeviceScanKernelINS2_10policy_hubIiiijN4cuda3std3__44plusIvEEE10Policy1000EN6thrust24THRUST_300001_SM_1000_NS10device_ptrIiEENSD_6detail15normal_iteratorISF_EENS0_13ScanTileStateIiLb1EEES9_NS1_10InputValueIiPiEEjiLb0EiEEvT0_T1_T2_iT3_T4_T5_E12temp_storage+8], %r806;
$L__BB14_25:
	setp.ne.s32 	%p134, %r639, 0;
	mov.u32 	%r1011, %r42;
	@%p134 bra 	$L__BB14_27;
	st.shared.u32 	[_ZZN3cub18CUB_300001_SM_10006detail4scan16DeviceScanKernelINS2_10policy_hubIiiijN4cuda3std3__44plusIvEEE10Policy1000EN6thrust24THRUST_300001_SM_1000_NS10device_ptrIiEENSD_6detail15normal_iteratorISF_EENS0_13ScanTileStateIiLb1EEES9_NS1_10InputValueIiPiEEjiLb0EiEEvT0_T1_T2_iT3_T4_T5_E12temp_storage+76], %r1005;
	mov.u32 	%r1011, %r1005;
$L__BB14_27:
	bar.sync 	0;
	setp.eq.s32 	%p135, %r7, 0;
	ld.shared.u32 	%r807, [_ZZN3cub18CUB_300001_SM_10006detail4scan16DeviceScanKernelINS2_10policy_hubIiiijN4cuda3std3__44plusIvEEE10Policy1000EN6thrust24THRUST_300001_SM_1000_NS10device_ptrIiEENSD_6detail15normal_iteratorISF_EENS0_13ScanTileStateIiLb1EEES9_NS1_10InputValueIiPiEEjiLb0EiEEvT0_T1_T2_iT3_T4_T5_E12temp_storage+76];
	selp.b32 	%r808, 0, %r807, %p135;
	add.s32 	%r1012, %r808, %r1011;
$L__BB14_28:
	add.s32 	%r952, %r1012, %r12;
	add.s32 	%r953, %r13, %r952;
	add.s32 	%r954, %r14, %r953;
	add.s32 	%r955, %r15, %r954;
	add.s32 	%r956, %r16, %r955;
	add.s32 	%r957, %r17, %r956;
	add.s32 	%r958, %r18, %r957;
	add.s32 	%r959, %r19, %r958;
	add.s32 	%r960, %r20, %r959;
	add.s32 	%r961, %r21, %r960;
	add.s32 	%r962, %r22, %r961;
	add.s32 	%r963, %r23, %r962;
	add.s32 	%r964, %r24, %r963;
	add.s32 	%r965, %r25, %r964;
	add.s32 	%r966, %r26, %r965;
	add.s32 	%r967, %r27, %r966;
	add.s32 	%r968, %r28, %r967;
	add.s32 	%r969, %r29, %r968;
	add.s32 	%r970, %r30, %r969;
	add.s32 	%r971, %r31, %r970;
	add.s32 	%r972, %r32, %r971;
	bar.sync 	0;
	st.shared.v2.u32 	[%r11], {%r1012, %r952};
	st.shared.v2.u32 	[%r11+8], {%r953, %r954};
	st.shared.v2.u32 	[%r11+16], {%r955, %r956};
	st.shared.v2.u32 	[%r11+24], {%r957, %r958};
	st.shared.v2.u32 	[%r11+32], {%r959, %r960};
	st.shared.v2.u32 	[%r11+40], {%r961, %r962};
	st.shared.v2.u32 	[%r11+48], {%r963, %r964};
	st.shared.v2.u32 	[%r11+56], {%r965, %r966};
	st.shared.v2.u32 	[%r11+64], {%r967, %r968};
	st.shared.v2.u32 	[%r11+72], {%r969, %r970};
	st.shared.v2.u32 	[%r11+80], {%r971, %r972};
	bar.warp.sync 	-1;
	ld.shared.u32 	%r973, [%r10];
	ld.shared.u32 	%r974, [%r10+128];
	ld.shared.u32 	%r975, [%r10+256];
	ld.shared.u32 	%r976, [%r10+384];
	ld.shared.u32 	%r977, [%r10+512];
	ld.shared.u32 	%r978, [%r10+640];
	ld.shared.u32 	%r979, [%r10+768];
	ld.shared.u32 	%r980, [%r10+896];
	ld.shared.u32 	%r981, [%r10+1024];
	ld.shared.u32 	%r982, [%r10+1152];
	ld.shared.u32 	%r983, [%r10+1280];
	ld.shared.u32 	%r984, [%r10+1408];
	ld.shared.u32 	%r985, [%r10+1536];
	ld.shared.u32 	%r986, [%r10+1664];
	ld.shared.u32 	%r987, [%r10+1792];
	ld.shared.u32 	%r988, [%r10+1920];
	ld.shared.u32 	%r989, [%r10+2048];
	ld.shared.u32 	%r990, [%r10+2176];
	ld.shared.u32 	%r991, [%r10+2304];
	ld.shared.u32 	%r992, [%r10+2432];
	ld.shared.u32 	%r993, [%r10+2560];
	ld.shared.u32 	%r994, [%r10+2688];
	add.s64 	%rd57, %rd4, %rd42;
	st.global.u32 	[%rd57], %r973;
	st.global.u32 	[%rd57+128], %r974;
	st.global.u32 	[%rd57+256], %r975;
	st.global.u32 	[%rd57+384], %r976;
	st.global.u32 	[%rd57+512], %r977;
	st.global.u32 	[%rd57+640], %r978;
	st.global.u32 	[%rd57+768], %r979;
	st.global.u32 	[%rd57+896], %r980;
	st.global.u32 	[%rd57+1024], %r981;
	st.global.u32 	[%rd57+1152], %r982;
	st.global.u32 	[%rd57+1280], %r983;
	st.global.u32 	[%rd57+1408], %r984;
	st.global.u32 	[%rd57+1536], %r985;
	st.global.u32 	[%rd57+1664], %r986;
	st.global.u32 	[%rd57+1792], %r987;
	st.global.u32 	[%rd57+1920], %r988;
	st.global.u32 	[%rd57+2048], %r989;
	st.global.u32 	[%rd57+2176], %r990;
	st.global.u32 	[%rd57+2304], %r991;
	st.global.u32 	[%rd57+2432], %r992;
	st.global.u32 	[%rd57+2560], %r993;
	st.global.u32 	[%rd57+2688], %r994;
	bra.uni 	$L__BB14_143;
$L__BB14_29:
	setp.eq.s32 	%p3, %r6, 0;
	@%p3 bra 	$L__BB14_143;
	mul.wide.u32 	%rd18, %r5, 4;
	add.s64 	%rd19, %rd3, %rd18;
	mov.u32 	%r85, %tid.x;
	ld.global.u32 	%r1034, [%rd19];
	and.b32  	%r242, %r85, 31;
	and.b32  	%r243, %r85, 992;
	mul.lo.s32 	%r244, %r243, 22;
	or.b32  	%r87, %r244, %r242;
	setp.ge.u32 	%p4, %r87, %r6;
	shl.b32 	%r245, %r87, 2;
	cvt.u64.u32 	%rd20, %r245;
	add.s64 	%rd10, %rd19, %rd20;
	mov.u32 	%r1013, %r1034;
	@%p4 bra 	$L__BB14_32;
	ld.global.u32 	%r1013, [%rd10];
$L__BB14_32:
	add.s32 	%r90, %r87, 32;
	setp.ge.u32 	%p5, %r90, %r6;
	mov.u32 	%r1014, %r1034;
	@%p5 bra 	$L__BB14_34;
	ld.global.u32 	%r1014, [%rd10+128];
$L__BB14_34:
	add.s32 	%r93, %r87, 64;
	setp.ge.u32 	%p6, %r93, %r6;
	mov.u32 	%r1015, %r1034;
	@%p6 bra 	$L__BB14_36;
	ld.global.u32 	%r1015, [%rd10+256];
$L__BB14_36:
	add.s32 	%r96, %r87, 96;
	setp.ge.u32 	%p7, %r96, %r6;
	mov.u32 	%r1016, %r1034;
	@%p7 bra 	$L__BB14_38;
	ld.global.u32 	%r1016, [%rd10+384];
$L__BB14_38:
	add.s32 	%r246, %r87, 128;
	setp.ge.u32 	%p8, %r246, %r6;
	mov.u32 	%r1017, %r1034;
	@%p8 bra 	$L__BB14_40;
	ld.global.u32 	%r1017, [%rd10+512];
$L__BB14_40:
	add.s32 	%r247, %r87, 160;
	setp.ge.u32 	%p9, %r247, %r6;
	mov.u32 	%r1018, %r1034;
	@%p9 bra 	$L__BB14_42;
	ld.global.u32 	%r1018, [%rd10+640];
$L__BB14_42:
	add.s32 	%r248, %r87, 192;
	setp.ge.u32 	%p10, %r248, %r6;
	mov.u32 	%r1019, %r1034;
	@%p10 bra 	$L__BB14_44;
	ld.global.u32 	%r1019, [%rd10+768];
$L__BB14_44:
	add.s32 	%r249, %r87, 224;
	setp.ge.u32 	%p11, %r249, %r6;
	mov.u32 	%r1020, %r1034;
	@%p11 bra 	$L__BB14_46;
	ld.global.u32 	%r1020, [%rd10+896];
$L__BB14_46:
	add.s32 	%r250, %r87, 256;
	setp.ge.u32 	%p12, %r250, %r6;
	mov.u32 	%r1021, %r1034;
	@%p12 bra 	$L__BB14_48;
	ld.global.u32 	%r1021, [%rd10+1024];
$L__BB14_48:
	add.s32 	%r251, %r87, 288;
	setp.ge.u32 	%p13, %r251, %r6;
	mov.u32 	%r1022, %r1034;
	@%p13 bra 	$L__BB14_50;
	ld.global.u32 	%r1022, [%rd10+1152];
$L__BB14_50:
	add.s32 	%r111, %r87, 320;
	setp.ge.u32 	%p14, %r111, %r6;
	mov.u32 	%r1023, %r1034;
	@%p14 bra 	$L__BB14_52;
	ld.global.u32 	%r1023, [%rd10+1280];
$L__BB14_52:
	add.s32 	%r114, %r87, 352;
	setp.ge.u32 	%p15, %r114, %r6;
	mov.u32 	%r1024, %r1034;
	@%p15 bra 	$L__BB14_54;
	ld.global.u32 	%r1024, [%rd10+1408];
$L__BB14_54:
	add.s32 	%r117, %r87, 384;
	setp.ge.u32 	%p16, %r117, %r6;
	mov.u32 	%r1025, %r1034;
	@%p16 bra 	$L__BB14_56;
	ld.global.u32 	%r1025, [%rd10+1536];
$L__BB14_56:
	add.s32 	%r120, %r87, 416;
	setp.ge.u32 	%p17, %r120, %r6;
	mov.u32 	%r1026, %r1034;
	@%p17 bra 	$L__BB14_58;
	ld.global.u32 	%r1026, [%rd10+1664];
$L__BB14_58:
	add.s32 	%r252, %r87, 448;
	setp.ge.u32 	%p18, %r252, %r6;
	mov.u32 	%r1027, %r1034;
	@%p18 bra 	$L__BB14_60;
	ld.global.u32 	%r1027, [%rd10+1792];
$L__BB14_60:
	add.s32 	%r253, %r87, 480;
	setp.ge.u32 	%p19, %r253, %r6;
	mov.u32 	%r1028, %r1034;
	@%p19 bra 	$L__BB14_62;
	ld.global.u32 	%r1028, [%rd10+1920];
$L__BB14_62:
	add.s32 	%r254, %r87, 512;
	setp.ge.u32 	%p20, %r254, %r6;
	mov.u32 	%r1029, %r1034;
	@%p20 bra 	$L__BB14_64;
	ld.global.u32 	%r1029, [%rd10+2048];
$L__BB14_64:
	add.s32 	%r129, %r87, 544;
	setp.ge.u32 	%p21, %r129, %r6;
	mov.u32 	%r1030, %r1034;
	@%p21 bra 	$L__BB14_66;
	ld.global.u32 	%r1030, [%rd10+2176];
$L__BB14_66:
	add.s32 	%r132, %r87, 576;
	setp.ge.u32 	%p22, %r132, %r6;
	mov.u32 	%r1031, %r1034;
	@%p22 bra 	$L__BB14_68;
	ld.global.u32 	%r1031, [%rd10+2304];
$L__BB14_68:
	add.s32 	%r255, %r87, 608;
	setp.ge.u32 	%p23, %r255, %r6;
	mov.u32 	%r1032, %r1034;
	@%p23 bra 	$L__BB14_70;
	ld.global.u32 	%r1032, [%rd10+2432];
$L__BB14_70:
	add.s32 	%r256, %r87, 640;
	setp.ge.u32 	%p24, %r256, %r6;
	mov.u32 	%r1033, %r1034;
	@%p24 bra 	$L__BB14_72;
	ld.global.u32 	%r1033, [%rd10+2560];
$L__BB14_72:
	add.s32 	%r139, %r87, 672;
	setp.ge.u32 	%p25, %r139, %r6;
	@%p25 bra 	$L__BB14_74;
	ld.global.u32 	%r1034, [%rd10+2688];
$L__BB14_74:
	// begin inline asm
	mov.u32 %r257, %laneid;
	// end inline asm
	shr.u32 	%r143, %r85, 5;
	mad.lo.s32 	%r258, %r143, 704, %r257;
	shl.b32 	%r259, %r258, 2;
	mov.u32 	%r260, _ZZN3cub18CUB_300001_SM_10006detail4scan16DeviceScanKernelINS2_10policy_hubIiiijN4cuda3std3__44plusIvEEE10Policy1000EN6thrust24THRUST_300001_SM_1000_NS10device_ptrIiEENSD_6detail15normal_iteratorISF_EENS0_13ScanTileStateIiLb1EEES9_NS1_10InputValueIiPiEEjiLb0EiEEvT0_T1_T2_iT3_T4_T5_E12temp_storage;
	add.s32 	%r144, %r260, %r259;
	st.shared.u32 	[%r144], %r1013;
	st.shared.u32 	[%r144+128], %r1014;
	st.shared.u32 	[%r144+256], %r1015;
	st.shared.u32 	[%r144+384], %r1016;
	st.shared.u32 	[%r144+512], %r1017;
	st.shared.u32 	[%r144+640], %r1018;
	st.shared.u32 	[%r144+768], %r1019;
	st.shared.u32 	[%r144+896], %r1020;
	st.shared.u32 	[%r144+1024], %r1021;
	st.shared.u32 	[%r144+1152], %r1022;
	st.shared.u32 	[%r144+1280], %r1023;
	st.shared.u32 	[%r144+1408], %r1024;
	st.shared.u32 	[%r144+1536], %r1025;
	st.shared.u32 	[%r144+1664], %r1026;
	st.shared.u32 	[%r144+1792], %r1027;
	st.shared.u32 	[%r144+1920], %r1028;
	st.shared.u32 	[%r144+2048], %r1029;
	st.shared.u32 	[%r144+2176], %r1030;
	st.shared.u32 	[%r144+2304], %r1031;
	st.shared.u32 	[%r144+2432], %r1032;
	st.shared.u32 	[%r144+2560], %r1033;
	st.shared.u32 	[%r144+2688], %r1034;
	bar.warp.sync 	-1;
	mad.lo.s32 	%r145, %r257, 84, %r144;
	ld.shared.v2.u32 	{%r146, %r147}, [%r145];
	ld.shared.v2.u32 	{%r148, %r149}, [%r145+8];
	ld.shared.v2.u32 	{%r150, %r151}, [%r145+16];
	ld.shared.v2.u32 	{%r152, %r153}, [%r145+24];
	ld.shared.v2.u32 	{%r154, %r155}, [%r145+32];
	ld.shared.v2.u32 	{%r156, %r157}, [%r145+40];
	ld.shared.v2.u32 	{%r158, %r159}, [%r145+48];
	ld.shared.v2.u32 	{%r160, %r161}, [%r145+56];
	ld.shared.v2.u32 	{%r162, %r163}, [%r145+64];
	ld.shared.v2.u32 	{%r164, %r165}, [%r145+72];
	ld.shared.v2.u32 	{%r166, %r167}, [%r145+80];
	bar.sync 	0;
	setp.ne.s32 	%p26, %r998, 0;
	@%p26 bra 	$L__BB14_78;
	add.s32 	%r490, %r147, %r146;
	add.s32 	%r491, %r148, %r490;
	add.s32 	%r492, %r149, %r491;
	add.s32 	%r493, %r150, %r492;
	add.s32 	%r494, %r151, %r493;
	add.s32 	%r495, %r152, %r494;
	add.s32 	%r496, %r153, %r495;
	add.s32 	%r497, %r154, %r496;
	add.s32 	%r498, %r155, %r497;
	add.s32 	%r499, %r156, %r498;
	add.s32 	%r500, %r157, %r499;
	add.s32 	%r501, %r158, %r500;
	add.s32 	%r502, %r159, %r501;
	add.s32 	%r503, %r160, %r502;
	add.s32 	%r504, %r161, %r503;
	add.s32 	%r505, %r162, %r504;
	add.s32 	%r506, %r163, %r505;
	add.s32 	%r507, %r164, %r506;
	add.s32 	%r508, %r165, %r507;
	add.s32 	%r509, %r166, %r508;
	add.s32 	%r464, %r167, %r509;
	mov.b32 	%r462, 1;
	mov.b32 	%r487, 0;
	mov.b32 	%r489, -1;
	// begin inline asm
	{  .reg .s32 r0;  .reg .pred p;  shfl.sync.up.b32 r0|p, %r464, %r462, %r487, %r489;  @p add.s32 r0, r0, %r464;  mov.s32 %r460, r0;}
	// end inline asm
	mov.b32 	%r468, 2;
	// begin inline asm
	{  .reg .s32 r0;  .reg .pred p;  shfl.sync.up.b32 r0|p, %r460, %r468, %r487, %r489;  @p add.s32 r0, r0, %r460;  mov.s32 %r466, r0;}
	// end inline asm
	mov.b32 	%r474, 4;
	// begin inline asm
	{  .reg .s32 r0;  .reg .pred p;  shfl.sync.up.b32 r0|p, %r466, %r474, %r487, %r489;  @p add.s32 r0, r0, %r466;  mov.s32 %r472, r0;}
	// end inline asm
	mov.b32 	%r480, 8;
	// begin inline asm
	{  .reg .s32 r0;  .reg .pred p;  shfl.sync.up.b32 r0|p, %r472, %r480, %r487, %r489;  @p add.s32 r0, r0, %r472;  mov.s32 %r478, r0;}
	// end inline asm
	mov.b32 	%r486, 16;
	// begin inline asm
	{  .reg .s32 r0;  .reg .pred p;  shfl.sync.up.b32 r0|p, %r478, %r486, %r487, %r489;  @p add.s32 r0, r0, %r478;  mov.s32 %r484, r0;}
	// end inline asm
	setp.ne.s32 	%p68, %r257, 31;
	@%p68 bra 	$L__BB14_77;
	shl.b32 	%r510, %r143, 2;
	mov.u32 	%r511, _ZZN3cub18CUB_300001_SM_10006detail4scan16DeviceScanKernelINS2_10policy_hubIiiijN4cuda3std3__44plusIvEEE10Policy1000EN6thrust24THRUST_300001_SM_1000_NS10device_ptrIiEENSD_6detail15normal_iteratorISF_EENS0_13ScanTileStateIiLb1EEES9_NS1_10InputValueIiPiEEjiLb0EiEEvT0_T1_T2_iT3_T4_T5_E12temp_storage;
	add.s32 	%r512, %r511, %r510;
	st.shared.u32 	[%r512+16], %r484;
$L__BB14_77:
	bar.sync 	0;
	ld.shared.v4.u32 	{%r513, %r514, %r515, %r516}, [_ZZN3cub18CUB_300001_SM_10006detail4scan16DeviceScanKernelINS2_10policy_hubIiiijN4cuda3std3__44plusIvEEE10Policy1000EN6thrust24THRUST_300001_SM_1000_NS10device_ptrIiEENSD_6detail15normal_iteratorISF_EENS0_13ScanTileStateIiLb1EEES9_NS1_10InputValueIiPiEEjiLb0EiEEvT0_T1_T2_iT3_T4_T5_E12temp_storage+16];
	add.s32 	%r517, %r514, %r513;
	setp.eq.s32 	%p69, %r143, 2;
	selp.b32 	%r518, %r517, %r513, %p69;
	add.s32 	%r519, %r517, %r515;
	setp.eq.s32 	%p70, %r143, 3;
	selp.b32 	%r520, %r519, %r518, %p70;
	add.s32 	%r521, %r519, %r516;
	setp.eq.s32 	%p71, %r143, 4;
	selp.b32 	%r522, %r521, %r520, %p71;
	ld.shared.v4.u32 	{%r523, %r524, %r525, %r526}, [_ZZN3cub18CUB_300001_SM_10006detail4scan16DeviceScanKernelINS2_10policy_hubIiiijN4cuda3std3__44plusIvEEE10Policy1000EN6thrust24THRUST_300001_SM_1000_NS10device_ptrIiEENSD_6detail15normal_iteratorISF_EENS0_13ScanTileStateIiLb1EEES9_NS1_10InputValueIiPiEEjiLb0EiEEvT0_T1_T2_iT3_T4_T5_E12temp_storage+32];
	add.s32 	%r527, %r521, %r523;
	setp.eq.s32 	%p72, %r143, 5;
	selp.b32 	%r528, %r527, %r522, %p72;
	add.s32 	%r529, %r527, %r524;
	setp.eq.s32 	%p73, %r143, 6;
	selp.b32 	%r530, %r529, %r528, %p73;
	add.s32 	%r531, %r529, %r525;
	setp.eq.s32 	%p74, %r143, 7;
	selp.b32 	%r532, %r531, %r530, %p74;
	add.s32 	%r533, %r531, %r526;
	setp.eq.s32 	%p75, %r143, 8;
	selp.b32 	%r534, %r533, %r532, %p75;
	.pragma "used_bytes_mask 4095";
	ld.shared.v4.u32 	{%r535, %r536, %r537, %r538}, [_ZZN3cub18CUB_300001_SM_10006detail4scan16DeviceScanKernelINS2_10policy_hubIiiijN4cuda3std3__44plusIvEEE10Policy1000EN6thrust24THRUST_300001_SM_1000_NS10device_ptrIiEENSD_6detail15normal_iteratorISF_EENS0_13ScanTileStateIiLb1EEES9_NS1_10InputValueIiPiEEjiLb0EiEEvT0_T1_T2_iT3_T4_T5_E12temp_storage+48];
	add.s32 	%r539, %r533, %r535;
	setp.eq.s32 	%p76, %r143, 9;
	selp.b32 	%r540, %r539, %r534, %p76;
	add.s32 	%r541, %r539, %r536;
	setp.eq.s32 	%p77, %r143, 10;
	selp.b32 	%r542, %r541, %r540, %p77;
	add.s32 	%r543, %r541, %r537;
	setp.eq.s32 	%p78, %r143, 11;
	selp.b32 	%r544, %r543, %r542, %p78;
	setp.lt.u32 	%p79, %r85, 32;
	selp.b32 	%r545, 0, %r544, %p79;
	setp.eq.s32 	%p80, %r257, 0;
	sub.s32 	%r546, %r484, %r464;
	selp.b32 	%r547, 0, %r546, %p80;
	add.s32 	%r548, %r547, %r997;
	add.s32 	%r1049, %r548, %r545;
	bra.uni 	$L__BB14_97;
$L__BB14_78:
	add.s32 	%r291, %r147, %r146;
	add.s32 	%r292, %r148, %r291;
	add.s32 	%r293, %r149, %r292;
	add.s32 	%r294, %r150, %r293;
	add.s32 	%r295, %r151, %r294;
	add.s32 	%r296, %r152, %r295;
	add.s32 	%r297, %r153, %r296;
	add.s32 	%r298, %r154, %r297;
	add.s32 	%r299, %r155, %r298;
	add.s32 	%r300, %r156, %r299;
	add.s32 	%r301, %r157, %r300;
	add.s32 	%r302, %r158, %r301;
	add.s32 	%r303, %r159, %r302;
	add.s32 	%r304, %r160, %r303;
	add.s32 	%r305, %r161, %r304;
	add.s32 	%r306, %r162, %r305;
	add.s32 	%r307, %r163, %r306;
	add.s32 	%r308, %r164, %r307;
	add.s32 	%r309, %r165, %r308;
	add.s32 	%r310, %r166, %r309;
	add.s32 	%r265, %r167, %r310;
	mov.b32 	%r263, 1;
	mov.b32 	%r288, 0;
	mov.b32 	%r290, -1;
	// begin inline asm
	{  .reg .s32 r0;  .reg .pred p;  shfl.sync.up.b32 r0|p, %r265, %r263, %r288, %r290;  @p add.s32 r0, r0, %r265;  mov.s32 %r261, r0;}
	// end inline asm
	mov.b32 	%r269, 2;
	// begin inline asm
	{  .reg .s32 r0;  .reg .pred p;  shfl.sync.up.b32 r0|p, %r261, %r269, %r288, %r290;  @p add.s32 r0, r0, %r261;  mov.s32 %r267, r0;}
	// end inline asm
	mov.b32 	%r275, 4;
	// begin inline asm
	{  .reg .s32 r0;  .reg .pred p;  shfl.sync.up.b32 r0|p, %r267, %r275, %r288, %r290;  @p add.s32 r0, r0, %r267;  mov.s32 %r273, r0;}
	// end inline asm
	mov.b32 	%r281, 8;
	// begin inline asm
	{  .reg .s32 r0;  .reg .pred p;  shfl.sync.up.b32 r0|p, %r273, %r281, %r288, %r290;  @p add.s32 r0, r0, %r273;  mov.s32 %r279, r0;}
	// end inline asm
	mov.b32 	%r287, 16;
	// begin inline asm
	{  .reg .s32 r0;  .reg .pred p;  shfl.sync.up.b32 r0|p, %r279, %r287, %r288, %r290;  @p add.s32 r0, r0, %r279;  mov.s32 %r285, r0;}
	// end inline asm
	setp.ne.s32 	%p27, %r257, 31;
	@%p27 bra 	$L__BB14_80;
	shl.b32 	%r311, %r143, 2;
	mov.u32 	%r312, _ZZN3cub18CUB_300001_SM_10006detail4scan16DeviceScanKernelINS2_10policy_hubIiiijN4cuda3std3__44plusIvEEE10Policy1000EN6thrust24THRUST_300001_SM_1000_NS10device_ptrIiEENSD_6detail15normal_iteratorISF_EENS0_13ScanTileStateIiLb1EEES9_NS1_10InputValueIiPiEEjiLb0EiEEvT0_T1_T2_iT3_T4_T5_E12temp_storage;
	add.s32 	%r313, %r312, %r311;
	st.shared.u32 	[%r313+16], %r285;
$L__BB14_80:
	sub.s32 	%r314, %r285, %r265;
	bar.sync 	0;
	ld.shared.v4.u32 	{%r315, %r316, %r317, %r318}, [_ZZN3cub18CUB_300001_SM_10006detail4scan16DeviceScanKernelINS2_10policy_hubIiiijN4cuda3std3__44plusIvEEE10Policy1000EN6thrust24THRUST_300001_SM_1000_NS10device_ptrIiEENSD_6detail15normal_iteratorISF_EENS0_13ScanTileStateIiLb1EEES9_NS1_10InputValueIiPiEEjiLb0EiEEvT0_T1_T2_iT3_T4_T5_E12temp_storage+16];
	add.s32 	%r319, %r316, %r315;
	setp.eq.s32 	%p28, %r143, 2;
	selp.b32 	%r320, %r319, %r315, %p28;
	add.s32 	%r321, %r319, %r317;
	setp.eq.s32 	%p29, %r143, 3;
	selp.b32 	%r322, %r321, %r320, %p29;
	add.s32 	%r323, %r321, %r318;
	setp.eq.s32 	%p30, %r143, 4;
	selp.b32 	%r324, %r323, %r322, %p30;
	ld.shared.v4.u32 	{%r325, %r326, %r327, %r328}, [_ZZN3cub18CUB_300001_SM_10006detail4scan16DeviceScanKernelINS2_10policy_hubIiiijN4cuda3std3__44plusIvEEE10Policy1000EN6thrust24THRUST_300001_SM_1000_NS10device_ptrIiEENSD_6detail15normal_iteratorISF_EENS0_13ScanTileStateIiLb1EEES9_NS1_10InputValueIiPiEEjiLb0EiEEvT0_T1_T2_iT3_T4_T5_E12temp_storage+32];
	add.s32 	%r329, %r323, %r325;
	setp.eq.s32 	%p31, %r143, 5;
	selp.b32 	%r330, %r329, %r324, %p31;
	add.s32 	%r331, %r329, %r326;
	setp.eq.s32 	%p32, %r143, 6;
	selp.b32 	%r332, %r331, %r330, %p32;
	add.s32 	%r333, %r331, %r327;
	setp.eq.s32 	%p33, %r143, 7;
	selp.b32 	%r334, %r333, %r332, %p33;
	add.s32 	%r335, %r333, %r328;
	setp.eq.s32 	%p34, %r143, 8;
	selp.b32 	%r336, %r335, %r334, %p34;
	ld.shared.v4.u32 	{%r337, %r338, %r339, %r340}, [_ZZN3cub18CUB_300001_SM_10006detail4scan16DeviceScanKernelINS2_10policy_hubIiiijN4cuda3std3__44plusIvEEE10Policy1000EN6thrust24THRUST_300001_SM_1000_NS10device_ptrIiEENSD_6detail15normal_iteratorISF_EENS0_13ScanTileStateIiLb1EEES9_NS1_10InputValueIiPiEEjiLb0EiEEvT0_T1_T2_iT3_T4_T5_E12temp_storage+48];
	add.s32 	%r341, %r335, %r337;
	setp.eq.s32 	%p35, %r143, 9;
	selp.b32 	%r342, %r341, %r336, %p35;
	add.s32 	%r343, %r341, %r338;
	setp.eq.s32 	%p36, %r143, 10;
	selp.b32 	%r344, %r343, %r342, %p36;
	add.s32 	%r345, %r343, %r339;
	setp.eq.s32 	%p37, %r143, 11;
	selp.b32 	%r346, %r345, %r344, %p37;
	add.s32 	%r173, %r345, %r340;
	setp.gt.u32 	%p38, %r85, 31;
	setp.lt.u32 	%p39, %r85, 32;
	setp.eq.s32 	%p40, %r257, 0;
	selp.b32 	%r347, 0, %r314, %p40;
	add.s32 	%r1048, %r346, %r347;
	selp.b32 	%r175, %r314, %r1048, %p39;
	@%p38 bra 	$L__BB14_96;
	setp.ne.s32 	%p41, %r85, 0;
	mul.wide.s32 	%rd21, %r998, 8;
	add.s64 	%rd11, %rd16, %rd21;
	@%p41 bra 	$L__BB14_83;
	st.shared.u32 	[_ZZN3cub18CUB_300001_SM_10006detail4scan16DeviceScanKernelINS2_10policy_hubIiiijN4cuda3std3__44plusIvEEE10Policy1000EN6thrust24THRUST_300001_SM_1000_NS10device_ptrIiEENSD_6detail15normal_iteratorISF_EENS0_13ScanTileStateIiLb1EEES9_NS1_10InputValueIiPiEEjiLb0EiEEvT0_T1_T2_iT3_T4_T5_E12temp_storage+12], %r173;
	add.s64 	%rd22, %rd11, 256;
	mov.b32 	%r348, 100;
	// begin inline asm
	st.relaxed.gpu.v2.u32 [%rd22], {%r348, %r173};
	// end inline asm
$L__BB14_83:
	not.b32 	%r354, %r85;
	add.s32 	%r1043, %r998, %r354;
	mov.b32 	%r350, 830;
	// begin inline asm
	nanosleep.u32 %r350;
	// end inline asm
	mul.wide.s32 	%rd24, %r1043, 8;
	add.s64 	%rd25, %rd16, %rd24;
	add.s64 	%rd23, %rd25, 256;
	// begin inline asm
	ld.relaxed.gpu.v2.u32 {%r1045, %r1037}, [%rd23];
	// end inline asm
	mov.b32 	%r1038, 952;
$L__BB14_84:
	setp.eq.s32 	%p42, %r1045, 99;
	mov.b32 	%r355, -1;
	vote.sync.any.pred 	%p43, %p42, %r355;
	not.pred 	%p44, %p43;
	@%p44 bra 	$L__BB14_86;
	mul.lo.s32 	%r458, %r998, 16807;
	and.b32  	%r998, %r458, 2147483647;
	add.s32 	%r459, %r1038, 1;
	rem.u32 	%r455, %r998, %r459;
	// begin inline asm
	nanosleep.u32 %r455;
	// end inline asm
	shr.u32 	%r1038, %r1038, 1;
	// begin inline asm
	ld.relaxed.gpu.v2.u32 {%r1045, %r1037}, [%rd23];
	// end inline asm
	bra.uni 	$L__BB14_84;
$L__BB14_86:
	setp.eq.s32 	%p45, %r1045, 101;
	mov.b32 	%r382, -1;
	vote.sync.ballot.b32 	%r384, %p45, %r382;
	// begin inline asm
	mov.u32 %r357, %lanemask_ge;
	// end inline asm
	and.b32  	%r385, %r384, %r357;
	or.b32  	%r386, %r385, -2147483648;
	add.s32 	%r387, %r386, -1;
	not.b32 	%r388, %r386;
	and.b32  	%r389, %r388, %r387;
	popc.b32 	%r361, %r389;
	mov.b32 	%r360, 1;
	// begin inline asm
	shfl.sync.down.b32 %r358, %r1037, %r360, %r361, %r382;
	// end inline asm
	setp.lt.s32 	%p47, %r257, %r361;
	selp.b32 	%r390, %r358, 0, %p47;
	add.s32 	%r364, %r390, %r1037;
	mov.b32 	%r365, 2;
	// begin inline asm
	shfl.sync.down.b32 %r363, %r364, %r365, %r361, %r382;
	// end inline asm
	add.s32 	%r391, %r257, 2;
	setp.gt.s32 	%p48, %r391, %r361;
	selp.b32 	%r392, 0, %r363, %p48;
	add.s32 	%r369, %r364, %r392;
	mov.b32 	%r370, 4;
	// begin inline asm
	shfl.sync.down.b32 %r368, %r369, %r370, %r361, %r382;
	// end inline asm
	add.s32 	%r393, %r257, 4;
	setp.gt.s32 	%p49, %r393, %r361;
	selp.b32 	%r394, 0, %r368, %p49;
	add.s32 	%r374, %r369, %r394;
	mov.b32 	%r375, 8;
	// begin inline asm
	shfl.sync.down.b32 %r373, %r374, %r375, %r361, %r382;
	// end inline asm
	add.s32 	%r395, %r257, 8;
	setp.gt.s32 	%p50, %r395, %r361;
	selp.b32 	%r396, 0, %r373, %p50;
	add.s32 	%r379, %r374, %r396;
	mov.b32 	%r380, 16;
	// begin inline asm
	shfl.sync.down.b32 %r378, %r379, %r380, %r361, %r382;
	// end inline asm
	add.s32 	%r397, %r257, 16;
	setp.gt.s32 	%p51, %r397, %r361;
	selp.b32 	%r398, 0, %r378, %p51;
	add.s32 	%r1041, %r379, %r398;
	add.s64 	%rd12, %rd16, 256;
	mov.b32 	%r1039, 952;
$L__BB14_87:
	setp.ne.s32 	%p52, %r1045, 101;
	mov.b32 	%r399, -1;
	vote.sync.all.pred 	%p53, %p52, %r399;
	not.pred 	%p54, %p53;
	@%p54 bra 	$L__BB14_92;
	shr.u32 	%r1039, %r1039, 1;
	mul.wide.s32 	%rd28, %r1043, 8;
	add.s64 	%rd29, %rd12, %rd28;
	add.s64 	%rd27, %rd29, -256;
	// begin inline asm
	ld.relaxed.gpu.v2.u32 {%r1045, %r1046}, [%rd27];
	// end inline asm
	mov.u32 	%r1047, %r1039;
$L__BB14_89:
	setp.eq.s32 	%p58, %r1045, 99;
	mov.b32 	%r407, -1;
	vote.sync.any.pred 	%p59, %p58, %r407;
	not.pred 	%p60, %p59;
	@%p60 bra 	$L__BB14_91;
	mul.lo.s32 	%r453, %r998, 16807;
	and.b32  	%r998, %r453, 2147483647;
	add.s32 	%r454, %r1047, 1;
	rem.u32 	%r450, %r998, %r454;
	// begin inline asm
	nanosleep.u32 %r450;
	// end inline asm
	shr.u32 	%r1047, %r1047, 1;
	// begin inline asm
	ld.relaxed.gpu.v2.u32 {%r1045, %r1046}, [%rd27];
	// end inline asm
	bra.uni 	$L__BB14_89;
$L__BB14_91:
	setp.eq.s32 	%p61, %r1045, 101;
	mov.b32 	%r433, -1;
	vote.sync.ballot.b32 	%r434, %p61, %r433;
	and.b32  	%r435, %r434, %r357;
	or.b32  	%r436, %r435, -2147483648;
	add.s32 	%r437, %r436, -1;
	not.b32 	%r438, %r436;
	and.b32  	%r439, %r438, %r437;
	popc.b32 	%r412, %r439;
	mov.b32 	%r411, 1;
	// begin inline asm
	shfl.sync.down.b32 %r409, %r1046, %r411, %r412, %r433;
	// end inline asm
	setp.lt.s32 	%p63, %r257, %r412;
	selp.b32 	%r440, %r409, 0, %p63;
	add.s32 	%r415, %r440, %r1046;
	mov.b32 	%r416, 2;
	// begin inline asm
	shfl.sync.down.b32 %r414, %r415, %r416, %r412, %r433;
	// end inline asm
	add.s32 	%r441, %r257, 2;
	setp.gt.s32 	%p64, %r441, %r412;
	selp.b32 	%r442, 0, %r414, %p64;
	add.s32 	%r420, %r415, %r442;
	mov.b32 	%r421, 4;
	// begin inline asm
	shfl.sync.down.b32 %r419, %r420, %r421, %r412, %r433;
	// end inline asm
	add.s32 	%r443, %r257, 4;
	setp.gt.s32 	%p65, %r443, %r412;
	selp.b32 	%r444, 0, %r419, %p65;
	add.s32 	%r425, %r420, %r444;
	mov.b32 	%r426, 8;
	// begin inline asm
	shfl.sync.down.b32 %r424, %r425, %r426, %r412, %r433;
	// end inline asm
	add.s32 	%r445, %r257, 8;
	setp.gt.s32 	%p66, %r445, %r412;
	selp.b32 	%r446, 0, %r424, %p66;
	add.s32 	%r430, %r425, %r446;
	mov.b32 	%r431, 16;
	// begin inline asm
	shfl.sync.down.b32 %r429, %r430, %r431, %r412, %r433;
	// end inline asm
	add.s32 	%r447, %r257, 16;
	setp.gt.s32 	%p67, %r447, %r412;
	selp.b32 	%r448, 0, %r429, %p67;
	add.s32 	%r449, %r448, %r1041;
	add.s32 	%r1041, %r449, %r430;
	add.s32 	%r1043, %r1043, -32;
	bra.uni 	$L__BB14_87;
$L__BB14_92:
	@%p41 bra 	$L__BB14_94;
	add.s32 	%r402, %r1041, %r173;
	add.s64 	%rd26, %rd11, 256;
	mov.b32 	%r401, 101;
	// begin inline asm
	st.relaxed.gpu.v2.u32 [%rd26], {%r401, %r402};
	// end inline asm
	st.shared.u32 	[_ZZN3cub18CUB_300001_SM_10006detail4scan16DeviceScanKernelINS2_10policy_hubIiiijN4cuda3std3__44plusIvEEE10Policy1000EN6thrust24THRUST_300001_SM_1000_NS10device_ptrIiEENSD_6detail15normal_iteratorISF_EENS0_13ScanTileStateIiLb1EEES9_NS1_10InputValueIiPiEEjiLb0EiEEvT0_T1_T2_iT3_T4_T5_E12temp_storage+4], %r1041;
	st.shared.u32 	[_ZZN3cub18CUB_300001_SM_10006detail4scan16DeviceScanKernelINS2_10policy_hubIiiijN4cuda3std3__44plusIvEEE10Policy1000EN6thrust24THRUST_300001_SM_1000_NS10device_ptrIiEENSD_6detail15normal_iteratorISF_EENS0_13ScanTileStateIiLb1EEES9_NS1_10InputValueIiPiEEjiLb0EiEEvT0_T1_T2_iT3_T4_T5_E12temp_storage+8], %r402;
$L__BB14_94:
	setp.ne.s32 	%p56, %r257, 0;
	mov.u32 	%r1048, %r175;
	@%p56 bra 	$L__BB14_96;
	st.shared.u32 	[_ZZN3cub18CUB_300001_SM_10006detail4scan16DeviceScanKernelINS2_10policy_hubIiiijN4cuda3std3__44plusIvEEE10Policy1000EN6thrust24THRUST_300001_SM_1000_NS10device_ptrIiEENSD_6detail15normal_iteratorISF_EENS0_13ScanTileStateIiLb1EEES9_NS1_10InputValueIiPiEEjiLb0EiEEvT0_T1_T2_iT3_T4_T5_E12temp_storage+76], %r1041;
	mov.u32 	%r1048, %r1041;
$L__BB14_96:
	bar.sync 	0;
	setp.eq.s32 	%p57, %r85, 0;
	ld.shared.u32 	%r403, [_ZZN3cub18CUB_300001_SM_10006detail4scan16DeviceScanKernelINS2_10policy_hubIiiijN4cuda3std3__44plusIvEEE10Policy1000EN6thrust24THRUST_300001_SM_1000_NS10device_ptrIiEENSD_6detail15normal_iteratorISF_EENS0_13ScanTileStateIiLb1EEES9_NS1_10InputValueIiPiEEjiLb0EiEEvT0_T1_T2_iT3_T4_T5_E12temp_storage+76];
	selp.b32 	%r404, 0, %r403, %p57;
	add.s32 	%r1049, %r404, %r1048;
$L__BB14_97:
	add.s32 	%r549, %r1049, %r146;
	add.s32 	%r550, %r147, %r549;
	add.s32 	%r551, %r148, %r550;
	add.s32 	%r552, %r149, %r551;
	add.s32 	%r553, %r150, %r552;
	add.s32 	%r554, %r151, %r553;
	add.s32 	%r555, %r152, %r554;
	add.s32 	%r556, %r153, %r555;
	add.s32 	%r557, %r154, %r556;
	add.s32 	%r558, %r155, %r557;
	add.s32 	%r559, %r156, %r558;
	add.s32 	%r560, %r157, %r559;
	add.s32 	%r561, %r158, %r560;
	add.s32 	%r562, %r159, %r561;
	add.s32 	%r563, %r160, %r562;
	add.s32 	%r564, %r161, %r563;
	add.s32 	%r565, %r162, %r564;
	add.s32 	%r566, %r163, %r565;
	add.s32 	%r567, %r164, %r566;
	add.s32 	%r568, %r165, %r567;
	add.s32 	%r569, %r166, %r568;
	bar.sync 	0;
	st.shared.v2.u32 	[%r145], {%r1049, %r549};
	st.shared.v2.u32 	[%r145+8], {%r550, %r551};
	st.shared.v2.u32 	[%r145+16], {%r552, %r553};
	st.shared.v2.u32 	[%r145+24], {%r554, %r555};
	st.shared.v2.u32 	[%r145+32], {%r556, %r557};
	st.shared.v2.u32 	[%r145+40], {%r558, %r559};
	st.shared.v2.u32 	[%r145+48], {%r560, %r561};
	st.shared.v2.u32 	[%r145+56], {%r562, %r563};
	st.shared.v2.u32 	[%r145+64], {%r564, %r565};
	st.shared.v2.u32 	[%r145+72], {%r566, %r567};
	st.shared.v2.u32 	[%r145+80], {%r568, %r569};
	bar.warp.sync 	-1;
	ld.shared.u32 	%r214, [%r144];
	ld.shared.u32 	%r215, [%r144+128];
	ld.shared.u32 	%r216, [%r144+256];
	ld.shared.u32 	%r217, [%r144+384];
	ld.shared.u32 	%r218, [%r144+512];
	ld.shared.u32 	%r219, [%r144+640];
	ld.shared.u32 	%r220, [%r144+768];
	ld.shared.u32 	%r221, [%r144+896];
	ld.shared.u32 	%r222, [%r144+1024];
	ld.shared.u32 	%r223, [%r144+1152];
	ld.shared.u32 	%r224, [%r144+1280];
	ld.shared.u32 	%r225, [%r144+1408];
	ld.shared.u32 	%r226, [%r144+1536];
	ld.shared.u32 	%r227, [%r144+1664];
	ld.shared.u32 	%r228, [%r144+1792];
	ld.shared.u32 	%r229, [%r144+1920];
	ld.shared.u32 	%r230, [%r144+2048];
	ld.shared.u32 	%r231, [%r144+2176];
	ld.shared.u32 	%r232, [%r144+2304];
	ld.shared.u32 	%r233, [%r144+2432];
	ld.shared.u32 	%r234, [%r144+2560];
	ld.shared.u32 	%r235, [%r144+2688];
	setp.ne.s32 	%p81, %r85, 0;
	@%p81 bra 	$L__BB14_99;
	st.volatile.shared.u32 	[_ZZN3cub18CUB_300001_SM_10006detail4scan16DeviceScanKernelINS2_10policy_hubIiiijN4cuda3std3__44plusIvEEE10Policy1000EN6thrust24THRUST_300001_SM_1000_NS10device_ptrIiEENSD_6detail15normal_iteratorISF_EENS0_13ScanTileStateIiLb1EEES9_NS1_10InputValueIiPiEEjiLb0EiEEvT0_T1_T2_iT3_T4_T5_E12temp_storage+33792], %r6;
$L__BB14_99:
	ld.param.u32 	%r996, [_ZN3cub18CUB_300001_SM_10006detail4scan16DeviceScanKernelINS2_10policy_hubIiiijN4cuda3std3__44plusIvEEE10Policy1000EN6thrust24THRUST_300001_SM_1000_NS10device_ptrIiEENSD_6detail15normal_iteratorISF_EENS0_13ScanTileStateIiLb1EEES9_NS1_10InputValueIiPiEEjiLb0EiEEvT0_T1_T2_iT3_T4_T5__param_3];
	bar.sync 	0;
	ld.volatile.shared.u32 	%r236, [_ZZN3cub18CUB_300001_SM_10006detail4scan16DeviceScanKernelINS2_10policy_hubIiiijN4cuda3std3__44plusIvEEE10Policy1000EN6thrust24THRUST_300001_SM_1000_NS10device_ptrIiEENSD_6detail15normal_iteratorISF_EENS0_13ScanTileStateIiLb1EEES9_NS1_10InputValueIiPiEEjiLb0EiEEvT0_T1_T2_iT3_T4_T5_E12temp_storage+33792];
	cvt.u64.u32 	%rd36, %r87;
	mov.u32 	%r570, %ctaid.x;
	add.s32 	%r571, %r996, %r570;
	mul.lo.s32 	%r572, %r571, 8448;
	cvt.u64.u32 	%rd37, %r572;
	add.s64 	%rd38, %rd36, %rd37;
	setp.ge.s32 	%p82, %r87, %r236;
	shl.b64 	%rd39, %rd38, 2;
	add.s64 	%rd13, %rd4, %rd39;
	@%p82 bra 	$L__BB14_101;
	st.global.u32 	[%rd13], %r214;
$L__BB14_101:
	setp.ge.s32 	%p83, %r90, %r236;
	@%p83 bra 	$L__BB14_103;
	st.global.u32 	[%rd13+128], %r215;
$L__BB14_103:
	setp.ge.s32 	%p84, %r93, %r236;
	@%p84 bra 	$L__BB14_105;
	st.global.u32 	[%rd13+256], %r216;
$L__BB14_105:
	setp.ge.s32 	%p85, %r96, %r236;
	@%p85 bra 	$L__BB14_107;
	st.global.u32 	[%rd13+384], %r217;
$L__BB14_107:
	mov.u32 	%r573, %tid.x;
	and.b32  	%r574, %r573, 992;
	mul.lo.s32 	%r575, %r574, 22;
	and.b32  	%r576, %r573, 31;
	or.b32  	%r577, %r575, %r576;
	add.s32 	%r578, %r577, 128;
	setp.ge.s32 	%p86, %r578, %r236;
	@%p86 bra 	$L__BB14_109;
	st.global.u32 	[%rd13+512], %r218;
$L__BB14_109:
	add.s32 	%r584, %r577, 160;
	setp.ge.s32 	%p87, %r584, %r236;
	@%p87 bra 	$L__BB14_111;
	st.global.u32 	[%rd13+640], %r219;
$L__BB14_111:
	add.s32 	%r590, %r577, 192;
	setp.ge.s32 	%p88, %r590, %r236;
	@%p88 bra 	$L__BB14_113;
	st.global.u32 	[%rd13+768], %r220;
$L__BB14_113:
	add.s32 	%r596, %r577, 224;
	setp.ge.s32 	%p89, %r596, %r236;
	@%p89 bra 	$L__BB14_115;
	st.global.u32 	[%rd13+896], %r221;
$L__BB14_115:
	add.s32 	%r602, %r577, 256;
	setp.ge.s32 	%p90, %r602, %r236;
	@%p90 bra 	$L__BB14_117;
	st.global.u32 	[%rd13+1024], %r222;
$L__BB14_117:
	add.s32 	%r608, %r577, 288;
	setp.ge.s32 	%p91, %r608, %r236;
	@%p91 bra 	$L__BB14_119;
	st.global.u32 	[%rd13+1152], %r223;
$L__BB14_119:
	setp.ge.s32 	%p92, %r111, %r236;
	@%p92 bra 	$L__BB14_121;
	st.global.u32 	[%rd13+1280], %r224;
$L__BB14_121:
	setp.ge.s32 	%p93, %r114, %r236;
	@%p93 bra 	$L__BB14_123;
	st.global.u32 	[%rd13+1408], %r225;
$L__BB14_123:
	setp.ge.s32 	%p94, %r117, %r236;
	@%p94 bra 	$L__BB14_125;
	st.global.u32 	[%rd13+1536], %r226;
$L__BB14_125:
	setp.ge.s32 	%p95, %r120, %r236;
	@%p95 bra 	$L__BB14_127;
	st.global.u32 	[%rd13+1664], %r227;
$L__BB14_127:
	add.s32 	%r614, %r577, 448;
	setp.ge.s32 	%p96, %r614, %r236;
	@%p96 bra 	$L__BB14_129;
	st.global.u32 	[%rd13+1792], %r228;
$L__BB14_129:
	add.s32 	%r620, %r577, 480;
	setp.ge.s32 	%p97, %r620, %r236;
	@%p97 bra 	$L__BB14_131;
	st.global.u32 	[%rd13+1920], %r229;
$L__BB14_131:
	add.s32 	%r626, %r577, 512;
	setp.ge.s32 	%p98, %r626, %r236;
	@%p98 bra 	$L__BB14_133;
	st.global.u32 	[%rd13+2048], %r230;
$L__BB14_133:
	setp.ge.s32 	%p99, %r129, %r236;
	@%p99 bra 	$L__BB14_135;
	st.global.u32 	[%rd13+2176], %r231;
$L__BB14_135:
	setp.ge.s32 	%p100, %r132, %r236;
	@%p100 bra 	$L__BB14_137;
	st.global.u32 	[%rd13+2304], %r232;
$L__BB14_137:
	add.s32 	%r632, %r577, 608;
	setp.ge.s32 	%p101, %r632, %r236;
	@%p101 bra 	$L__BB14_139;
	st.global.u32 	[%rd13+2432], %r233;
$L__BB14_139:
	add.s32 	%r638, %r577, 640;
	setp.ge.s32 	%p102, %r638, %r236;
	@%p102 bra 	$L__BB14_141;
	st.global.u32 	[%rd13+2560], %r234;
$L__BB14_141:
	setp.ge.s32 	%p103, %r139, %r236;
	@%p103 bra 	$L__BB14_143;
	st.global.u32 	[%rd13+2688], %r235;
$L__BB14_143:
	ret;

}
	// .globl	_ZN3cub18CUB_300001_SM_10006detail4scan16DeviceScanKernelINS2_10policy_hubIiiimN4cuda3std3__44plusIvEEE10Policy1000EN6thrust24THRUST_300001_SM_1000_NS10device_ptrIiEENSD_6detail15normal_iteratorISF_EENS0_13ScanTileStateIiLb1EEES9_NS1_10InputValueIiPiEEmiLb0EiEEvT0_T1_T2_iT3_T4_T5_
.visible .entry _ZN3cub18CUB_300001_SM_10006detail4scan16DeviceScanKernelINS2_10policy_hubIiiimN4cuda3std3__44plusIvEEE10Policy1000EN6thrust24THRUST_300001_SM_1000_NS10device_ptrIiEENSD_6detail15normal_iteratorISF_EENS0_13ScanTileStateIiLb1EEES9_NS1_10InputValueIiPiEEmiLb0EiEEvT0_T1_T2_iT3_T4_T5_(
	.param .align 8 .b8 _ZN3cub18CUB_300001_SM_10006detail4scan16DeviceScanKernelINS2_10policy_hubIiiimN4cuda3std3__44plusIvEEE10Policy1000EN6thrust24THRUST_300001_SM_1000_NS10device_ptrIiEENSD_6detail15normal_iteratorISF_EENS0_13ScanTileStateIiLb1EEES9_NS1_10InputValueIiPiEEmiLb0EiEEvT0_T1_T2_iT3_T4_T5__param_0[8],
	.param .align 8 .b8 _ZN3cub18CUB_300001_SM_10006detail4scan16DeviceScanKernelINS2_10policy_hubIiiimN4cuda3std3__44plusIvEEE10Policy1000EN6thrust24THRUST_300001_SM_1000_NS10device_ptrIiEENSD_6detail15normal_iteratorISF_EENS0_13ScanTileStateIiLb1EEES9_NS1_10InputValueIiPiEEmiLb0EiEEvT0_T1_T2_iT3_T4_T5__param_1[8],
	.param .align 8 .b8 _ZN3cub18CUB_300001_SM_10006detail4scan16DeviceScanKernelINS2_10policy_hubIiiimN4cuda3std3__44plusIvEEE10Policy1000EN6thrust24THRUST_300001_SM_1000_NS10device_ptrIiEENSD_6detail15normal_iteratorISF_EENS0_13ScanTileStateIiLb1EEES9_NS1_10InputValueIiPiEEmiLb0EiEEvT0_T1_T2_iT3_T4_T5__param_2[8],
	.param .u32 _ZN3cub18CUB_300001_SM_10006detail4scan16DeviceScanKernelINS2_10policy_hubIiiimN4cuda3std3__44plusIvEEE10Policy1000EN6thrust24THRUST_300001_SM_1000_NS10device_ptrIiEENSD_6detail15normal_iteratorISF_EENS0_13ScanTileStateIiLb1EEES9_NS1_10InputValueIiPiEEmiLb0EiEEvT0_T1_T2_iT3_T4_T5__param_3,
	.param .align 1 .b8 _ZN3cub18CUB_300001_SM_10006detail4scan16DeviceScanKernelINS2_10policy_hubIiiimN4cuda3std3__44plusIvEEE10Policy1000EN6thrust24THRUST_300001_SM_1000_NS10device_ptrIiEENSD_6detail15normal_iteratorISF_EENS0_13ScanTileStateIiLb1EEES9_NS1_10InputValueIiPiEEmiLb0EiEEvT0_T1_T2_iT3_T4_T5__param_4[1],
	.param .align 8 .b8 _ZN3cub18CUB_300001_SM_10006detail4scan16DeviceScanKernelINS2_10policy_hubIiiimN4cuda3std3__44plusIvEEE10Policy1000EN6thrust24THRUST_300001_SM_1000_NS10device_ptrIiEENSD_6detail15normal_iteratorISF_EENS0_13ScanTileStateIiLb1EEES9_NS1_10InputValueIiPiEEmiLb0EiEEvT0_T1_T2_iT3_T4_T5__param_5[16],
	.param .u64 _ZN3cub18CUB_300001_SM_10006detail4scan16DeviceScanKernelINS2_10policy_hubIiiimN4cuda3std3__44plusIvEEE10Policy1000EN6thrust24THRUST_300001_SM_1000_NS10device_ptrIiEENSD_6detail15normal_iteratorISF_EENS0_13ScanTileStateIiLb1EEES9_NS1_10InputValueIiPiEEmiLb0EiEEvT0_T1_T2_iT3_T4_T5__param_6
)
.maxntid 416
{
	.reg .pred 	%p<158>;
	.reg .b16 	%rs<3>;
	.reg .b32 	%r<1003>;
	.reg .b64 	%rd<59>;
	// demoted variable
	.shared .align 16 .b8 _ZZN3cub18CUB_300001_SM_10006detail4scan16DeviceScanKernelINS2_10policy_hubIiiimN4cuda3std3__44plusIvEEE10Policy1000EN6thrust24THRUST_300001_SM_1000_NS10device_ptrIiEENSD_6detail15normal_iteratorISF_EENS0_13ScanTileStateIiLb1EEES9_NS1_10InputValueIiPiEEmiLb0EiEEvT0_T1_T2_iT3_T4_T5_E12temp_storage[31632];
	ld.param.u32 	%r206, [_ZN3cub18CUB_300001_SM_10006detail4scan16DeviceScanKernelINS2_10policy_hubIiiimN4cuda3std3__44plusIvEEE10Policy1000EN6thrust24THRUST_300001_SM_1000_NS10device_ptrIiEENSD_6detail15normal_iteratorISF_EENS0_13ScanTileStateIiLb1EEES9_NS1_10InputValueIiPiEEmiLb0EiEEvT0_T1_T2_iT3_T4_T5__param_5];
	bfe.u32 	%r207, %r206, 0, 8;
	cvt.u16.u32 	%rs1, %r207;
	and.b16  	%rs2, %rs1, 255;
	ld.param.u64 	%rd18, [_ZN3cub18CUB_300001_SM_10006detail4scan16DeviceScanKernelINS2_10policy_hubIiiimN4cuda3std3__44plusIvEEE10Policy1000EN6thrust24THRUST_300001_SM_1000_NS10device_ptrIiEENSD_6detail15normal_iteratorISF_EENS0_13ScanTileStateIiLb1EEES9_NS1_10InputValueIiPiEEmiLb0EiEEvT0_T1_T2_iT3_T4_T5__param_2];
	ld.param.u64 	%rd17, [_ZN3cub18CUB_300001_SM_10006detail4scan16DeviceScanKernelINS2_10policy_hubIiiimN4cuda3std3__44plusIvEEE10Policy1000EN6thrust24THRUST_300001_SM_1000_NS10device_ptrIiEENSD_6detail15normal_iteratorISF_EENS0_13ScanTileStateIiLb1EEES9_NS1_10InputValueIiPiEEmiLb0EiEEvT0_T1_T2_iT3_T4_T5__param_1];
	ld.param.u64 	%rd16, [_ZN3cub18CUB_300001_SM_10006detail4scan16DeviceScanKernelINS2_10policy_hubIiiimN4cuda3std3__44plusIvEEE10Policy1000EN6thrust24THRUST_300001_SM_1000_NS10device_ptrIiEENSD_6detail15normal_iteratorISF_EENS0_13ScanTileStateIiLb1EEES9_NS1_10InputValueIiPiEEmiLb0EiEEvT0_T1_T2_iT3_T4_T5__param_0];
	ld.param.u64 	%rd1, [_ZN3cub18CUB_300001_SM_10006detail4scan16DeviceScanKernelINS2_10policy_hubIiiimN4cuda3std3__44plusIvEEE10Policy1000EN6thrust24THRUST_300001_SM_1000_NS10device_ptrIiEENSD_6detail15normal_iteratorISF_EENS0_13ScanTileStateIiLb1EEES9_NS1_10InputValueIiPiEEmiLb0EiEEvT0_T1_T2_iT3_T4_T5__param_5+8];
	ld.param.u32 	%r205, [_ZN3cub18CUB_300001_SM_10006detail4scan16DeviceScanKernelINS2_10policy_hubIiiimN4cuda3std3__44plusIvEEE10Policy1000EN6thrust24THRUST_300001_SM_1000_NS10device_ptrIiEENSD_6detail15normal_iteratorISF_EENS0_13ScanTileStateIiLb1EEES9_NS1_10InputValueIiPiEEmiLb0EiEEvT0_T1_T2_iT3_T4_T5__param_3];
	ld.param.u64 	%rd19, [_ZN3cub18CUB_300001_SM_10006detail4scan16DeviceScanKernelINS2_10policy_hubIiiimN4cuda3std3__44plusIvEEE10Policy1000EN6thrust24THRUST_300001_SM_1000_NS10device_ptrIiEENSD_6detail15normal_iteratorISF_EENS0_13ScanTileStateIiLb1EEES9_NS1_10InputValueIiPiEEmiLb0EiEEvT0_T1_T2_iT3_T4_T5__param_6];
	setp.eq.s16 	%p1, %rs2, 0;
	@%p1 bra 	$L__BB15_2;
	cvta.to.global.u64 	%rd20, %rd1;
	ld.global.u32 	%r959, [%rd20];
	bra.uni 	$L__BB15_3;
$L__BB15_2:
	cvt.u32.u64 	%r959, %rd1;
$L__BB15_3:
	cvta.to.global.u64 	%rd3, %rd16;
	cvta.to.global.u64 	%rd4, %rd17;
	mov.u32 	%r208, %ctaid.x;
	add.s32 	%r4, %r205, %r208;
	mul.wide.s32 	%rd5, %r4, 7904;
	sub.s64 	%rd6, %rd19, %rd5;
	setp.lt.u64 	%p2, %rd6, 7905;
	@%p2 bra 	$L__BB15_29;
	mov.u32 	%r5, %tid.x;
	and.b32  	%r617, %r5, 31;
	and.b32  	%r618, %r5, 992;
	mul.lo.s32 	%r619, %r618, 19;
	or.b32  	%r620, %r619, %r617;
	cvt.u64.u32 	%rd42, %r620;
	add.s64 	%rd7, %rd5, %rd42;
	shl.b64 	%rd43, %rd7, 2;
	add.s64 	%rd44, %rd3, %rd43;
	ld.global.u32 	%r621, [%rd44];
	ld.global.u32 	%r622, [%rd44+128];
	ld.global.u32 	%r623, [%rd44+256];
	ld.global.u32 	%r624, [%rd44+384];
	ld.global.u32 	%r625, [%rd44+512];
	ld.global.u32 	%r626, [%rd44+640];
	ld.global.u32 	%r627, [%rd44+768];
	ld.global.u32 	%r628, [%rd44+896];
	ld.global.u32 	%r629, [%rd44+1024];
	ld.global.u32 	%r630, [%rd44+1152];
	ld.global.u32 	%r631, [%rd44+1280];
	ld.global.u32 	%r632, [%rd44+1408];
	ld.global.u32 	%r633, [%rd44+1536];
	ld.global.u32 	%r634, [%rd44+1664];
	ld.global.u32 	%r635, [%rd44+1792];
	ld.global.u32 	%r636, [%rd44+1920];
	ld.global.u32 	%r637, [%rd44+2048];
	ld.global.u32 	%r638, [%rd44+2176];
	ld.global.u32 	%r639, [%rd44+2304];
	// begin inline asm
	mov.u32 %r616, %laneid;
	// end inline asm
	shr.u32 	%r7, %r5, 5;
	mad.lo.s32 	%r640, %r7, 608, %r616;
	shl.b32 	%r641, %r640, 2;
	mov.u32 	%r642, _ZZN3cub18CUB_300001_SM_10006detail4scan16DeviceScanKernelINS2_10policy_hubIiiimN4cuda3std3__44plusIvEEE10Policy1000EN6thrust24THRUST_300001_SM_1000_NS10device_ptrIiEENSD_6detail15normal_iteratorISF_EENS0_13ScanTileStateIiLb1EEES9_NS1_10InputValueIiPiEEmiLb0EiEEvT0_T1_T2_iT3_T4_T5_E12temp_storage;
	add.s32 	%r8, %r642, %r641;
	st.shared.u32 	[%r8], %r621;
	st.shared.u32 	[%r8+128], %r622;
	st.shared.u32 	[%r8+256], %r623;
	st.shared.u32 	[%r8+384], %r624;
	st.shared.u32 	[%r8+512], %r625;
	st.shared.u32 	[%r8+640], %r626;
	st.shared.u32 	[%r8+768], %r627;
	st.shared.u32 	[%r8+896], %r628;
	st.shared.u32 	[%r8+1024], %r629;
	st.shared.u32 	[%r8+1152], %r630;
	st.shared.u32 	[%r8+1280], %r631;
	st.shared.u32 	[%r8+1408], %r632;
	st.shared.u32 	[%r8+1536], %r633;
	st.shared.u32 	[%r8+1664], %r634;
	st.shared.u32 	[%r8+1792], %r635;
	st.shared.u32 	[%r8+1920], %r636;
	st.shared.u32 	[%r8+2048], %r637;
	st.shared.u32 	[%r8+2176], %r638;
	st.shared.u32 	[%r8+2304], %r639;
	bar.warp.sync 	-1;
	mad.lo.s32 	%r9, %r616, 72, %r8;
	ld.shared.u32 	%r10, [%r9];
	ld.shared.u32 	%r11, [%r9+4];
	ld.shared.u32 	%r12, [%r9+8];
	ld.shared.u32 	%r13, [%r9+12];
	ld.shared.u32 	%r14, [%r9+16];
	ld.shared.u32 	%r15, [%r9+20];
	ld.shared.u32 	%r16, [%r9+24];
	ld.shared.u32 	%r17, [%r9+28];
	ld.shared.u32 	%r18, [%r9+32];
	ld.shared.u32 	%r19, [%r9+36];
	ld.shared.u32 	%r20, [%r9+40];
	ld.shared.u32 	%r21, [%r9+44];
	ld.shared.u32 	%r22, [%r9+48];
	ld.shared.u32 	%r23, [%r9+52];
	ld.shared.u32 	%r24, [%r9+56];
	ld.shared.u32 	%r25, [%r9+60];
	ld.shared.u32 	%r26, [%r9+64];
	ld.shared.u32 	%r27, [%r9+68];
	ld.shared.u32 	%r28, [%r9+72];
	bar.sync 	0;
	setp.ne.s32 	%p100, %r4, 0;
	@%p100 bra 	$L__BB15_9;
	add.s32 	%r860, %r11, %r10;
	add.s32 	%r861, %r12, %r860;
	add.s32 	%r862, %r13, %r861;
	add.s32 	%r863, %r14, %r862;
	add.s32 	%r864, %r15, %r863;
	add.s32 	%r865, %r16, %r864;
	add.s32 	%r866, %r17, %r865;
	add.s32 	%r867, %r18, %r866;
	add.s32 	%r868, %r19, %r867;
	add.s32 	%r869, %r20, %r868;
	add.s32 	%r870, %r21, %r869;
	add.s32 	%r871, %r22, %r870;
	add.s32 	%r872, %r23, %r871;
	add.s32 	%r873, %r24, %r872;
	add.s32 	%r874, %r25, %r873;
	add.s32 	%r875, %r26, %r874;
	add.s32 	%r876, %r27, %r875;
	add.s32 	%r834, %r28, %r876;
	mov.b32 	%r832, 1;
	mov.b32 	%r857, 0;
	mov.b32 	%r859, -1;
	// begin inline asm
	{  .reg .s32 r0;  .reg .pred p;  shfl.sync.up.b32 r0|p, %r834, %r832, %r857, %r859;  @p add.s32 r0, r0, %r834;  mov.s32 %r830, r0;}
	// end inline asm
	mov.b32 	%r838, 2;
	// begin inline asm
	{  .reg .s32 r0;  .reg .pred p;  shfl.sync.up.b32 r0|p, %r830, %r838, %r857, %r859;  @p add.s32 r0, r0, %r830;  mov.s32 %r836, r0;}
	// end inline asm
	mov.b32 	%r844, 4;
	// begin inline asm
	{  .reg .s32 r0;  .reg .pred p;  shfl.sync.up.b32 r0|p, %r836, %r844, %r857, %r859;  @p add.s32 r0, r0, %r836;  mov.s32 %r842, r0;}
	// end inline asm
	mov.b32 	%r850, 8;
	// begin inline asm
	{  .reg .s32 r0;  .reg .pred p;  shfl.sync.up.b32 r0|p, %r842, %r850, %r857, %r859;  @p add.s32 r0, r0, %r842;  mov.s32 %r848, r0;}
	// end inline asm
	mov.b32 	%r856, 16;
	// begin inline asm
	{  .reg .s32 r0;  .reg .pred p;  shfl.sync.up.b32 r0|p, %r848, %r856, %r857, %r859;  @p add.s32 r0, r0, %r848;  mov.s32 %r854, r0;}
	// end inline asm
	setp.ne.s32 	%p143, %r616, 31;
	@%p143 bra 	$L__BB15_7;
	shl.b32 	%r877, %r7, 2;
	mov.u32 	%r878, _ZZN3cub18CUB_300001_SM_10006detail4scan16DeviceScanKernelINS2_10policy_hubIiiimN4cuda3std3__44plusIvEEE10Policy1000EN6thrust24THRUST_300001_SM_1000_NS10device_ptrIiEENSD_6detail15normal_iteratorISF_EENS0_13ScanTileStateIiLb1EEES9_NS1_10InputValueIiPiEEmiLb0EiEEvT0_T1_T2_iT3_T4_T5_E12temp_storage;
	add.s32 	%r879, %r878, %r877;
	st.shared.u32 	[%r879+16], %r854;
$L__BB15_7:
	bar.sync 	0;
	ld.shared.v4.u32 	{%r880, %r881, %r882, %r883}, [_ZZN3cub18CUB_300001_SM_10006detail4scan16DeviceScanKernelINS2_10policy_hubIiiimN4cuda3std3__44plusIvEEE10Policy1000EN6thrust24THRUST_300001_SM_1000_NS10device_ptrIiEENSD_6detail15normal_iteratorISF_EENS0_13ScanTileStateIiLb1EEES9_NS1_10InputValueIiPiEEmiLb0EiEEvT0_T1_T2_iT3_T4_T5_E12temp_storage+16];
	add.s32 	%r884, %r881, %r880;
	setp.eq.s32 	%p144, %r7, 2;
	selp.b32 	%r885, %r884, %r880, %p144;
	add.s32 	%r886, %r884, %r882;
	setp.eq.s32 	%p145, %r7, 3;
	selp.b32 	%r887, %r886, %r885, %p145;
	add.s32 	%r888, %r886, %r883;
	setp.eq.s32 	%p146, %r7, 4;
	selp.b32 	%r889, %r888, %r887, %p146;
	ld.shared.v4.u32 	{%r890, %r891, %r892, %r893}, [_ZZN3cub18CUB_300001_SM_10006detail4scan16DeviceScanKernelINS2_10policy_hubIiiimN4cuda3std3__44plusIvEEE10Policy1000EN6thrust24THRUST_300001_SM_1000_NS10device_ptrIiEENSD_6detail15normal_iteratorISF_EENS0_13ScanTileStateIiLb1EEES9_NS1_10InputValueIiPiEEmiLb0EiEEvT0_T1_T2_iT3_T4_T5_E12temp_storage+32];
	add.s32 	%r894, %r888, %r890;
	setp.eq.s32 	%p147, %r7, 5;
	selp.b32 	%r895, %r894, %r889, %p147;
	add.s32 	%r896, %r894, %r891;
	setp.eq.s32 	%p148, %r7, 6;
	selp.b32 	%r897, %r896, %r895, %p148;
	add.s32 	%r898, %r896, %r892;
	setp.eq.s32 	%p149, %r7, 7;
	selp.b32 	%r899, %r898, %r897, %p149;
	add.s32 	%r900, %r898, %r893;
	setp.eq.s32 	%p150, %r7, 8;
	selp.b32 	%r901, %r900, %r899, %p150;
	ld.shared.v4.u32 	{%r902, %r903, %r904, %r905}, [_ZZN3cub18CUB_300001_SM_10006detail4scan16DeviceScanKernelINS2_10policy_hubIiiimN4cuda3std3__44plusIvEEE10Policy1000EN6thrust24THRUST_300001_SM_1000_NS10device_ptrIiEENSD_6detail15normal_iteratorISF_EENS0_13ScanTileStateIiLb1EEES9_NS1_10InputValueIiPiEEmiLb0EiEEvT0_T1_T2_iT3_T4_T5_E12temp_storage+48];
	add.s32 	%r906, %r900, %r902;
	setp.eq.s32 	%p151, %r7, 9;
	selp.b32 	%r907, %r906, %r901, %p151;
	add.s32 	%r908, %r906, %r903;
	setp.eq.s32 	%p152, %r7, 10;
	selp.b32 	%r909, %r908, %r907, %p152;
	add.s32 	%r910, %r908, %r904;
	setp.eq.s32 	%p153, %r7, 11;
	selp.b32 	%r911, %r910, %r909, %p153;
	add.s32 	%r912, %r910, %r905;
	setp.eq.s32 	%p154, %r7, 12;
	selp.b32 	%r913, %r912, %r911, %p154;
	ld.shared.u32 	%r914, [_ZZN3cub18CUB_300001_SM_10006detail4scan16DeviceScanKernelINS2_10policy_hubIiiimN4cuda3std3__44plusIvEEE10Policy1000EN6thrust24THRUST_300001_SM_1000_NS10device_ptrIiEENSD_6detail15normal_iteratorISF_EENS0_13ScanTileStateIiLb1EEES9_NS1_10InputValueIiPiEEmiLb0EiEEvT0_T1_T2_iT3_T4_T5_E12temp_storage+64];
	setp.lt.u32 	%p155, %r5, 32;
	selp.b32 	%r915, 0, %r913, %p155;
	setp.eq.s32 	%p156, %r616, 0;
	sub.s32 	%r916, %r854, %r834;
	selp.b32 	%r917, 0, %r916, %p156;
	add.s32 	%r918, %r917, %r959;
	add.s32 	%r971, %r918, %r915;
	add.s32 	%r919, %r914, %r959;
	add.s32 	%r32, %r919, %r912;
	setp.ne.s32 	%p157, %r5, 0;
	@%p157 bra 	$L__BB15_28;
	add.s64 	%rd56, %rd18, 256;
	mov.b32 	%r920, 101;
	// begin inline asm
	st.relaxed.gpu.v2.u32 [%rd56], {%r920, %r32};
	// end inline asm
	bra.uni 	$L__BB15_28;
$L__BB15_9:
	add.s32 	%r673, %r11, %r10;
	add.s32 	%r674, %r12, %r673;
	add.s32 	%r675, %r13, %r674;
	add.s32 	%r676, %r14, %r675;
	add.s32 	%r677, %r15, %r676;
	add.s32 	%r678, %r16, %r677;
	add.s32 	%r679, %r17, %r678;
	add.s32 	%r680, %r18, %r679;
	add.s32 	%r681, %r19, %r680;
	add.s32 	%r682, %r20, %r681;
	add.s32 	%r683, %r21, %r682;
	add.s32 	%r684, %r22, %r683;
	add.s32 	%r685, %r23, %r684;
	add.s32 	%r686, %r24, %r685;
	add.s32 	%r687, %r25, %r686;
	add.s32 	%r688, %r26, %r687;
	add.s32 	%r689, %r27, %r688;
	add.s32 	%r647, %r28, %r689;
	mov.b32 	%r645, 1;
	mov.b32 	%r670, 0;
	mov.b32 	%r672, -1;
	// begin inline asm
	{  .reg .s32 r0;  .reg .pred p;  shfl.sync.up.b32 r0|p, %r647, %r645, %r670, %r672;  @p add.s32 r0, r0, %r647;  mov.s32 %r643, r0;}
	// end inline asm
	mov.b32 	%r651, 2;
	// begin inline asm
	{  .reg .s32 r0;  .reg .pred p;  shfl.sync.up.b32 r0|p, %r643, %r651, %r670, %r672;  @p add.s32 r0, r0, %r643;  mov.s32 %r649, r0;}
	// end inline asm
	mov.b32 	%r657, 4;
	// begin inline asm
	{  .reg .s32 r0;  .reg .pred p;  shfl.sync.up.b32 r0|p, %r649, %r657, %r670, %r672;  @p add.s32 r0, r0, %r649;  mov.s32 %r655, r0;}
	// end inline asm
	mov.b32 	%r663, 8;
	// begin inline asm
	{  .reg .s32 r0;  .reg .pred p;  shfl.sync.up.b32 r0|p, %r655, %r663, %r670, %r672;  @p add.s32 r0, r0, %r655;  mov.s32 %r661, r0;}
	// end inline asm
	mov.b32 	%r669, 16;
	// begin inline asm
	{  .reg .s32 r0;  .reg .pred p;  shfl.sync.up.b32 r0|p, %r661, %r669, %r670, %r672;  @p add.s32 r0, r0, %r661;  mov.s32 %r667, r0;}
	// end inline asm
	setp.ne.s32 	%p101, %r616, 31;
	@%p101 bra 	$L__BB15_11;
	shl.b32 	%r690, %r7, 2;
	mov.u32 	%r691, _ZZN3cub18CUB_300001_SM_10006detail4scan16DeviceScanKernelINS2_10policy_hubIiiimN4cuda3std3__44plusIvEEE10Policy1000EN6thrust24THRUST_300001_SM_1000_NS10device_ptrIiEENSD_6detail15normal_iteratorISF_EENS0_13ScanTileStateIiLb1EEES9_NS1_10InputValueIiPiEEmiLb0EiEEvT0_T1_T2_iT3_T4_T5_E12temp_storage;
	add.s32 	%r692, %r691, %r690;
	st.shared.u32 	[%r692+16], %r667;
$L__BB15_11:
	sub.s32 	%r693, %r667, %r647;
	bar.sync 	0;
	ld.shared.v4.u32 	{%r694, %r695, %r696, %r697}, [_ZZN3cub18CUB_300001_SM_10006detail4scan16DeviceScanKernelINS2_10policy_hubIiiimN4cuda3std3__44plusIvEEE10Policy1000EN6thrust24THRUST_300001_SM_1000_NS10device_ptrIiEENSD_6detail15normal_iteratorISF_EENS0_13ScanTileStateIiLb1EEES9_NS1_10InputValueIiPiEEmiLb0EiEEvT0_T1_T2_iT3_T4_T5_E12temp_storage+16];
	add.s32 	%r698, %r695, %r694;
	setp.eq.s32 	%p102, %r7, 2;
	selp.b32 	%r699, %r698, %r694, %p102;
	add.s32 	%r700, %r698, %r696;
	setp.eq.s32 	%p103, %r7, 3;
	selp.b32 	%r701, %r700, %r699, %p103;
	add.s32 	%r702, %r700, %r697;
	setp.eq.s32 	%p104, %r7, 4;
	selp.b32 	%r703, %r702, %r701, %p104;
	ld.shared.v4.u32 	{%r704, %r705, %r706, %r707}, [_ZZN3cub18CUB_300001_SM_10006detail4scan16DeviceScanKernelINS2_10policy_hubIiiimN4cuda3std3__44plusIvEEE10Policy1000EN6thrust24THRUST_300001_SM_1000_NS10device_ptrIiEENSD_6detail15normal_iteratorISF_EENS0_13ScanTileStateIiLb1EEES9_NS1_10InputValueIiPiEEmiLb0EiEEvT0_T1_T2_iT3_T4_T5_E12temp_storage+32];
	add.s32 	%r708, %r702, %r704;
	setp.eq.s32 	%p105, %r7, 5;
	selp.b32 	%r709, %r708, %r703, %p105;
	add.s32 	%r710, %r708, %r705;
	setp.eq.s32 	%p106, %r7, 6;
	selp.b32 	%r711, %r710, %r709, %p106;
	add.s32 	%r712, %r710, %r706;
	setp.eq.s32 	%p107, %r7, 7;
	selp.b32 	%r713, %r712, %r711, %p107;
	add.s32 	%r714, %r712, %r707;
	setp.eq.s32 	%p108, %r7, 8;
	selp.b32 	%r715, %r714, %r713, %p108;
	ld.shared.v4.u32 	{%r716, %r717, %r718, %r719}, [_ZZN3cub18CUB_300001_SM_10006detail4scan16DeviceScanKernelINS2_10policy_hubIiiimN4cuda3std3__44plusIvEEE10Policy1000EN6thrust24THRUST_300001_SM_1000_NS10device_ptrIiEENSD_6detail15normal_iteratorISF_EENS0_13ScanTileStateIiLb1EEES9_NS1_10InputValueIiPiEEmiLb0EiEEvT0_T1_T2_iT3_T4_T5_E12temp_storage+48];
	add.s32 	%r720, %r714, %r716;
	setp.eq.s32 	%p109, %r7, 9;
	selp.b32 	%r721, %r720, %r715, %p109;
	add.s32 	%r722, %r720, %r717;
	setp.eq.s32 	%p110, %r7, 10;
	selp.b32 	%r723, %r722, %r721, %p110;
	add.s32 	%r724, %r722, %r718;
	setp.eq.s32 	%p111, %r7, 11;
	selp.b32 	%r725, %r724, %r723, %p111;
	add.s32 	%r726, %r724, %r719;
	setp.eq.s32 	%p112, %r7, 12;
	selp.b32 	%r727, %r726, %r725, %p112;
	ld.shared.u32 	%r728, [_ZZN3cub18CUB_300001_SM_10006detail4scan16DeviceScanKernelINS2_10policy_hubIiiimN4cuda3std3__44plusIvEEE10Policy1000EN6thrust24THRUST_300001_SM_1000_NS10device_ptrIiEENSD_6detail15normal_iteratorISF_EENS0_13ScanTileStateIiLb1EEES9_NS1_10InputValueIiPiEEmiLb0EiEEvT0_T1_T2_iT3_T4_T5_E12temp_storage+64];
	add.s32 	%r35, %r726, %r728;
	setp.gt.u32 	%p113, %r5, 31;
	setp.lt.u32 	%p114, %r5, 32;
	setp.eq.s32 	%p115, %r616, 0;
	selp.b32 	%r729, 0, %r693, %p115;
	add.s32 	%r970, %r727, %r729;
	selp.b32 	%r37, %r693, %r970, %p114;
	@%p113 bra 	$L__BB15_27;
	setp.ne.s32 	%p116, %r5, 0;
	mul.wide.s32 	%rd45, %r4, 8;
	add.s64 	%rd8, %rd18, %rd45;
	@%p116 bra 	$L__BB15_14;
	st.shared.u32 	[_ZZN3cub18CUB_300001_SM_10006detail4scan16DeviceScanKernelINS2_10policy_hubIiiimN4cuda3std3__44plusIvEEE10Policy1000EN6thrust24THRUST_300001_SM_1000_NS10device_ptrIiEENSD_6detail15normal_iteratorISF_EENS0_13ScanTileStateIiLb1EEES9_NS1_10InputValueIiPiEEmiLb0EiEEvT0_T1_T2_iT3_T4_T5_E12temp_storage+12], %r35;
	add.s64 	%rd46, %rd8, 256;
	mov.b32 	%r730, 100;
	// begin inline asm
	st.relaxed.gpu.v2.u32 [%rd46], {%r730, %r35};
	// end inline asm
$L__BB15_14:
	not.b32 	%r736, %r5;
	add.s32 	%r966, %r4, %r736;
	mov.b32 	%r732, 550;
	// begin inline asm
	nanosleep.u32 %r732;
	// end inline asm
	mul.wide.s32 	%rd48, %r966, 8;
	add.s64 	%rd49, %rd18, %rd48;
	add.s64 	%rd47, %rd49, 256;
	// begin inline asm
	ld.relaxed.gpu.v2.u32 {%r967, %r961}, [%rd47];
	// end inline asm
	mov.b32 	%r962, 478;
$L__BB15_15:
	setp.eq.s32 	%p117, %r967, 99;
	mov.b32 	%r737, -1;
	vote.sync.any.pred 	%p118, %p117, %r737;
	not.pred 	%p119, %p118;
	@%p119 bra 	$L__BB15_17;
	// begin inline asm
	nanosleep.u32 %r962;
	// end inline asm
	shr.u32 	%r962, %r962, 1;
	// begin inline asm
	ld.relaxed.gpu.v2.u32 {%r967, %r961}, [%rd47];
	// end inline asm
	bra.uni 	$L__BB15_15;
$L__BB15_17:
	setp.eq.s32 	%p120, %r967, 101;
	mov.b32 	%r764, -1;
	vote.sync.ballot.b32 	%r766, %p120, %r764;
	// begin inline asm
	mov.u32 %r739, %lanemask_ge;
	// end inline asm
	and.b32  	%r767, %r766, %r739;
	or.b32  	%r768, %r767, -2147483648;
	add.s32 	%r769, %r768, -1;
	not.b32 	%r770, %r768;
	and.b32  	%r771, %r770, %r769;
	popc.b32 	%r743, %r771;
	mov.b32 	%r742, 1;
	// begin inline asm
	shfl.sync.down.b32 %r740, %r961, %r742, %r743, %r764;
	// end inline asm
	setp.lt.s32 	%p122, %r616, %r743;
	selp.b32 	%r772, %r740, 0, %p122;
	add.s32 	%r746, %r772, %r961;
	mov.b32 	%r747, 2;
	// begin inline asm
	shfl.sync.down.b32 %r745, %r746, %r747, %r743, %r764;
	// end inline asm
	add.s32 	%r50, %r616, 2;
	setp.gt.s32 	%p123, %r50, %r743;
	selp.b32 	%r773, 0, %r745, %p123;
	add.s32 	%r751, %r746, %r773;
	mov.b32 	%r752, 4;
	// begin inline asm
	shfl.sync.down.b32 %r750, %r751, %r752, %r743, %r764;
	// end inline asm
	add.s32 	%r51, %r616, 4;
	setp.gt.s32 	%p124, %r51, %r743;
	selp.b32 	%r774, 0, %r750, %p124;
	add.s32 	%r756, %r751, %r774;
	mov.b32 	%r757, 8;
	// begin inline asm
	shfl.sync.down.b32 %r755, %r756, %r757, %r743, %r764;
	// end inline asm
	add.s32 	%r52, %r616, 8;
	setp.gt.s32 	%p125, %r52, %r743;
	selp.b32 	%r775, 0, %r755, %p125;
	add.s32 	%r761, %r756, %r775;
	mov.b32 	%r762, 16;
	// begin inline asm
	shfl.sync.down.b32 %r760, %r761, %r762, %r743, %r764;
	// end inline asm
	add.s32 	%r53, %r616, 16;
	setp.gt.s32 	%p126, %r53, %r743;
	selp.b32 	%r776, 0, %r760, %p126;
	add.s32 	%r965, %r761, %r776;
	add.s64 	%rd10, %rd18, 256;
	mov.b32 	%r963, 478;
$L__BB15_18:
	setp.ne.s32 	%p127, %r967, 101;
	mov.b32 	%r777, -1;
	vote.sync.all.pred 	%p128, %p127, %r777;
	not.pred 	%p129, %p128;
	@%p129 bra 	$L__BB15_23;
	shr.u32 	%r963, %r963, 1;
	mul.wide.s32 	%rd52, %r966, 8;
	add.s64 	%rd53, %rd10, %rd52;
	add.s64 	%rd51, %rd53, -256;
	// begin inline asm
	ld.relaxed.gpu.v2.u32 {%r967, %r968}, [%rd51];
	// end inline asm
	mov.u32 	%r969, %r963;
$L__BB15_20:
	setp.eq.s32 	%p133, %r967, 99;
	mov.b32 	%r785, -1;
	vote.sync.any.pred 	%p134, %p133, %r785;
	not.pred 	%p135, %p134;
	@%p135 bra 	$L__BB15_22;
	// begin inline asm
	nanosleep.u32 %r969;
	// end inline asm
	shr.u32 	%r969, %r969, 1;
	// begin inline asm
	ld.relaxed.gpu.v2.u32 {%r967, %r968}, [%rd51];
	// end inline asm
	bra.uni 	$L__BB15_20;
$L__BB15_22:
	setp.eq.s32 	%p136, %r967, 101;
	mov.b32 	%r811, -1;
	vote.sync.ballot.b32 	%r812, %p136, %r811;
	and.b32  	%r813, %r812, %r739;
	or.b32  	%r814, %r813, -2147483648;
	add.s32 	%r815, %r814, -1;
	not.b32 	%r816, %r814;
	and.b32  	%r817, %r816, %r815;
	popc.b32 	%r790, %r817;
	mov.b32 	%r789, 1;
	// begin inline asm
	shfl.sync.down.b32 %r787, %r968, %r789, %r790, %r811;
	// end inline asm
	setp.lt.s32 	%p138, %r616, %r790;
	selp.b32 	%r818, %r787, 0, %p138;
	add.s32 	%r793, %r818, %r968;
	mov.b32 	%r794, 2;
	// begin inline asm
	shfl.sync.down.b32 %r792, %r793, %r794, %r790, %r811;
	// end inline asm
	setp.gt.s32 	%p139, %r50, %r790;
	selp.b32 	%r819, 0, %r792, %p139;
	add.s32 	%r798, %r793, %r819;
	mov.b32 	%r799, 4;
	// begin inline asm
	shfl.sync.down.b32 %r797, %r798, %r799, %r790, %r811;
	// end inline asm
	setp.gt.s32 	%p140, %r51, %r790;
	selp.b32 	%r820, 0, %r797, %p140;
	add.s32 	%r803, %r798, %r820;
	mov.b32 	%r804, 8;
	// begin inline asm
	shfl.sync.down.b32 %r802, %r803, %r804, %r790, %r811;
	// end inline asm
	setp.gt.s32 	%p141, %r52, %r790;
	selp.b32 	%r821, 0, %r802, %p141;
	add.s32 	%r808, %r803, %r821;
	mov.b32 	%r809, 16;
	// begin inline asm
	shfl.sync.down.b32 %r807, %r808, %r809, %r790, %r811;
	// end inline asm
	setp.gt.s32 	%p142, %r53, %r790;
	selp.b32 	%r822, 0, %r807, %p142;
	add.s32 	%r823, %r822, %r965;
	add.s32 	%r965, %r823, %r808;
	add.s32 	%r966, %r966, -32;
	bra.uni 	$L__BB15_18;
$L__BB15_23:
	@%p116 bra 	$L__BB15_25;
	add.s32 	%r780, %r965, %r35;
	add.s64 	%rd50, %rd8, 256;
	mov.b32 	%r779, 101;
	// begin inline asm
	st.relaxed.gpu.v2.u32 [%rd50], {%r779, %r780};
	// end inline asm
	st.shared.u32 	[_ZZN3cub18CUB_300001_SM_10006detail4scan16DeviceScanKernelINS2_10policy_hubIiiimN4cuda3std3__44plusIvEEE10Policy1000EN6thrust24THRUST_300001_SM_1000_NS10device_ptrIiEENSD_6detail15normal_iteratorISF_EENS0_13ScanTileStateIiLb1EEES9_NS1_10InputValueIiPiEEmiLb0EiEEvT0_T1_T2_iT3_T4_T5_E12temp_storage+4], %r965;
	st.shared.u32 	[_ZZN3cub18CUB_300001_SM_10006detail4scan16DeviceScanKernelINS2_10policy_hubIiiimN4cuda3std3__44plusIvEEE10Policy1000EN6thrust24THRUST_300001_SM_1000_NS10device_ptrIiEENSD_6detail15normal_iteratorISF_EENS0_13ScanTileStateIiLb1EEES9_NS1_10InputValueIiPiEEmiLb0EiEEvT0_T1_T2_iT3_T4_T5_E12temp_storage+8], %r780;
$L__BB15_25:
	setp.ne.s32 	%p131, %r616, 0;
	mov.u32 	%r970, %r37;
	@%p131 bra 	$L__BB15_27;
	st.shared.u32 	[_ZZN3cub18CUB_300001_SM_10006detail4scan16DeviceScanKernelINS2_10policy_hubIiiimN4cuda3std3__44plusIvEEE10Policy1000EN6thrust24THRUST_300001_SM_1000_NS10device_ptrIiEENSD_6detail15normal_iteratorISF_EENS0_13ScanTileStateIiLb1EEES9_NS1_10InputValueIiPiEEmiLb0EiEEvT0_T1_T2_iT3_T4_T5_E12temp_storage+84], %r965;
	mov.u32 	%r970, %r965;
$L__BB15_27:
	bar.sync 	0;
	setp.eq.s32 	%p132, %r5, 0;
	ld.shared.u32 	%r781, [_ZZN3cub18CUB_300001_SM_10006detail4scan16DeviceScanKernelINS2_10policy_hubIiiimN4cuda3std3__44plusIvEEE10Policy1000EN6thrust24THRUST_300001_SM_1000_NS10device_ptrIiEENSD_6detail15normal_iteratorISF_EENS0_13ScanTileStateIiLb1EEES9_NS1_10InputValueIiPiEEmiLb0EiEEvT0_T1_T2_iT3_T4_T5_E12temp_storage+84];
	selp.b32 	%r782, 0, %r781, %p132;
	add.s32 	%r971, %r782, %r970;
$L__BB15_28:
	add.s32 	%r922, %r971, %r10;
	add.s32 	%r923, %r11, %r922;
	add.s32 	%r924, %r12, %r923;
	add.s32 	%r925, %r13, %r924;
	add.s32 	%r926, %r14, %r925;
	add.s32 	%r927, %r15, %r926;
	add.s32 	%r928, %r16, %r927;
	add.s32 	%r929, %r17, %r928;
	add.s32 	%r930, %r18, %r929;
	add.s32 	%r931, %r19, %r930;
	add.s32 	%r932, %r20, %r931;
	add.s32 	%r933, %r21, %r932;
	add.s32 	%r934, %r22, %r933;
	add.s32 	%r935, %r23, %r934;
	add.s32 	%r936, %r24, %r935;
	add.s32 	%r937, %r25, %r936;
	add.s32 	%r938, %r26, %r937;
	add.s32 	%r939, %r27, %r938;
	bar.sync 	0;
	st.shared.u32 	[%r9], %r971;
	st.shared.u32 	[%r9+4], %r922;
	st.shared.u32 	[%r9+8], %r923;
	st.shared.u32 	[%r9+12], %r924;
	st.shared.u32 	[%r9+16], %r925;
	st.shared.u32 	[%r9+20], %r926;
	st.shared.u32 	[%r9+24], %r927;
	st.shared.u32 	[%r9+28], %r928;
	st.shared.u32 	[%r9+32], %r929;
	st.shared.u32 	[%r9+36], %r930;
	st.shared.u32 	[%r9+40], %r931;
	st.shared.u32 	[%r9+44], %r932;
	st.shared.u32 	[%r9+48], %r933;
	st.shared.u32 	[%r9+52], %r934;
	st.shared.u32 	[%r9+56], %r935;
	st.shared.u32 	[%r9+60], %r936;
	st.shared.u32 	[%r9+64], %r937;
	st.shared.u32 	[%r9+68], %r938;
	st.shared.u32 	[%r9+72], %r939;
	bar.warp.sync 	-1;
	ld.shared.u32 	%r940, [%r8];
	ld.shared.u32 	%r941, [%r8+128];
	ld.shared.u32 	%r942, [%r8+256];
	ld.shared.u32 	%r943, [%r8+384];
	ld.shared.u32 	%r944, [%r8+512];
	ld.shared.u32 	%r945, [%r8+640];
	ld.shared.u32 	%r946, [%r8+768];
	ld.shared.u32 	%r947, [%r8+896];
	ld.shared.u32 	%r948, [%r8+1024];
	ld.shared.u32 	%r949, [%r8+1152];
	ld.shared.u32 	%r950, [%r8+1280];
	ld.shared.u32 	%r951, [%r8+1408];
	ld.shared.u32 	%r952, [%r8+1536];
	ld.shared.u32 	%r953, [%r8+1664];
	ld.shared.u32 	%r954, [%r8+1792];
	ld.shared.u32 	%r955, [%r8+1920];
	ld.shared.u32 	%r956, [%r8+2048];
	ld.shared.u32 	%r957, [%r8+2176];
	ld.shared.u32 	%r958, [%r8+2304];
	add.s64 	%rd58, %rd4, %rd43;
	st.global.u32 	[%rd58], %r940;
	st.global.u32 	[%rd58+128], %r941;
	st.global.u32 	[%rd58+256], %r942;
	st.global.u32 	[%rd58+384], %r943;
	st.global.u32 	[%rd58+512], %r944;
	st.global.u32 	[%rd58+640], %r945;
	st.global.u32 	[%rd58+768], %r946;
	st.global.u32 	[%rd58+896], %r947;
	st.global.u32 	[%rd58+1024], %r948;
	st.global.u32 	[%rd58+1152], %r949;
	st.global.u32 	[%rd58+1280], %r950;
	st.global.u32 	[%rd58+1408], %r951;
	st.global.u32 	[%rd58+1536], %r952;
	st.global.u32 	[%rd58+1664], %r953;
	st.global.u32 	[%rd58+1792], %r954;
	st.global.u32 	[%rd58+1920], %r955;
	st.global.u32 	[%rd58+2048], %r956;
	st.global.u32 	[%rd58+2176], %r957;
	st.global.u32 	[%rd58+2304], %r958;
	bra.uni 	$L__BB15_131;
$L__BB15_29:
	setp.eq.s64 	%p3, %rd6, 0;
	@%p3 bra 	$L__BB15_131;
	cvt.u32.u64 	%r75, %rd6;
	shl.b64 	%rd21, %rd5, 2;
	add.s64 	%rd22, %rd3, %rd21;
	mov.u32 	%r76, %tid.x;
	ld.global.u32 	%r990, [%rd22];
	and.b32  	%r209, %r76, 31;
	and.b32  	%r210, %r76, 992;
	mul.lo.s32 	%r211, %r210, 19;
	or.b32  	%r78, %r211, %r209;
	setp.ge.u32 	%p4, %r78, %r75;
	shl.b32 	%r212, %r78, 2;
	cvt.u64.u32 	%rd23, %r212;
	add.s64 	%rd12, %rd22, %rd23;
	mov.u32 	%r972, %r990;
	@%p4 bra 	$L__BB15_32;
	ld.global.u32 	%r972, [%rd12];
$L__BB15_32:
	add.s32 	%r213, %r78, 32;
	setp.ge.u32 	%p5, %r213, %r75;
	mov.u32 	%r973, %r990;
	@%p5 bra 	$L__BB15_34;
	ld.global.u32 	%r973, [%rd12+128];
$L__BB15_34:
	add.s32 	%r214, %r78, 64;
	setp.ge.u32 	%p6, %r214, %r75;
	mov.u32 	%r974, %r990;
	@%p6 bra 	$L__BB15_36;
	ld.global.u32 	%r974, [%rd12+256];
$L__BB15_36:
	add.s32 	%r215, %r78, 96;
	setp.ge.u32 	%p7, %r215, %r75;
	mov.u32 	%r975, %r990;
	@%p7 bra 	$L__BB15_38;
	ld.global.u32 	%r975, [%rd12+384];
$L__BB15_38:
	add.s32 	%r216, %r78, 128;
	setp.ge.u32 	%p8, %r216, %r75;
	mov.u32 	%r976, %r990;
	@%p8 bra 	$L__BB15_40;
	ld.global.u32 	%r976, [%rd12+512];
$L__BB15_40:
	add.s32 	%r217, %r78, 160;
	setp.ge.u32 	%p9, %r217, %r75;
	mov.u32 	%r977, %r990;
	@%p9 bra 	$L__BB15_42;
	ld.global.u32 	%r977, [%rd12+640];
$L__BB15_42:
	add.s32 	%r218, %r78, 192;
	setp.ge.u32 	%p10, %r218, %r75;
	mov.u32 	%r978, %r990;
	@%p10 bra 	$L__BB15_44;
	ld.global.u32 	%r978, [%rd12+768];
$L__BB15_44:
	add.s32 	%r219, %r78, 224;
	setp.ge.u32 	%p11, %r219, %r75;
	mov.u32 	%r979, %r990;
	@%p11 bra 	$L__BB15_46;
	ld.global.u32 	%r979, [%rd12+896];
$L__BB15_46:
	add.s32 	%r95, %r78, 256;
	setp.ge.u32 	%p12, %r95, %r75;
	mov.u32 	%r980, %r990;
	@%p12 bra 	$L__BB15_48;
	ld.global.u32 	%r980, [%rd12+1024];
$L__BB15_48:
	add.s32 	%r98, %r78, 288;
	setp.ge.u32 	%p13, %r98, %r75;
	mov.u32 	%r981, %r990;
	@%p13 bra 	$L__BB15_50;
	ld.global.u32 	%r981, [%rd12+1152];
$L__BB15_50:
	add.s32 	%r220, %r78, 320;
	setp.ge.u32 	%p14, %r220, %r75;
	mov.u32 	%r982, %r990;
	@%p14 bra 	$L__BB15_52;
	ld.global.u32 	%r982, [%rd12+1280];
$L__BB15_52:
	add.s32 	%r221, %r78, 352;
	setp.ge.u32 	%p15, %r221, %r75;
	mov.u32 	%r983, %r990;
	@%p15 bra 	$L__BB15_54;
	ld.global.u32 	%r983, [%rd12+1408];
$L__BB15_54:
	add.s32 	%r222, %r78, 384;
	setp.ge.u32 	%p16, %r222, %r75;
	mov.u32 	%r984, %r990;
	@%p16 bra 	$L__BB15_56;
	ld.global.u32 	%r984, [%rd12+1536];
$L__BB15_56:
	add.s32 	%r223, %r78, 416;
	setp.ge.u32 	%p17, %r223, %r75;
	mov.u32 	%r985, %r990;
	@%p17 bra 	$L__BB15_58;
	ld.global.u32 	%r985, [%rd12+1664];
$L__BB15_58:
	add.s32 	%r224, %r78, 448;
	setp.ge.u32 	%p18, %r224, %r75;
	mov.u32 	%r986, %r990;
	@%p18 bra 	$L__BB15_60;
	ld.global.u32 	%r986, [%rd12+1792];
$L__BB15_60:
	add.s32 	%r225, %r78, 480;
	setp.ge.u32 	%p19, %r225, %r75;
	mov.u32 	%r987, %r990;
	@%p19 bra 	$L__BB15_62;
	ld.global.u32 	%r987, [%rd12+1920];
$L__BB15_62:
	add.s32 	%r226, %r78, 512;
	setp.ge.u32 	%p20, %r226, %r75;
	mov.u32 	%r988, %r990;
	@%p20 bra 	$L__BB15_64;
	ld.global.u32 	%r988, [%rd12+2048];
$L__BB15_64:
	add.s32 	%r115, %r78, 544;
	setp.ge.u32 	%p21, %r115, %r75;
	mov.u32 	%r989, %r990;
	@%p21 bra 	$L__BB15_66;
	ld.global.u32 	%r989, [%rd12+2176];
$L__BB15_66:
	add.s32 	%r118, %r78, 576;
	setp.ge.u32 	%p22, %r118, %r75;
	@%p22 bra 	$L__BB15_68;
	ld.global.u32 	%r990, [%rd12+2304];
$L__BB15_68:
	// begin inline asm
	mov.u32 %r227, %laneid;
	// end inline asm
	shr.u32 	%r122, %r76, 5;
	mad.lo.s32 	%r228, %r122, 608, %r227;
	shl.b32 	%r229, %r228, 2;
	mov.u32 	%r230, _ZZN3cub18CUB_300001_SM_10006detail4scan16DeviceScanKernelINS2_10policy_hubIiiimN4cuda3std3__44plusIvEEE10Policy1000EN6thrust24THRUST_300001_SM_1000_NS10device_ptrIiEENSD_6detail15normal_iteratorISF_EENS0_13ScanTileStateIiLb1EEES9_NS1_10InputValueIiPiEEmiLb0EiEEvT0_T1_T2_iT3_T4_T5_E12temp_storage;
	add.s32 	%r123, %r230, %r229;
	st.shared.u32 	[%r123], %r972;
	st.shared.u32 	[%r123+128], %r973;
	st.shared.u32 	[%r123+256], %r974;
	st.shared.u32 	[%r123+384], %r975;
	st.shared.u32 	[%r123+512], %r976;
	st.shared.u32 	[%r123+640], %r977;
	st.shared.u32 	[%r123+768], %r978;
	st.shared.u32 	[%r123+896], %r979;
	st.shared.u32 	[%r123+1024], %r980;
	st.shared.u32 	[%r123+1152], %r981;
	st.shared.u32 	[%r123+1280], %r982;
	st.shared.u32 	[%r123+1408], %r983;
	st.shared.u32 	[%r123+1536], %r984;
	st.shared.u32 	[%r123+1664], %r985;
	st.shared.u32 	[%r123+1792], %r986;
	st.shared.u32 	[%r123+1920], %r987;
	st.shared.u32 	[%r123+2048], %r988;
	st.shared.u32 	[%r123+2176], %r989;
	st.shared.u32 	[%r123+2304], %r990;
	bar.warp.sync 	-1;
	mad.lo.s32 	%r124, %r227, 72, %r123;
	ld.shared.u32 	%r125, [%r124];
	ld.shared.u32 	%r126, [%r124+4];
	ld.shared.u32 	%r127, [%r124+8];
	ld.shared.u32 	%r128, [%r124+12];
	ld.shared.u32 	%r129, [%r124+16];
	ld.shared.u32 	%r130, [%r124+20];
	ld.shared.u32 	%r131, [%r124+24];
	ld.shared.u32 	%r132, [%r124+28];
	ld.shared.u32 	%r133, [%r124+32];
	ld.shared.u32 	%r134, [%r124+36];
	ld.shared.u32 	%r135, [%r124+40];
	ld.shared.u32 	%r136, [%r124+44];
	ld.shared.u32 	%r137, [%r124+48];
	ld.shared.u32 	%r138, [%r124+52];
	ld.shared.u32 	%r139, [%r124+56];
	ld.shared.u32 	%r140, [%r124+60];
	ld.shared.u32 	%r141, [%r124+64];
	ld.shared.u32 	%r142, [%r124+68];
	ld.shared.u32 	%r143, [%r124+72];
	bar.sync 	0;
	setp.ne.s32 	%p23, %r4, 0;
	@%p23 bra 	$L__BB15_72;
	add.s32 	%r456, %r126, %r125;
	add.s32 	%r457, %r127, %r456;
	add.s32 	%r458, %r128, %r457;
	add.s32 	%r459, %r129, %r458;
	add.s32 	%r460, %r130, %r459;
	add.s32 	%r461, %r131, %r460;
	add.s32 	%r462, %r132, %r461;
	add.s32 	%r463, %r133, %r462;
	add.s32 	%r464, %r134, %r463;
	add.s32 	%r465, %r135, %r464;
	add.s32 	%r466, %r136, %r465;
	add.s32 	%r467, %r137, %r466;
	add.s32 	%r468, %r138, %r467;
	add.s32 	%r469, %r139, %r468;
	add.s32 	%r470, %r140, %r469;
	add.s32 	%r471, %r141, %r470;
	add.s32 	%r472, %r142, %r471;
	add.s32 	%r430, %r143, %r472;
	mov.b32 	%r428, 1;
	mov.b32 	%r453, 0;
	mov.b32 	%r455, -1;
	// begin inline asm
	{  .reg .s32 r0;  .reg .pred p;  shfl.sync.up.b32 r0|p, %r430, %r428, %r453, %r455;  @p add.s32 r0, r0, %r430;  mov.s32 %r426, r0;}
	// end inline asm
	mov.b32 	%r434, 2;
	// begin inline asm
	{  .reg .s32 r0;  .reg .pred p;  shfl.sync.up.b32 r0|p, %r426, %r434, %r453, %r455;  @p add.s32 r0, r0, %r426;  mov.s32 %r432, r0;}
	// end inline asm
	mov.b32 	%r440, 4;
	// begin inline asm
	{  .reg .s32 r0;  .reg .pred p;  shfl.sync.up.b32 r0|p, %r432, %r440, %r453, %r455;  @p add.s32 r0, r0, %r432;  mov.s32 %r438, r0;}
	// end inline asm
	mov.b32 	%r446, 8;
	// begin inline asm
	{  .reg .s32 r0;  .reg .pred p;  shfl.sync.up.b32 r0|p, %r438, %r446, %r453, %r455;  @p add.s32 r0, r0, %r438;  mov.s32 %r444, r0;}
	// end inline asm
	mov.b32 	%r452, 16;
	// begin inline asm
	{  .reg .s32 r0;  .reg .pred p;  shfl.sync.up.b32 r0|p, %r444, %r452, %r453, %r455;  @p add.s32 r0, r0, %r444;  mov.s32 %r450, r0;}
	// end inline asm
	setp.ne.s32 	%p66, %r227, 31;
	@%p66 bra 	$L__BB15_71;
	shl.b32 	%r473, %r122, 2;
	mov.u32 	%r474, _ZZN3cub18CUB_300001_SM_10006detail4scan16DeviceScanKernelINS2_10policy_hubIiiimN4cuda3std3__44plusIvEEE10Policy1000EN6thrust24THRUST_300001_SM_1000_NS10device_ptrIiEENSD_6detail15normal_iteratorISF_EENS0_13ScanTileStateIiLb1EEES9_NS1_10InputValueIiPiEEmiLb0EiEEvT0_T1_T2_iT3_T4_T5_E12temp_storage;
	add.s32 	%r475, %r474, %r473;
	st.shared.u32 	[%r475+16], %r450;
$L__BB15_71:
	bar.sync 	0;
	ld.shared.v4.u32 	{%r476, %r477, %r478, %r479}, [_ZZN3cub18CUB_300001_SM_10006detail4scan16DeviceScanKernelINS2_10policy_hubIiiimN4cuda3std3__44plusIvEEE10Policy1000EN6thrust24THRUST_300001_SM_1000_NS10device_ptrIiEENSD_6detail15normal_iteratorISF_EENS0_13ScanTileStateIiLb1EEES9_NS1_10InputValueIiPiEEmiLb0EiEEvT0_T1_T2_iT3_T4_T5_E12temp_storage+16];
	add.s32 	%r480, %r477, %r476;
	setp.eq.s32 	%p67, %r122, 2;
	selp.b32 	%r481, %r480, %r476, %p67;
	add.s32 	%r482, %r480, %r478;
	setp.eq.s32 	%p68, %r122, 3;
	selp.b32 	%r483, %r482, %r481, %p68;
	add.s32 	%r484, %r482, %r479;
	setp.eq.s32 	%p69, %r122, 4;
	selp.b32 	%r485, %r484, %r483, %p69;
	ld.shared.v4.u32 	{%r486, %r487, %r488, %r489}, [_ZZN3cub18CUB_300001_SM_10006detail4scan16DeviceScanKernelINS2_10policy_hubIiiimN4cuda3std3__44plusIvEEE10Policy1000EN6thrust24THRUST_300001_SM_1000_NS10device_ptrIiEENSD_6detail15normal_iteratorISF_EENS0_13ScanTileStateIiLb1EEES9_NS1_10InputValueIiPiEEmiLb0EiEEvT0_T1_T2_iT3_T4_T5_E12temp_storage+32];
	add.s32 	%r490, %r484, %r486;
	setp.eq.s32 	%p70, %r122, 5;
	selp.b32 	%r491, %r490, %r485, %p70;
	add.s32 	%r492, %r490, %r487;
	setp.eq.s32 	%p71, %r122, 6;
	selp.b32 	%r493, %r492, %r491, %p71;
	add.s32 	%r494, %r492, %r488;
	setp.eq.s32 	%p72, %r122, 7;
	selp.b32 	%r495, %r494, %r493, %p72;
	add.s32 	%r496, %r494, %r489;
	setp.eq.s32 	%p73, %r122, 8;
	selp.b32 	%r497, %r496, %r495, %p73;
	ld.shared.v4.u32 	{%r498, %r499, %r500, %r501}, [_ZZN3cub18CUB_300001_SM_10006detail4scan16DeviceScanKernelINS2_10policy_hubIiiimN4cuda3std3__44plusIvEEE10Policy1000EN6thrust24THRUST_300001_SM_1000_NS10device_ptrIiEENSD_6detail15normal_iteratorISF_EENS0_13ScanTileStateIiLb1EEES9_NS1_10InputValueIiPiEEmiLb0EiEEvT0_T1_T2_iT3_T4_T5_E12temp_storage+48];
	add.s32 	%r502, %r496, %r498;
	setp.eq.s32 	%p74, %r122, 9;
	selp.b32 	%r503, %r502, %r497, %p74;
	add.s32 	%r504, %r502, %r499;
	setp.eq.s32 	%p75, %r122, 10;
	selp.b32 	%r505, %r504, %r503, %p75;
	add.s32 	%r506, %r504, %r500;
	setp.eq.s32 	%p76, %r122, 11;
	selp.b32 	%r507, %r506, %r505, %p76;
	add.s32 	%r508, %r506, %r501;
	setp.eq.s32 	%p77, %r122, 12;
	selp.b32 	%r509, %r508, %r507, %p77;
	setp.lt.u32 	%p78, %r76, 32;
	selp.b32 	%r510, 0, %r509, %p78;
	setp.eq.s32 	%p79, %r227, 0;
	sub.s32 	%r511, %r450, %r430;
	selp.b32 	%r512, 0, %r511, %p79;
	add.s32 	%r513, %r512, %r959;
	add.s32 	%r1002, %r513, %r510;
	bra.uni 	$L__BB15_91;
$L__BB15_72:
	add.s32 	%r261, %r126, %r125;
	add.s32 	%r262, %r127, %r261;
	add.s32 	%r263, %r128, %r262;
	add.s32 	%r264, %r129, %r263;
	add.s32 	%r265, %r130, %r264;
	add.s32 	%r266, %r131, %r265;
	add.s32 	%r267, %r132, %r266;
	add.s32 	%r268, %r133, %r267;
	add.s32 	%r269, %r134, %r268;
	add.s32 	%r270, %r135, %r269;
	add.s32 	%r271, %r136, %r270;
	add.s32 	%r272, %r137, %r271;
	add.s32 	%r273, %r138, %r272;
	add.s32 	%r274, %r139, %r273;
	add.s32 	%r275, %r140, %r274;
	add.s32 	%r276, %r141, %r275;
	add.s32 	%r277, %r142, %r276;
	add.s32 	%r235, %r143, %r277;
	mov.b32 	%r233, 1;
	mov.b32 	%r258, 0;
	mov.b32 	%r260, -1;
	// begin inline asm
	{  .reg .s32 r0;  .reg .pred p;  shfl.sync.up.b32 r0|p, %r235, %r233, %r258, %r260;  @p add.s32 r0, r0, %r235;  mov.s32 %r231, r0;}
	// end inline asm
	mov.b32 	%r239, 2;
	// begin inline asm
	{  .reg .s32 r0;  .reg .pred p;  shfl.sync.up.b32 r0|p, %r231, %r239, %r258, %r260;  @p add.s32 r0, r0, %r231;  mov.s32 %r237, r0;}
	// end inline asm
	mov.b32 	%r245, 4;
	// begin inline asm
	{  .reg .s32 r0;  .reg .pred p;  shfl.sync.up.b32 r0|p, %r237, %r245, %r258, %r260;  @p add.s32 r0, r0, %r237;  mov.s32 %r243, r0;}
	// end inline asm
	mov.b32 	%r251, 8;
	// begin inline asm
	{  .reg .s32 r0;  .reg .pred p;  shfl.sync.up.b32 r0|p, %r243, %r251, %r258, %r260;  @p add.s32 r0, r0, %r243;  mov.s32 %r249, r0;}
	// end inline asm
	mov.b32 	%r257, 16;
	// begin inline asm
	{  .reg .s32 r0;  .reg .pred p;  shfl.sync.up.b32 r0|p, %r249, %r257, %r258, %r260;  @p add.s32 r0, r0, %r249;  mov.s32 %r255, r0;}
	// end inline asm
	setp.ne.s32 	%p24, %r227, 31;
	@%p24 bra 	$L__BB15_74;
	shl.b32 	%r278, %r122, 2;
	mov.u32 	%r279, _ZZN3cub18CUB_300001_SM_10006detail4scan16DeviceScanKernelINS2_10policy_hubIiiimN4cuda3std3__44plusIvEEE10Policy1000EN6thrust24THRUST_300001_SM_1000_NS10device_ptrIiEENSD_6detail15normal_iteratorISF_EENS0_13ScanTileStateIiLb1EEES9_NS1_10InputValueIiPiEEmiLb0EiEEvT0_T1_T2_iT3_T4_T5_E12temp_storage;
	add.s32 	%r280, %r279, %r278;
	st.shared.u32 	[%r280+16], %r255;
$L__BB15_74:
	sub.s32 	%r281, %r255, %r235;
	bar.sync 	0;
	ld.shared.v4.u32 	{%r282, %r283, %r284, %r285}, [_ZZN3cub18CUB_300001_SM_10006detail4scan16DeviceScanKernelINS2_10policy_hubIiiimN4cuda3std3__44plusIvEEE10Policy1000EN6thrust24THRUST_300001_SM_1000_NS10device_ptrIiEENSD_6detail15normal_iteratorISF_EENS0_13ScanTileStateIiLb1EEES9_NS1_10InputValueIiPiEEmiLb0EiEEvT0_T1_T2_iT3_T4_T5_E12temp_storage+16];
	add.s32 	%r286, %r283, %r282;
	setp.eq.s32 	%p25, %r122, 2;
	selp.b32 	%r287, %r286, %r282, %p25;
	add.s32 	%r288, %r286, %r284;
	setp.eq.s32 	%p26, %r122, 3;
	selp.b32 	%r289, %r288, %r287, %p26;
	add.s32 	%r290, %r288, %r285;
	setp.eq.s32 	%p27, %r122, 4;
	selp.b32 	%r291, %r290, %r289, %p27;
	ld.shared.v4.u32 	{%r292, %r293, %r294, %r295}, [_ZZN3cub18CUB_300001_SM_10006detail4scan16DeviceScanKernelINS2_10policy_hubIiiimN4cuda3std3__44plusIvEEE10Policy1000EN6thrust24THRUST_300001_SM_1000_NS10device_ptrIiEENSD_6detail15normal_iteratorISF_EENS0_13ScanTileStateIiLb1EEES9_NS1_10InputValueIiPiEEmiLb0EiEEvT0_T1_T2_iT3_T4_T5_E12temp_storage+32];
	add.s32 	%r296, %r290, %r292;
	setp.eq.s32 	%p28, %r122, 5;
	selp.b32 	%r297, %r296, %r291, %p28;
	add.s32 	%r298, %r296, %r293;
	setp.eq.s32 	%p29, %r122, 6;
	selp.b32 	%r299, %r298, %r297, %p29;
	add.s32 	%r300, %r298, %r294;
	setp.eq.s32 	%p30, %r122, 7;
	selp.b32 	%r301, %r300, %r299, %p30;
	add.s32 	%r302, %r300, %r295;
	setp.eq.s32 	%p31, %r122, 8;
	selp.b32 	%r303, %r302, %r301, %p31;
	ld.shared.v4.u32 	{%r304, %r305, %r306, %r307}, [_ZZN3cub18CUB_300001_SM_10006detail4scan16DeviceScanKernelINS2_10policy_hubIiiimN4cuda3std3__44plusIvEEE10Policy1000EN6thrust24THRUST_300001_SM_1000_NS10device_ptrIiEENSD_6detail15normal_iteratorISF_EENS0_13ScanTileStateIiLb1EEES9_NS1_10InputValueIiPiEEmiLb0EiEEvT0_T1_T2_iT3_T4_T5_E12temp_storage+48];
	add.s32 	%r308, %r302, %r304;
	setp.eq.s32 	%p32, %r122, 9;
	selp.b32 	%r309, %r308, %r303, %p32;
	add.s32 	%r310, %r308, %r305;
	setp.eq.s32 	%p33, %r122, 10;
	selp.b32 	%r311, %r310, %r309, %p33;
	add.s32 	%r312, %r310, %r306;
	setp.eq.s32 	%p34, %r122, 11;
	selp.b32 	%r313, %r312, %r311, %p34;
	add.s32 	%r314, %r312, %r307;
	setp.eq.s32 	%p35, %r122, 12;
	selp.b32 	%r315, %r314, %r313, %p35;
	ld.shared.u32 	%r316, [_ZZN3cub18CUB_300001_SM_10006detail4scan16DeviceScanKernelINS2_10policy_hubIiiimN4cuda3std3__44plusIvEEE10Policy1000EN6thrust24THRUST_300001_SM_1000_NS10device_ptrIiEENSD_6detail15normal_iteratorISF_EENS0_13ScanTileStateIiLb1EEES9_NS1_10InputValueIiPiEEmiLb0EiEEvT0_T1_T2_iT3_T4_T5_E12temp_storage+64];
	add.s32 	%r149, %r314, %r316;
	setp.gt.u32 	%p36, %r76, 31;
	setp.lt.u32 	%p37, %r76, 32;
	setp.eq.s32 	%p38, %r227, 0;
	selp.b32 	%r317, 0, %r281, %p38;
	add.s32 	%r1001, %r315, %r317;
	selp.b32 	%r151, %r281, %r1001, %p37;
	@%p36 bra 	$L__BB15_90;
	setp.ne.s32 	%p39, %r76, 0;
	mul.wide.s32 	%rd24, %r4, 8;
	add.s64 	%rd13, %rd18, %rd24;
	@%p39 bra 	$L__BB15_77;
	st.shared.u32 	[_ZZN3cub18CUB_300001_SM_10006detail4scan16DeviceScanKernelINS2_10policy_hubIiiimN4cuda3std3__44plusIvEEE10Policy1000EN6thrust24THRUST_300001_SM_1000_NS10device_ptrIiEENSD_6detail15normal_iteratorISF_EENS0_13ScanTileStateIiLb1EEES9_NS1_10InputValueIiPiEEmiLb0EiEEvT0_T1_T2_iT3_T4_T5_E12temp_storage+12], %r149;
	add.s64 	%rd25, %rd13, 256;
	mov.b32 	%r318, 100;
	// begin inline asm
	st.relaxed.gpu.v2.u32 [%rd25], {%r318, %r149};
	// end inline asm
$L__BB15_77:
	not.b32 	%r324, %r76;
	add.s32 	%r997, %r4, %r324;
	mov.b32 	%r320, 550;
	// begin inline asm
	nanosleep.u32 %r320;
	// end inline asm
	mul.wide.s32 	%rd27, %r997, 8;
	add.s64 	%rd28, %rd18, %rd27;
	add.s64 	%rd26, %rd28, 256;
	// begin inline asm
	ld.relaxed.gpu.v2.u32 {%r998, %r992}, [%rd26];
	// end inline asm
	mov.b32 	%r993, 478;
$L__BB15_78:
	setp.eq.s32 	%p40, %r998, 99;
	mov.b32 	%r325, -1;
	vote.sync.any.pred 	%p41, %p40, %r325;
	not.pred 	%p42, %p41;
	@%p42 bra 	$L__BB15_80;
	// begin inline asm
	nanosleep.u32 %r993;
	// end inline asm
	shr.u32 	%r993, %r993, 1;
	// begin inline asm
	ld.relaxed.gpu.v2.u32 {%r998, %r992}, [%rd26];
	// end inline asm
	bra.uni 	$L__BB15_78;
$L__BB15_80:
	setp.eq.s32 	%p43, %r998, 101;
	mov.b32 	%r352, -1;
	vote.sync.ballot.b32 	%r354, %p43, %r352;
	// begin inline asm
	mov.u32 %r327, %lanemask_ge;
	// end inline asm
	and.b32  	%r355, %r354, %r327;
	or.b32  	%r356, %r355, -2147483648;
	add.s32 	%r357, %r356, -1;
	not.b32 	%r358, %r356;
	and.b32  	%r359, %r358, %r357;
	popc.b32 	%r331, %r359;
	mov.b32 	%r330, 1;
	// begin inline asm
	shfl.sync.down.b32 %r328, %r992, %r330, %r331, %r352;
	// end inline asm
	setp.lt.s32 	%p45, %r227, %r331;
	selp.b32 	%r360, %r328, 0, %p45;
	add.s32 	%r334, %r360, %r992;
	mov.b32 	%r335, 2;
	// begin inline asm
	shfl.sync.down.b32 %r333, %r334, %r335, %r331, %r352;
	// end inline asm
	add.s32 	%r361, %r227, 2;
	setp.gt.s32 	%p46, %r361, %r331;
	selp.b32 	%r362, 0, %r333, %p46;
	add.s32 	%r339, %r334, %r362;
	mov.b32 	%r340, 4;
	// begin inline asm
	shfl.sync.down.b32 %r338, %r339, %r340, %r331, %r352;
	// end inline asm
	add.s32 	%r363, %r227, 4;
	setp.gt.s32 	%p47, %r363, %r331;
	selp.b32 	%r364, 0, %r338, %p47;
	add.s32 	%r344, %r339, %r364;
	mov.b32 	%r345, 8;
	// begin inline asm
	shfl.sync.down.b32 %r343, %r344, %r345, %r331, %r352;
	// end inline asm
	add.s32 	%r365, %r227, 8;
	setp.gt.s32 	%p48, %r365, %r331;
	selp.b32 	%r366, 0, %r343, %p48;
	add.s32 	%r349, %r344, %r366;
	mov.b32 	%r350, 16;
	// begin inline asm
	shfl.sync.down.b32 %r348, %r349, %r350, %r331, %r352;
	// end inline asm
	add.s32 	%r367, %r227, 16;
	setp.gt.s32 	%p49, %r367, %r331;
	selp.b32 	%r368, 0, %r348, %p49;
	add.s32 	%r994, %r349, %r368;
	add.s64 	%rd14, %rd18, 256;
	mov.b32 	%r995, 478;
$L__BB15_81:
	setp.ne.s32 	%p50, %r998, 101;
	mov.b32 	%r369, -1;
	vote.sync.all.pred 	%p51, %p50, %r369;
	not.pred 	%p52, %p51;
	@%p52 bra 	$L__BB15_86;
	shr.u32 	%r995, %r995, 1;
	mul.wide.s32 	%rd31, %r997, 8;
	add.s64 	%rd32, %rd14, %rd31;
	add.s64 	%rd30, %rd32, -256;
	// begin inline asm
	ld.relaxed.gpu.v2.u32 {%r998, %r999}, [%rd30];
	// end inline asm
	mov.u32 	%r1000, %r995;
$L__BB15_83:
	setp.eq.s32 	%p56, %r998, 99;
	mov.b32 	%r377, -1;
	vote.sync.any.pred 	%p57, %p56, %r377;
	not.pred 	%p58, %p57;
	@%p58 bra 	$L__BB15_85;
	// begin inline asm
	nanosleep.u32 %r1000;
	// end inline asm
	shr.u32 	%r1000, %r1000, 1;
	// begin inline asm
	ld.relaxed.gpu.v2.u32 {%r998, %r999}, [%rd30];
	// end inline asm
	bra.uni 	$L__BB15_83;
$L__BB15_85:
	setp.eq.s32 	%p59, %r998, 101;
	mov.b32 	%r403, -1;
	vote.sync.ballot.b32 	%r404, %p59, %r403;
	and.b32  	%r405, %r404, %r327;
	or.b32  	%r406, %r405, -2147483648;
	add.s32 	%r407, %r406, -1;
	not.b32 	%r408, %r406;
	and.b32  	%r409, %r408, %r407;
	popc.b32 	%r382, %r409;
	mov.b32 	%r381, 1;
	// begin inline asm
	shfl.sync.down.b32 %r379, %r999, %r381, %r382, %r403;
	// end inline asm
	setp.lt.s32 	%p61, %r227, %r382;
	selp.b32 	%r410, %r379, 0, %p61;
	add.s32 	%r385, %r410, %r999;
	mov.b32 	%r386, 2;
	// begin inline asm
	shfl.sync.down.b32 %r384, %r385, %r386, %r382, %r403;
	// end inline asm
	add.s32 	%r411, %r227, 2;
	setp.gt.s32 	%p62, %r411, %r382;
	selp.b32 	%r412, 0, %r384, %p62;
	add.s32 	%r390, %r385, %r412;
	mov.b32 	%r391, 4;
	// begin inline asm
	shfl.sync.down.b32 %r389, %r390, %r391, %r382, %r403;
	// end inline asm
	add.s32 	%r413, %r227, 4;
	setp.gt.s32 	%p63, %r413, %r382;
	selp.b32 	%r414, 0, %r389, %p63;
	add.s32 	%r395, %r390, %r414;
	mov.b32 	%r396, 8;
	// begin inline asm
	shfl.sync.down.b32 %r394, %r395, %r396, %r382, %r403;
	// end inline asm
	add.s32 	%r415, %r227, 8;
	setp.gt.s32 	%p64, %r415, %r382;
	selp.b32 	%r416, 0, %r394, %p64;
	add.s32 	%r400, %r395, %r416;
	mov.b32 	%r401, 16;
	// begin inline asm
	shfl.sync.down.b32 %r399, %r400, %r401, %r382, %r403;
	// end inline asm
	add.s32 	%r417, %r227, 16;
	setp.gt.s32 	%p65, %r417, %r382;
	selp.b32 	%r418, 0, %r399, %p65;
	add.s32 	%r419, %r418, %r994;
	add.s32 	%r994, %r419, %r400;
	add.s32 	%r997, %r997, -32;
	bra.uni 	$L__BB15_81;
$L__BB15_86:
	@%p39 bra 	$L__BB15_88;
	add.s32 	%r372, %r994, %r149;
	add.s64 	%rd29, %rd13, 256;
	mov.b32 	%r371, 101;
	// begin inline asm
	st.relaxed.gpu.v2.u32 [%rd29], {%r371, %r372};
	// end inline asm
	st.shared.u32 	[_ZZN3cub18CUB_300001_SM_10006detail4scan16DeviceScanKernelINS2_10policy_hubIiiimN4cuda3std3__44plusIvEEE10Policy1000EN6thrust24THRUST_300001_SM_1000_NS10device_ptrIiEENSD_6detail15normal_iteratorISF_EENS0_13ScanTileStateIiLb1EEES9_NS1_10InputValueIiPiEEmiLb0EiEEvT0_T1_T2_iT3_T4_T5_E12temp_storage+4], %r994;
	st.shared.u32 	[_ZZN3cub18CUB_300001_SM_10006detail4scan16DeviceScanKernelINS2_10policy_hubIiiimN4cuda3std3__44plusIvEEE10Policy1000EN6thrust24THRUST_300001_SM_1000_NS10device_ptrIiEENSD_6detail15normal_iteratorISF_EENS0_13ScanTileStateIiLb1EEES9_NS1_10InputValueIiPiEEmiLb0EiEEvT0_T1_T2_iT3_T4_T5_E12temp_storage+8], %r372;
$L__BB15_88:
	setp.ne.s32 	%p54, %r227, 0;
	mov.u32 	%r1001, %r151;
	@%p54 bra 	$L__BB15_90;
	st.shared.u32 	[_ZZN3cub18CUB_300001_SM_10006detail4scan16DeviceScanKernelINS2_10policy_hubIiiimN4cuda3std3__44plusIvEEE10Policy1000EN6thrust24THRUST_300001_SM_1000_NS10device_ptrIiEENSD_6detail15normal_iteratorISF_EENS0_13ScanTileStateIiLb1EEES9_NS1_10InputValueIiPiEEmiLb0EiEEvT0_T1_T2_iT3_T4_T5_E12temp_storage+84], %r994;
	mov.u32 	%r1001, %r994;
$L__BB15_90:
	bar.sync 	0;
	setp.eq.s32 	%p55, %r76, 0;
	ld.shared.u32 	%r373, [_ZZN3cub18CUB_300001_SM_10006detail4scan16DeviceScanKernelINS2_10policy_hubIiiimN4cuda3std3__44plusIvEEE10Policy1000EN6thrust24THRUST_300001_SM_1000_NS10device_ptrIiEENSD_6detail15normal_iteratorISF_EENS0_13ScanTileStateIiLb1EEES9_NS1_10InputValueIiPiEEmiLb0EiEEvT0_T1_T2_iT3_T4_T5_E12temp_storage+84];
	selp.b32 	%r374, 0, %r373, %p55;
	add.s32 	%r1002, %r374, %r1001;
$L__BB15_91:
	add.s32 	%r514, %r1002, %r125;
	add.s32 	%r515, %r126, %r514;
	add.s32 	%r516, %r127, %r515;
	add.s32 	%r517, %r128, %r516;
	add.s32 	%r518, %r129, %r517;
	add.s32 	%r519, %r130, %r518;
	add.s32 	%r520, %r131, %r519;
	add.s32 	%r521, %r132, %r520;
	add.s32 	%r522, %r133, %r521;
	add.s32 	%r523, %r134, %r522;
	add.s32 	%r524, %r135, %r523;
	add.s32 	%r525, %r136, %r524;
	add.s32 	%r526, %r137, %r525;
	add.s32 	%r527, %r138, %r526;
	add.s32 	%r528, %r139, %r527;
	add.s32 	%r529, %r140, %r528;
	add.s32 	%r530, %r141, %r529;
	add.s32 	%r531, %r142, %r530;
	bar.sync 	0;
	st.shared.u32 	[%r124], %r1002;
	st.shared.u32 	[%r124+4], %r514;
	st.shared.u32 	[%r124+8], %r515;
	st.shared.u32 	[%r124+12], %r516;
	st.shared.u32 	[%r124+16], %r517;
	st.shared.u32 	[%r124+20], %r518;
	st.shared.u32 	[%r124+24], %r519;
	st.shared.u32 	[%r124+28], %r520;
	st.shared.u32 	[%r124+32], %r521;
	st.shared.u32 	[%r124+36], %r522;
	st.shared.u32 	[%r124+40], %r523;
	st.shared.u32 	[%r124+44], %r524;
	st.shared.u32 	[%r124+48], %r525;
	st.shared.u32 	[%r124+52], %r526;
	st.shared.u32 	[%r124+56], %r527;
	st.shared.u32 	[%r124+60], %r528;
	st.shared.u32 	[%r124+64], %r529;
	st.shared.u32 	[%r124+68], %r530;
	st.shared.u32 	[%r124+72], %r531;
	bar.warp.sync 	-1;
	ld.shared.u32 	%r185, [%r123];
	ld.shared.u32 	%r186, [%r123+128];
	ld.shared.u32 	%r187, [%r123+256];
	ld.shared.u32 	%r188, [%r123+384];
	ld.shared.u32 	%r189, [%r123+512];
	ld.shared.u32 	%r190, [%r123+640];
	ld.shared.u32 	%r191, [%r123+768];
	ld.shared.u32 	%r192, [%r123+896];
	ld.shared.u32 	%r193, [%r123+1024];
	ld.shared.u32 	%r194, [%r123+1152];
	ld.shared.u32 	%r195, [%r123+1280];
	ld.shared.u32 	%r196, [%r123+1408];
	ld.shared.u32 	%r197, [%r123+1536];
	ld.shared.u32 	%r198, [%r123+1664];
	ld.shared.u32 	%r199, [%r123+1792];
	ld.shared.u32 	%r200, [%r123+1920];
	ld.shared.u32 	%r201, [%r123+2048];
	ld.shared.u32 	%r202, [%r123+2176];
	ld.shared.u32 	%r203, [%r123+2304];
	setp.ne.s32 	%p80, %r76, 0;
	@%p80 bra 	$L__BB15_93;
	st.volatile.shared.u32 	[_ZZN3cub18CUB_300001_SM_10006detail4scan16DeviceScanKernelINS2_10policy_hubIiiimN4cuda3std3__44plusIvEEE10Policy1000EN6thrust24THRUST_300001_SM_1000_NS10device_ptrIiEENSD_6detail15normal_iteratorISF_EENS0_13ScanTileStateIiLb1EEES9_NS1_10InputValueIiPiEEmiLb0EiEEvT0_T1_T2_iT3_T4_T5_E12temp_storage+31616], %r75;
$L__BB15_93:
	bar.sync 	0;
	ld.volatile.shared.u32 	%r204, [_ZZN3cub18CUB_300001_SM_10006detail4scan16DeviceScanKernelINS2_10policy_hubIiiimN4cuda3std3__44plusIvEEE10Policy1000EN6thrust24THRUST_300001_SM_1000_NS10device_ptrIiEENSD_6detail15normal_iteratorISF_EENS0_13ScanTileStateIiLb1EEES9_NS1_10InputValueIiPiEEmiLb0EiEEvT0_T1_T2_iT3_T4_T5_E12temp_storage+31616];
	cvt.u64.u32 	%rd39, %r78;
	add.s64 	%rd40, %rd5, %rd39;
	setp.ge.s32 	%p81, %r78, %r204;
	shl.b64 	%rd41, %rd40, 2;
	add.s64 	%rd15, %rd4, %rd41;
	@%p81 bra 	$L__BB15_95;
	st.global.u32 	[%rd15], %r185;
$L__BB15_95:
	mov.u32 	%r532, %tid.x;
	and.b32  	%r533, %r532, 992;
	mul.lo.s32 	%r534, %r533, 19;
	and.b32  	%r535, %r532, 31;
	or.b32  	%r536, %r534, %r535;
	add.s32 	%r537, %r536, 32;
	setp.ge.s32 	%p82, %r537, %r204;
	@%p82 bra 	$L__BB15_97;
	st.global.u32 	[%rd15+128], %r186;
$L__BB15_97:
	add.s32 	%r543, %r536, 64;
	setp.ge.s32 	%p83, %r543, %r204;
	@%p83 bra 	$L__BB15_99;
	st.global.u32 	[%rd15+256], %r187;
$L__BB15_99:
	add.s32 	%r549, %r536, 96;
	setp.ge.s32 	%p84, %r549, %r204;
	@%p84 bra 	$L__BB15_101;
	st.global.u32 	[%rd15+384], %r188;
$L__BB15_101:
	add.s32 	%r555, %r536, 128;
	setp.ge.s32 	%p85, %r555, %r204;
	@%p85 bra 	$L__BB15_103;
	st.global.u32 	[%rd15+512], %r189;
$L__BB15_103:
	add.s32 	%r561, %r536, 160;
	setp.ge.s32 	%p86, %r561, %r204;
	@%p86 bra 	$L__BB15_105;
	st.global.u32 	[%rd15+640], %r190;
$L__BB15_105:
	add.s32 	%r567, %r536, 192;
	setp.ge.s32 	%p87, %r567, %r204;
	@%p87 bra 	$L__BB15_107;
	st.global.u32 	[%rd15+768], %r191;
$L__BB15_107:
	add.s32 	%r573, %r536, 224;
	setp.ge.s32 	%p88, %r573, %r204;
	@%p88 bra 	$L__BB15_109;
	st.global.u32 	[%rd15+896], %r192;
$L__BB15_109:
	setp.ge.s32 	%p89, %r95, %r204;
	@%p89 bra 	$L__BB15_111;
	st.global.u32 	[%rd15+1024], %r193;
$L__BB15_111:
	setp.ge.s32 	%p90, %r98, %r204;
	@%p90 bra 	$L__BB15_113;
	st.global.u32 	[%rd15+1152], %r194;
$L__BB15_113:
	add.s32 	%r579, %r536, 320;
	setp.ge.s32 	%p91, %r579, %r204;
	@%p91 bra 	$L__BB15_115;
	st.global.u32 	[%rd15+1280], %r195;
$L__BB15_115:
	add.s32 	%r585, %r536, 352;
	setp.ge.s32 	%p92, %r585, %r204;
	@%p92 bra 	$L__BB15_117;
	st.global.u32 	[%rd15+1408], %r196;
$L__BB15_117:
	add.s32 	%r591, %r536, 384;
	setp.ge.s32 	%p93, %r591, %r204;
	@%p93 bra 	$L__BB15_119;
	st.global.u32 	[%rd15+1536], %r197;
$L__BB15_119:
	add.s32 	%r597, %r536, 416;
	setp.ge.s32 	%p94, %r597, %r204;
	@%p94 bra 	$L__BB15_121;
	st.global.u32 	[%rd15+1664], %r198;
$L__BB15_121:
	add.s32 	%r603, %r536, 448;
	setp.ge.s32 	%p95, %r603, %r204;
	@%p95 bra 	$L__BB15_123;
	st.global.u32 	[%rd15+1792], %r199;
$L__BB15_123:
	add.s32 	%r609, %r536, 480;
	setp.ge.s32 	%p96, %r609, %r204;
	@%p96 bra 	$L__BB15_125;
	st.global.u32 	[%rd15+1920], %r200;
$L__BB15_125:
	add.s32 	%r615, %r536, 512;
	setp.ge.s32 	%p97, %r615, %r204;
	@%p97 bra 	$L__BB15_127;
	st.global.u32 	[%rd15+2048], %r201;
$L__BB15_127:
	setp.ge.s32 	%p98, %r115, %r204;
	@%p98 bra 	$L__BB15_129;
	st.global.u32 	[%rd15+2176], %r202;
$L__BB15_129:
	setp.ge.s32 	%p99, %r118, %r204;
	@%p99 bra 	$L__BB15_131;
	st.global.u32 	[%rd15+2304], %r203;
$L__BB15_131:
	ret;

}


// ===== COMPILED SASS (sm_100) =====

	.target	sm_100

	.elftype	@"ET_EXEC"


//--------------------- .note.nv.tkinfo           --------------------------
	.section	.note.nv.tkinfo,"",@"SHT_NOTE"
	.sectionflags	@"SHF_NOTE_NV_TKINFO"
	.tkinfo
        /*0018*/ 	.word	0x00000002
        /*0030*/ 	.string	""
        /*0030*/ 	.string	"ptxas"
        /*0030*/ 	.string	"Cuda compilation tools, release 13.0, V13.0.88"
        /*0030*/ 	.string	"Build cuda_13.0.r13.0/compiler.36424714_0"
        /*0030*/ 	.string	"-arch sm_100 -m 64 "



//--------------------- .note.nv.cuinfo           --------------------------
	.section	.note.nv.cuinfo,"",@"SHT_NOTE"
	.sectionflags	@"SHF_NOTE_NV_CUINFO"
        /*0018*/ 	.short	0x0002
        /*001a*/ 	.short	0x0064
        /*001c*/ 	.short	0x0082
	.zero		2


//--------------------- .nv.info                  --------------------------
	.section	.nv.info,"",@"SHT_CUDA_INFO"
	.align	4


	//----- nvinfo : EIATTR_REGCOUNT
	.align		4
        /*0000*/ 	.byte	0x04, 0x2f
        /*0002*/ 	.short	(.L_44 - .L_43)
	.align		4
.L_43:
        /*0004*/ 	.word	index@(_Z16kernel_flagCharsPKcPii)
        /*0008*/ 	.word	0x0000000a


	//----- nvinfo : EIATTR_FRAME_SIZE
	.align		4
.L_44:
        /*000c*/ 	.byte	0x04, 0x11
        /*000e*/ 	.short	(.L_46 - .L_45)
	.align		4
.L_45:
        /*0010*/ 	.word	index@(_Z16kernel_flagCharsPKcPii)
        /*0014*/ 	.word	0x00000000


	//----- nvinfo : EIATTR_REGCOUNT
	.align		4
.L_46:
        /*0018*/ 	.byte	0x04, 0x2f
        /*001a*/ 	.short	(.L_48 - .L_47)
	.align		4
.L_47:
        /*001c*/ 	.word	index@(_Z17kernel_markStartsPKiPii)
        /*0020*/ 	.word	0x0000000c


	//----- nvinfo : EIATTR_FRAME_SIZE
	.align		4
.L_48:
        /*0024*/ 	.byte	0x04, 0x11
        /*0026*/ 	.short	(.L_50 - .L_49)
	.align		4
.L_49:
        /*0028*/ 	.word	index@(_Z17kernel_markStartsPKiPii)
        /*002c*/ 	.word	0x00000000


	//----- nvinfo : EIATTR_REGCOUNT
	.align		4
.L_50:
        /*0030*/ 	.byte	0x04, 0x2f
        /*0032*/ 	.short	(.L_52 - .L_51)
	.align		4
.L_51:
        /*0034*/ 	.word	index@(_Z17kernel_scatterPosPKiS0_Pii)
        /*0038*/ 	.word	0x0000000a


	//----- nvinfo : EIATTR_FRAME_SIZE
	.align		4
.L_52:
        /*003c*/ 	.byte	0x04, 0x11
        /*003e*/ 	.short	(.L_54 - .L_53)
	.align		4
.L_53:
        /*0040*/ 	.word	index@(_Z17kernel_scatterPosPKiS0_Pii)
        /*0044*/ 	.word	0x00000000


	//----- nvinfo : EIATTR_REGCOUNT
	.align		4
.L_54:
        /*0048*/ 	.byte	0x04, 0x2f
        /*004a*/ 	.short	(.L_56 - .L_55)
	.align		4
.L_55:
        /*004c*/ 	.word	index@(_Z16kernel_mergeStepPKcPKiPiiii)
        /*0050*/ 	.word	0x00000020


	//----- nvinfo : EIATTR_FRAME_SIZE
	.align		4
.L_56:
        /*0054*/ 	.byte	0x04, 0x11
        /*0056*/ 	.short	(.L_58 - .L_57)
	.align		4
.L_57:
        /*0058*/ 	.word	index@(_Z16kernel_mergeStepPKcPKiPiiii)
        /*005c*/ 	.word	0x00000000


	//----- nvinfo : EIATTR_REGCOUNT
	.align		4
.L_58:
        /*0060*/ 	.byte	0x04, 0x2f
        /*0062*/ 	.short	(.L_60 - .L_59)
	.align		4
.L_59:
        /*0064*/ 	.word	index@(_Z19kernel_binarySearchPKciPKiiS0_S2_iPi)
        /*0068*/ 	.word	0x00000011


	//----- nvinfo : EIATTR_FRAME_SIZE
	.align		4
.L_60:
        /*006c*/ 	.byte	0x04, 0x11
        /*006e*/ 	.short	(.L_62 - .L_61)
	.align		4
.L_61:
        /*0070*/ 	.word	index@(_Z19kernel_binarySearchPKciPKiiS0_S2_iPi)
        /*0074*/ 	.word	0x00000000


	//----- nvinfo : EIATTR_REGCOUNT
	.align		4
.L_62:
        /*0078*/ 	.byte	0x04, 0x2f
        /*007a*/ 	.short	(.L_64 - .L_63)
	.align		4
.L_63:
        /*007c*/ 	.word	index@(_ZN3cub18CUB_300001_SM_10006detail11EmptyKernelIvEEvv)
        /*0080*/ 	.word	0x00000004


	//----- nvinfo : EIATTR_FRAME_SIZE
	.align		4
.L_64:
        /*0084*/ 	.byte	0x04, 0x11
        /*0086*/ 	.short	(.L_66 - .L_65)
	.align		4
.L_65:
        /*0088*/ 	.word	index@(_ZN3cub18CUB_300001_SM_10006detail11EmptyKernelIvEEvv)
        /*008c*/ 	.word	0x00000000


	//----- nvinfo : EIATTR_REGCOUNT
	.align		4
.L_66:
        /*0090*/ 	.byte	0x04, 0x2f
        /*0092*/ 	.short	(.L_68 - .L_67)
	.align		4
.L_67:
        /*0094*/ 	.word	index@(_ZN3cub18CUB_300001_SM_10006detail8for_each13static_kernelINS2_12policy_hub_t12policy_500_tEmN6thrust24THRUST_300001_SM_1000_NS8cuda_cub20__uninitialized_fill7functorINS7_10device_ptrIiEEiEEEEvT0_T1_)
        /*0098*/ 	.word	0x00000008


	//----- nvinfo : EIATTR_FRAME_SIZE
	.align		4
.L_68:
        /*009c*/ 	.byte	0x04, 0x11
        /*009e*/ 	.short	(.L_70 - .L_69)
	.align		4
.L_69:
        /*00a0*/ 	.word	index@(_ZN3cub18CUB_300001_SM_10006detail8for_each13static_kernelINS2_12policy_hub_t12policy_500_tEmN6thrust24THRUST_300001_SM_1000_NS8cuda_cub20__uninitialized_fill7functorINS7_10device_ptrIiEEiEEEEvT0_T1_)
        /*00a4*/ 	.word	0x00000000


	//----- nvinfo : EIATTR_REGCOUNT
	.align		4
.L_70:
        /*00a8*/ 	.byte	0x04, 0x2f
        /*00aa*/ 	.short	(.L_72 - .L_71)
	.align		4
.L_71:
        /*00ac*/ 	.word	index@(_ZN3cub18CUB_300001_SM_10006detail6reduce28DeviceReduceSingleTileKernelINS2_10policy_hubIijN4cuda3std3__44plusIiEEE10Policy1000EN6thrust24THRUST_300001_SM_1000_NS10device_ptrIiEEPijS9_iiNS7_10__identityEEEvT0_T1_T2_T3_T4_T6_)
        /*00b0*/ 	.word	0x00000020


	//----- nvinfo : EIATTR_FRAME_SIZE
	.align		4
.L_72:
        /*00b4*/ 	.byte	0x04, 0x11
        /*00b6*/ 	.short	(.L_74 - .L_73)
	.align		4
.L_73:
        /*00b8*/ 	.word	index@(_ZN3cub18CUB_300001_SM_10006detail6reduce28DeviceReduceSingleTileKernelINS2_10policy_hubIijN4cuda3std3__44plusIiEEE10Policy1000EN6thrust24THRUST_300001_SM_1000_NS10device_ptrIiEEPijS9_iiNS7_10__identityEEEvT0_T1_T2_T3_T4_T6_)
        /*00bc*/ 	.word	0x00000000


	//----- nvinfo : EIATTR_REGCOUNT
	.align		4
.L_74:
        /*00c0*/ 	.byte	0x04, 0x2f
        /*00c2*/ 	.short	(.L_76 - .L_75)
	.align		4
.L_75:
        /*00c4*/ 	.word	index@(_ZN3cub18CUB_300001_SM_10006detail6reduce18DeviceReduceKernelINS2_10policy_hubIijN4cuda3std3__44plusIiEEE10Policy1000EN6thrust24THRUST_300001_SM_1000_NS10device_ptrIiEEjS9_iNS7_10__identityEEEvT0_PT3_T1_NS0_13GridEvenShareISK_EET2_T4_)
        /*00c8*/ 	.word	0x00000020


	//----- nvinfo : EIATTR_FRAME_SIZE
	.align		4
.L_76:
        /*00cc*/ 	.byte	0x04, 0x11
        /*00ce*/ 	.short	(.L_78 - .L_77)
	.align		4
.L_77:
        /*00d0*/ 	.word	index@(_ZN3cub18CUB_300001_SM_10006detail6reduce18DeviceReduceKernelINS2_10policy_hubIijN4cuda3std3__44plusIiEEE10Policy1000EN6thrust24THRUST_300001_SM_1000_NS10device_ptrIiEEjS9_iNS7_10__identityEEEvT0_PT3_T1_NS0_13GridEvenShareISK_EET2_T4_)
        /*00d4*/ 	.word	0x00000000


	//----- nvinfo : EIATTR_REGCOUNT
	.align		4
.L_78:
        /*00d8*/ 	.byte	0x04, 0x2f
        /*00da*/ 	.short	(.L_80 - .L_79)
	.align		4
.L_79:
        /*00dc*/ 	.word	index@(_ZN3cub18CUB_300001_SM_10006detail6reduce28DeviceReduceSingleTileKernelINS2_10policy_hubIijN4cuda3std3__44plusIiEEE10Policy1000EPiSC_iS9_iiNS7_10__identityEEEvT0_T1_T2_T3_T4_T6_)
        /*00e0*/ 	.word	0x00000020


	//----- nvinfo : EIATTR_FRAME_SIZE
	.align		4
.L_80:
        /*00e4*/ 	.byte	0x04, 0x11
        /*00e6*/ 	.short	(.L_82 - .L_81)
	.align		4
.L_81:
        /*00e8*/ 	.word	index@(_ZN3cub18CUB_300001_SM_10006detail6reduce28DeviceReduceSingleTileKernelINS2_10policy_hubIijN4cuda3std3__44plusIiEEE10Policy1000EPiSC_iS9_iiNS7_10__identityEEEvT0_T1_T2_T3_T4_T6_)
        /*00ec*/ 	.word	0x00000000


	//----- nvinfo : EIATTR_REGCOUNT
	.align		4
.L_82:
        /*00f0*/ 	.byte	0x04, 0x2f
        /*00f2*/ 	.short	(.L_84 - .L_83)
	.align		4
.L_83:
        /*00f4*/ 	.word	index@(_ZN3cub18CUB_300001_SM_10006detail6reduce28DeviceReduceSingleTileKernelINS2_10policy_hubIiyN4cuda3std3__44plusIiEEE10Policy1000EN6thrust24THRUST_300001_SM_1000_NS10device_ptrIiEEPiyS9_iiNS7_10__identityEEEvT0_T1_T2_T3_T4_T6_)
        /*00f8*/ 	.word	0x0000001f


	//----- nvinfo : EIATTR_FRAME_SIZE
	.align		4
.L_84:
        /*00fc*/ 	.byte	0x04, 0x11
        /*00fe*/ 	.short	(.L_86 - .L_85)
	.align		4
.L_85:
        /*0100*/ 	.word	index@(_ZN3cub18CUB_300001_SM_10006detail6reduce28DeviceReduceSingleTileKernelINS2_10policy_hubIiyN4cuda3std3__44plusIiEEE10Policy1000EN6thrust24THRUST_300001_SM_1000_NS10device_ptrIiEEPiyS9_iiNS7_10__identityEEEvT0_T1_T2_T3_T4_T6_)
        /*0104*/ 	.word	0x00000000


	//----- nvinfo : EIATTR_REGCOUNT
	.align		4
.L_86:
        /*0108*/ 	.byte	0x04, 0x2f
        /*010a*/ 	.short	(.L_88 - .L_87)
	.align		4
.L_87:
        /*010c*/ 	.word	index@(_ZN3cub18CUB_300001_SM_10006detail6reduce18DeviceReduceKernelINS2_10policy_hubIiyN4cuda3std3__44plusIiEEE10Policy1000EN6thrust24THRUST_300001_SM_1000_NS10device_ptrIiEEyS9_iNS7_10__identityEEEvT0_PT3_T1_NS0_13GridEvenShareISK_EET2_T4_)
        /*0110*/ 	.word	0x0000001e


	//----- nvinfo : EIATTR_FRAME_SIZE
	.align		4
.L_88:
        /*0114*/ 	.byte	0x04, 0x11
        /*0116*/ 	.short	(.L_90 - .L_89)
	.align		4
.L_89:
        /*0118*/ 	.word	index@(_ZN3cub18CUB_300001_SM_10006detail6reduce18DeviceReduceKernelINS2_10policy_hubIiyN4cuda3std3__44plusIiEEE10Policy1000EN6thrust24THRUST_300001_SM_1000_NS10device_ptrIiEEyS9_iNS7_10__identityEEEvT0_PT3_T1_NS0_13GridEvenShareISK_EET2_T4_)
        /*011c*/ 	.word	0x00000000


	//----- nvinfo : EIATTR_REGCOUNT
	.align		4
.L_90:
        /*0120*/ 	.byte	0x04, 0x2f
        /*0122*/ 	.short	(.L_92 - .L_91)
	.align		4
.L_91:
        /*0124*/ 	.word	index@(_ZN3cub18CUB_300001_SM_10006detail6reduce28DeviceReduceSingleTileKernelINS2_10policy_hubIiyN4cuda3std3__44plusIiEEE10Policy1000EPiSC_iS9_iiNS7_10__identityEEEvT0_T1_T2_T3_T4_T6_)
        /*0128*/ 	.word	0x00000020


	//----- nvinfo : EIATTR_FRAME_SIZE
	.align		4
.L_92:
        /*012c*/ 	.byte	0x04, 0x11
        /*012e*/ 	.short	(.L_94 - .L_93)
	.align		4
.L_93:
        /*0130*/ 	.word	index@(_ZN3cub18CUB_300001_SM_10006detail6reduce28DeviceReduceSingleTileKernelINS2_10policy_hubIiyN4cuda3std3__44plusIiEEE10Policy1000EPiSC_iS9_iiNS7_10__identityEEEvT0_T1_T2_T3_T4_T6_)
        /*0134*/ 	.word	0x00000000


	//----- nvinfo : EIATTR_REGCOUNT
	.align		4
.L_94:
        /*0138*/ 	.byte	0x04, 0x2f
        /*013a*/ 	.short	(.L_96 - .L_95)
	.align		4
.L_95:
        /*013c*/ 	.word	index@(_ZN3cub18CUB_300001_SM_10006detail4scan20DeviceScanInitKernelINS0_13ScanTileStateIiLb1EEEEEvT_i)
        /*0140*/ 	.word	0x00000008


	//----- nvinfo : EIATTR_FRAME_SIZE
	.align		4
.L_96:
        /*0144*/ 	.byte	0x04, 0x11
        /*0146*/ 	.short	(.L_98 - .L_97)
	.align		4
.L_97:
        /*0148*/ 	.word	index@(_ZN3cub18CUB_300001_SM_10006detail4scan20DeviceScanInitKernelINS0_13ScanTileStateIiLb1EEEEEvT_i)
        /*014c*/ 	.word	0x00000000


	//----- nvinfo : EIATTR_REGCOUNT
	.align		4
.L_98:
        /*0150*/ 	.byte	0x04, 0x2f
        /*0152*/ 	.short	(.L_100 - .L_99)
	.align		4
.L_99:
        /*0154*/ 	.word	index@(_ZN3cub18CUB_300001_SM_10006detail4scan16DeviceScanKernelINS2_10policy_hubIiiijN4cuda3std3__44plusIvEEE10Policy1000EN6thrust24THRUST_300001_SM_1000_NS10device_ptrIiEENSD_6detail15normal_iteratorISF_EENS0_13ScanTileStateIiLb1EEES9_NS1_10InputValueIiPiEEjiLb0EiEEvT0_T1_T2_iT3_T4_T5_)
        /*0158*/ 	.word	0x00000038


	//----- nvinfo : EIATTR_FRAME_SIZE
	.align		4
.L_100:
        /*015c*/ 	.byte	0x04, 0x11
        /*015e*/ 	.short	(.L_102 - .L_101)
	.align		4
.L_101:
        /*0160*/ 	.word	index@(_ZN3cub18CUB_300001_SM_10006detail4scan16DeviceScanKernelINS2_10policy_hubIiiijN4cuda3std3__44plusIvEEE10Policy1000EN6thrust24THRUST_300001_SM_1000_NS10device_ptrIiEENSD_6detail15normal_iteratorISF_EENS0_13ScanTileStateIiLb1EEES9_NS1_10InputValueIiPiEEjiLb0EiEEvT0_T1_T2_iT3_T4_T5_)
        /*0164*/ 	.word	0x00000000


	//----- nvinfo : EIATTR_REGCOUNT
	.align		4
.L_102:
        /*0168*/ 	.byte	0x04, 0x2f
        /*016a*/ 	.short	(.L_104 - .L_103)
	.align		4
.L_103:
        /*016c*/ 	.word	index@(_ZN3cub18CUB_300001_SM_10006detail4scan16DeviceScanKernelINS2_10policy_hubIiiimN4cuda3std3__44plusIvEEE10Policy1000EN6thrust24THRUST_300001_SM_1000_NS10device_ptrIiEENSD_6detail15normal_iteratorISF_EENS0_13ScanTileStateIiLb1EEES9_NS1_10InputValueIiPiEEmiLb0EiEEvT0_T1_T2_iT3_T4_T5_)
        /*0170*/ 	.word	0x00000030


	//----- nvinfo : EIATTR_FRAME_SIZE
	.align		4
.L_104:
        /*0174*/ 	.byte	0x04, 0x11
        /*0176*/ 	.short	(.L_106 - .L_105)
	.align		4
.L_105:
        /*0178*/ 	.word	index@(_ZN3cub18CUB_300001_SM_10006detail4scan16DeviceScanKernelINS2_10policy_hubIiiimN4cuda3std3__44plusIvEEE10Policy1000EN6thrust24THRUST_300001_SM_1000_NS10device_ptrIiEENSD_6detail15normal_iteratorISF_EENS0_13ScanTileStateIiLb1EEES9_NS1_10InputValueIiPiEEmiLb0EiEEvT0_T1_T2_iT3_T4_T5_)
        /*017c*/ 	.word	0x00000000


	//----- nvinfo : EIATTR_MIN_STACK_SIZE
	.align		4
.L_106:
        /*0180*/ 	.byte	0x04, 0x12
        /*0182*/ 	.short	(.L_108 - .L_107)
	.align		4
.L_107:
        /*0184*/ 	.word	index@(_ZN3cub18CUB_300001_SM_10006detail4scan16DeviceScanKernelINS2_10policy_hubIiiimN4cuda3std3__44plusIvEEE10Policy1000EN6thrust24THRUST_300001_SM_1000_NS10device_ptrIiEENSD_6detail15normal_iteratorISF_EENS0_13ScanTileStateIiLb1EEES9_NS1_10InputValueIiPiEEmiLb0EiEEvT0_T1_T2_iT3_T4_T5_)
        /*0188*/ 	.word	0x00000000


	//----- nvinfo : EIATTR_MIN_STACK_SIZE
	.align		4
.L_108:
        /*018c*/ 	.byte	0x04, 0x12
        /*018e*/ 	.short	(.L_110 - .L_109)
	.align		4
.L_109:
        /*0190*/ 	.word	index@(_ZN3cub18CUB_300001_SM_10006detail4scan16DeviceScanKernelINS2_10policy_hubIiiijN4cuda3std3__44plusIvEEE10Policy1000EN6thrust24THRUST_300001_SM_1000_NS10device_ptrIiEENSD_6detail15normal_iteratorISF_EENS0_13ScanTileStateIiLb1EEES9_NS1_10InputValueIiPiEEjiLb0EiEEvT0_T1_T2_iT3_T4_T5_)
        /*0194*/ 	.word	0x00000000


	//----- nvinfo : EIATTR_MIN_STACK_SIZE
	.align		4
.L_110:
        /*0198*/ 	.byte	0x04, 0x12
        /*019a*/ 	.short	(.L_112 - .L_111)
	.align		4
.L_111:
        /*019c*/ 	.word	index@(_ZN3cub18CUB_300001_SM_10006detail4scan20DeviceScanInitKernelINS0_13ScanTileStateIiLb1EEEEEvT_i)
        /*01a0*/ 	.word	0x00000000


	//----- nvinfo : EIATTR_MIN_STACK_SIZE
	.align		4
.L_112:
        /*01a4*/ 	.byte	0x04, 0x12
        /*01a6*/ 	.short	(.L_114 - .L_113)
	.align		4
.L_113:
        /*01a8*/ 	.word	index@(_ZN3cub18CUB_300001_SM_10006detail6reduce28DeviceReduceSingleTileKernelINS2_10policy_hubIiyN4cuda3std3__44plusIiEEE10Policy1000EPiSC_iS9_iiNS7_10__identityEEEvT0_T1_T2_T3_T4_T6_)
        /*01ac*/ 	.word	0x00000000


	//----- nvinfo : EIATTR_MIN_STACK_SIZE
	.align		4
.L_114:
        /*01b0*/ 	.byte	0x04, 0x12
        /*01b2*/ 	.short	(.L_116 - .L_115)
	.align		4
.L_115:
        /*01b4*/ 	.word	index@(_ZN3cub18CUB_300001_SM_10006detail6reduce18DeviceReduceKernelINS2_10policy_hubIiyN4cuda3std3__44plusIiEEE10Policy1000EN6thrust24THRUST_300001_SM_1000_NS10device_ptrIiEEyS9_iNS7_10__identityEEEvT0_PT3_T1_NS0_13GridEvenShareISK_EET2_T4_)
        /*01b8*/ 	.word	0x00000000


	//----- nvinfo : EIATTR_MIN_STACK_SIZE
	.align		4
.L_116:
        /*01bc*/ 	.byte	0x04, 0x12
        /*01be*/ 	.short	(.L_118 - .L_117)
	.align		4
.L_117:
        /*01c0*/ 	.word	index@(_ZN3cub18CUB_300001_SM_10006detail6reduce28DeviceReduceSingleTileKernelINS2_10policy_hubIiyN4cuda3std3__44plusIiEEE10Policy1000EN6thrust24THRUST_300001_SM_1000_NS10device_ptrIiEEPiyS9_iiNS7_10__identityEEEvT0_T1_T2_T3_T4_T6_)
        /*01c4*/ 	.word	0x00000000


	//----- nvinfo : EIATTR_MIN_STACK_SIZE
	.align		4
.L_118:
        /*01c8*/ 	.byte	0x04, 0x12
        /*01ca*/ 	.short	(.L_120 - .L_119)
	.align		4
.L_119:
        /*01cc*/ 	.word	index@(_ZN3cub18CUB_300001_SM_10006detail6reduce28DeviceReduceSingleTileKernelINS2_10policy_hubIijN4cuda3std3__44plusIiEEE10Policy1000EPiSC_iS9_iiNS7_10__identityEEEvT0_T1_T2_T3_T4_T6_)
        /*01d0*/ 	.word	0x00000000


	//----- nvinfo : EIATTR_MIN_STACK_SIZE
	.align		4
.L_120:
        /*01d4*/ 	.byte	0x04, 0x12
        /*01d6*/ 	.short	(.L_122 - .L_121)
	.align		4
.L_121:
        /*01d8*/ 	.word	index@(_ZN3cub18CUB_300001_SM_10006detail6reduce18DeviceReduceKernelINS2_10policy_hubIijN4cuda3std3__44plusIiEEE10Policy1000EN6thrust24THRUST_300001_SM_1000_NS10device_ptrIiEEjS9_iNS7_10__identityEEEvT0_PT3_T1_NS0_13GridEvenShareISK_EET2_T4_)
        /*01dc*/ 	.word	0x00000000


	//----- nvinfo : EIATTR_MIN_STACK_SIZE
	.align		4
.L_122:
        /*01e0*/ 	.byte	0x04, 0x12
        /*01e2*/ 	.short	(.L_124 - .L_123)
	.align		4
.L_123:
        /*01e4*/ 	.word	index@(_ZN3cub18CUB_300001_SM_10006detail6reduce28DeviceReduceSingleTileKernelINS2_10policy_hubIijN4cuda3std3__44plusIiEEE10Policy1000EN6thrust24THRUST_300001_SM_1000_NS10device_ptrIiEEPijS9_iiNS7_10__identityEEEvT0_T1_T2_T3_T4_T6_)
        /*01e8*/ 	.word	0x00000000


	//----- nvinfo : EIATTR_MIN_STACK_SIZE
	.align		4
.L_124:
        /*01ec*/ 	.byte	0x04, 0x12
        /*01ee*/ 	.short	(.L_126 - .L_125)
	.align		4
.L_125:
        /*01f0*/ 	.word	index@(_ZN3cub18CUB_300001_SM_10006detail8for_each13static_kernelINS2_12policy_hub_t12policy_500_tEmN6thrust24THRUST_300001_SM_1000_NS8cuda_cub20__uninitialized_fill7functorINS7_10device_ptrIiEEiEEEEvT0_T1_)
        /*01f4*/ 	.word	0x00000000


	//----- nvinfo : EIATTR_MIN_STACK_SIZE
	.align		4
.L_126:
        /*01f8*/ 	.byte	0x04, 0x12
        /*01fa*/ 	.short	(.L_128 - .L_127)
	.align		4
.L_127:
        /*01fc*/ 	.word	index@(_ZN3cub18CUB_300001_SM_10006detail11EmptyKernelIvEEvv)
        /*0200*/ 	.word	0x00000000


	//----- nvinfo : EIATTR_MIN_STACK_SIZE
	.align		4
.L_128:
        /*0204*/ 	.byte	0x04, 0x12
        /*0206*/ 	.short	(.L_130 - .L_129)
	.align		4
.L_129:
        /*0208*/ 	.word	index@(_Z19kernel_binarySearchPKciPKiiS0_S2_iPi)
        /*020c*/ 	.word	0x00000000


	//----- nvinfo : EIATTR_MIN_STACK_SIZE
	.align		4
.L_130:
        /*0210*/ 	.byte	0x04, 0x12
        /*0212*/ 	.short	(.L_132 - .L_131)
	.align		4
.L_131:
        /*0214*/ 	.word	index@(_Z16kernel_mergeStepPKcPKiPiiii)
        /*0218*/ 	.word	0x00000000


	//----- nvinfo : EIATTR_MIN_STACK_SIZE
	.align		4
.L_132:
        /*021c*/ 	.byte	0x04, 0x12
        /*021e*/ 	.short	(.L_134 - .L_133)
	.align		4
.L_133:
        /*0220*/ 	.word	index@(_Z17kernel_scatterPosPKiS0_Pii)
        /*0224*/ 	.word	0x00000000


	//----- nvinfo : EIATTR_MIN_STACK_SIZE
	.align		4
.L_134:
        /*0228*/ 	.byte	0x04, 0x12
        /*022a*/ 	.short	(.L_136 - .L_135)
	.align		4
.L_135:
        /*022c*/ 	.word	index@(_Z17kernel_markStartsPKiPii)
        /*0230*/ 	.word	0x00000000


	//----- nvinfo : EIATTR_MIN_STACK_SIZE
	.align		4
.L_136:
        /*0234*/ 	.byte	0x04, 0x12
        /*0236*/ 	.short	(.L_138 - .L_137)
	.align		4
.L_137:
        /*0238*/ 	.word	index@(_Z16kernel_flagCharsPKcPii)
        /*023c*/ 	.word	0x00000000
.L_138:


//--------------------- .nv.compat                --------------------------
	.section	.nv.compat,"",@"SHT_CUDA_COMPAT_INFO"
	.align	4
        /*0000*/ 	.byte	0x02, 0x09, 0x00, 0x00, 0x02, 0x02, 0x01, 0x00, 0x02, 0x05, 0x05, 0x00, 0x03, 0x07, 0x01, 0x01
        /*0010*/ 	.byte	0x02, 0x03, 0x00, 0x00, 0x02, 0x06, 0x01, 0x00, 0x04, 0x0b, 0x08, 0x00, 0x09, 0x00, 0x00, 0x00
        /*0020*/ 	.byte	0x00, 0x00, 0x00, 0x00


//--------------------- .nv.info._ZN3cub18CUB_300001_SM_10006detail4scan16DeviceScanKernelINS2_10policy_hubIiiimN4cuda3std3__44plusIvEEE10Policy1000EN6thrust24THRUST_300001_SM_1000_NS10device_ptrIiEENSD_6detail15normal_iteratorISF_EENS0_13ScanTileStateIiLb1EEES9_NS1_10InputValueIiPiEEmiLb0EiEEvT0_T1_T2_iT3_T4_T5_ --------------------------
	.section	.nv.info._ZN3cub18CUB_300001_SM_10006detail4scan16DeviceScanKernelINS2_10policy_hubIiiimN4cuda3std3__44plusIvEEE10Policy1000EN6thrust24THRUST_300001_SM_1000_NS10device_ptrIiEENSD_6detail15normal_iteratorISF_EENS0_13ScanTileStateIiLb1EEES9_NS1_10InputValueIiPiEEmiLb0EiEEvT0_T1_T2_iT3_T4_T5_,"",@"SHT_CUDA_INFO"
	.sectionflags	@""
	.align	4


	//----- nvinfo : EIATTR_CUDA_API_VERSION
	.align		4
        /*0000*/ 	.byte	0x04, 0x37
        /*0002*/ 	.short	(.L_140 - .L_139)
.L_139:
        /*0004*/ 	.word	0x00000082


	//----- nvinfo : EIATTR_KPARAM_INFO
	.align		4
.L_140:
        /*0008*/ 	.byte	0x04, 0x17
        /*000a*/ 	.short	(.L_142 - .L_141)
.L_141:
        /*000c*/ 	.word	0x00000000
        /*0010*/ 	.short	0x0006
        /*0012*/ 	.short	0x0030
        /*0014*/ 	.byte	0x00, 0xf0, 0x21, 0x00


	//----- nvinfo : EIATTR_KPARAM_INFO
	.align		4
.L_142:
        /*0018*/ 	.byte	0x04, 0x17
        /*001a*/ 	.short	(.L_144 - .L_143)
.L_143:
        /*001c*/ 	.word	0x00000000
        /*0020*/ 	.short	0x0005
        /*0022*/ 	.short	0x0020
        /*0024*/ 	.byte	0x00, 0xf0, 0x41, 0x00


	//----- nvinfo : EIATTR_KPARAM_INFO
	.align		4
.L_144:
        /*0028*/ 	.byte	0x04, 0x17
        /*002a*/ 	.short	(.L_146 - .L_145)
.L_145:
        /*002c*/ 	.word	0x00000000
        /*0030*/ 	.short	0x0004
        /*0032*/ 	.short	0x001c
        /*0034*/ 	.byte	0x00, 0xf0, 0x05, 0x00


	//----- nvinfo : EIATTR_KPARAM_INFO
	.align		4
.L_146:
        /*0038*/ 	.byte	0x04, 0x17
        /*003a*/ 	.short	(.L_148 - .L_147)
.L_147:
        /*003c*/ 	.word	0x00000000
        /*0040*/ 	.short	0x0003
        /*0042*/ 	.short	0x0018
        /*0044*/ 	.byte	0x00, 0xf0, 0x11, 0x00


	//----- nvinfo : EIATTR_KPARAM_INFO
	.align		4
.L_148:
        /*0048*/ 	.byte	0x04, 0x17
        /*004a*/ 	.short	(.L_150 - .L_149)
.L_149:
        /*004c*/ 	.word	0x00000000
        /*0050*/ 	.short	0x0002
        /*0052*/ 	.short	0x0010
        /*0054*/ 	.byte	0x00, 0xf0, 0x21, 0x00


	//----- nvinfo : EIATTR_KPARAM_INFO
	.align		4
.L_150:
        /*0058*/ 	.byte	0x04, 0x17
        /*005a*/ 	.short	(.L_152 - .L_151)
.L_151:
        /*005c*/ 	.word	0x00000000
        /*0060*/ 	.short	0x0001
        /*0062*/ 	.short	0x0008
        /*0064*/ 	.byte	0x00, 0xf0, 0x21, 0x00


	//----- nvinfo : EIATTR_KPARAM_INFO
	.align		4
.L_152:
        /*0068*/ 	.byte	0x04, 0x17
        /*006a*/ 	.short	(.L_154 - .L_153)
.L_153:
        /*006c*/ 	.word	0x00000000
        /*0070*/ 	.short	0x0000
        /*0072*/ 	.short	0x0000
        /*0074*/ 	.byte	0x00, 0xf0, 0x21, 0x00


	//----- nvinfo : EIATTR_SPARSE_MMA_MASK
	.align		4
.L_154:
        /*0078*/ 	.byte	0x03, 0x50
        /*007a*/ 	.short	0x0000


	//----- nvinfo : EIATTR_MAXREG_COUNT
	.align		4
        /*007c*/ 	.byte	0x03, 0x1b
        /*007e*/ 	.short	0x0080


	//----- nvinfo : EIATTR_NUM_BARRIERS
	.align		4
        /*0080*/ 	.byte	0x02, 0x4c
        /*0082*/ 	.byte	0x01
	.zero		1


	//----- nvinfo : EIATTR_MERCURY_ISA_VERSION
	.align		4
        /*0084*/ 	.byte	0x03, 0x5f
        /*0086*/ 	.short	0x0101


	//----- nvinfo : EIATTR_COOP_GROUP_MASK_REGIDS
	.align		4
        /*0088*/ 	.byte	0x04, 0x29
        /*008a*/ 	.short	(.L_156 - .L_155)


	//   ....[0]....
.L_155:
        /*008c*/ 	.word	0xffffffff


	//   ....[1]....
        /*0090*/ 	.word	0xffffffff


	//   ....[2]....
        /*0094*/ 	.word	0xffffffff


	//   ....[3]....
        /*0098*/ 	.word	0xffffffff


	//   ....[4]....
        /*009c*/ 	.word	0xffffffff


	//   ....[5]....
        /*00a0*/ 	.word	0xffffffff


	//   ....[6]....
        /*00a4*/ 	.word	0xffffffff


	//   ....[7]....
        /*00a8*/ 	.word	0xffffffff


	//   ....[8]....
        /*00ac*/ 	.word	0xffffffff


	//   ....[9]....
        /*00b0*/ 	.word	0xffffffff


	//   ....[10]....
        /*00b4*/ 	.word	0xffffffff


	//   ....[11]....
        /*00b8*/ 	.word	0xffffffff


	//   ....[12]....
        /*00bc*/ 	.word	0xffffffff


	//   ....[13]....
        /*00c0*/ 	.word	0xffffffff


	//   ....[14]....
        /*00c4*/ 	.word	0xffffffff


	//   ....[15]....
        /*00c8*/ 	.word	0xffffffff


	//   ....[16]....
        /*00cc*/ 	.word	0xffffffff


	//   ....[17]....
        /*00d0*/ 	.word	0xffffffff


	//   ....[18]....
        /*00d4*/ 	.word	0xffffffff


	//   ....[19]....
        /*00d8*/ 	.word	0xffffffff


	//   ....[20]....
        /*00dc*/ 	.word	0xffffffff


	//   ....[21]....
        /*00e0*/ 	.word	0xffffffff


	//   ....[22]....
        /*00e4*/ 	.word	0xffffffff


	//   ....[23]....
        /*00e8*/ 	.word	0xffffffff


	//   ....[24]....
        /*00ec*/ 	.word	0xffffffff


	//   ....[25]....
        /*00f0*/ 	.word	0xffffffff


	//   ....[26]....
        /*00f4*/ 	.word	0xffffffff


	//   ....[27]....
        /*00f8*/ 	.word	0xffffffff


	//   ....[28]....
        /*00fc*/ 	.word	0xffffffff


	//   ....[29]....
        /*0100*/ 	.word	0xffffffff


	//   ....[30]....
        /*0104*/ 	.word	0xffffffff


	//   ....[31]....
        /*0108*/ 	.word	0xffffffff


	//   ....[32]....
        /*010c*/ 	.word	0xffffffff


	//   ....[33]....
        /*0110*/ 	.word	0xffffffff


	//   ....[34]....
        /*0114*/ 	.word	0xffffffff


	//   ....[35]....
        /*0118*/ 	.word	0xffffffff


	//   ....[36]....
        /*011c*/ 	.word	0xffffffff


	//   ....[37]....
        /*0120*/ 	.word	0xffffffff


	//   ....[38]....
        /*0124*/ 	.word	0xffffffff


	//   ....[39]....
        /*0128*/ 	.word	0xffffffff


	//   ....[40]....
        /*012c*/ 	.word	0xffffffff


	//   ....[41]....
        /*0130*/ 	.word	0xffffffff


	//   ....[42]....
        /*0134*/ 	.word	0xffffffff


	//   ....[43]....
        /*0138*/ 	.word	0xffffffff


	//   ....[44]....
        /*013c*/ 	.word	0xffffffff


	//   ....[45]....
        /*0140*/ 	.word	0xffffffff


	//   ....[46]....
        /*0144*/ 	.word	0xffffffff


	//   ....[47]....
        /*0148*/ 	.word	0xffffffff


	//   ....[48]....
        /*014c*/ 	.word	0xffffffff


	//   ....[49]....
        /*0150*/ 	.word	0xffffffff


	//   ....[50]....
        /*0154*/ 	.word	0xffffffff


	//   ....[51]....
        /*0158*/ 	.word	0xffffffff


	//   ....[52]....
        /*015c*/ 	.word	0xffffffff


	//   ....[53]....
        /*0160*/ 	.word	0xffffffff


	//   ....[54]....
        /*0164*/ 	.word	0xffffffff


	//   ....[55]....
        /*0168*/ 	.word	0xffffffff


	//   ....[56]....
        /*016c*/ 	.word	0xffffffff


	//   ....[57]....
        /*0170*/ 	.word	0xffffffff


	//   ....[58]....
        /*0174*/ 	.word	0xffffffff


	//   ....[59]....
        /*0178*/ 	.word	0xffffffff


	//   ....[60]....
        /*017c*/ 	.word	0x0500000a


	//   ....[61]....
        /*0180*/ 	.word	0x0500000a


	//   ....[62]....
        /*0184*/ 	.word	0x0500000a


	//   ....[63]....
        /*0188*/ 	.word	0x0500000a


	//   ....[64]....
        /*018c*/ 	.word	0x0500000a


	//   ....[65]....
        /*0190*/ 	.word	0x0500000a


	//   ....[66]....
        /*0194*/ 	.word	0x0500000a


	//   ....[67]....
        /*0198*/ 	.word	0x0500000a


	//   ....[68]....
        /*019c*/ 	.word	0x0500000a


	//   ....[69]....
        /*01a0*/ 	.word	0x0500000a


	//   ....[70]....
        /*01a4*/ 	.word	0x0500000a


	//   ....[71]....
        /*01a8*/ 	.word	0x0500000a


	//   ....[72]....
        /*01ac*/ 	.word	0x0500000a


	//   ....[73]....
        /*01b0*/ 	.word	0x0500000a


	//   ....[74]....
        /*01b4*/ 	.word	0x0500000a


	//   ....[75]....
        /*01b8*/ 	.word	0x0500000a


	//   ....[76]....
        /*01bc*/ 	.word	0x0500000a


	//   ....[77]....
        /*01c0*/ 	.word	0x0500000a


	//   ....[78]....
        /*01c4*/ 	.word	0x0500000a


	//   ....[79]....
        /*01c8*/ 	.word	0x0500000a


	//   ....[80]....
        /*01cc*/ 	.word	0x0500000a


	//   ....[81]....
        /*01d0*/ 	.word	0x0500000a


	//   ....[82]....
        /*01d4*/ 	.word	0x0500000a


	//   ....[83]....
        /*01d8*/ 	.word	0x0500000a


	//   ....[84]....
        /*01dc*/ 	.word	0x0500000a


	//   ....[85]....
        /*01e0*/ 	.word	0x0500000a


	//   ....[86]....
        /*01e4*/ 	.word	0x0500000a


	//   ....[87]....
        /*01e8*/ 	.word	0x0500000a


	//   ....[88]....
        /*01ec*/ 	.word	0x0500000a


	//   ....[89]....
        /*01f0*/ 	.word	0x0500000a


	//   ....[90]....
        /*01f4*/ 	.word	0x0500000a


	//   ....[91]....
        /*01f8*/ 	.word	0x0500000a


	//   ....[92]....
        /*01fc*/ 	.word	0x0500000a


	//   ....[93]....
        /*0200*/ 	.word	0x0500000a


	//   ....[94]....
        /*0204*/ 	.word	0x0500000a


	//   ....[95]....
        /*0208*/ 	.word	0x0500000a


	//----- nvinfo : EIATTR_COOP_GROUP_INSTR_OFFSETS
	.align		4
.L_156:
        /*020c*/ 	.byte	0x04, 0x28
        /*020e*/ 	.short	(.L_158 - .L_157)


	//   ....[0]....
.L_157:
        /*0210*/ 	.word	0x000004d0


	//   ....[1]....
        /*0214*/ 	.word	0x000006f0


	//   ....[2]....
        /*0218*/ 	.word	0x00000710


	//   ....[3]....
        /*021c*/ 	.word	0x00000730


	//   ....[4]....
        /*0220*/ 	.word	0x00000750


	//   ....[5]....
        /*0224*/ 	.word	0x00000770


	//   ....[6]....
        /*0228*/ 	.word	0x00000b80


	//   ....[7]....
        /*022c*/ 	.word	0x00000ba0


	//   ....[8]....
        /*0230*/ 	.word	0x00000bc0


	//   ....[9]....
        /*0234*/ 	.word	0x00000be0


	//   ....[10]....
        /*0238*/ 	.word	0x00000c00


	//   ....[11]....
        /*023c*/ 	.word	0x00001000


	//   ....[12]....
        /*0240*/ 	.word	0x00001090


	//   ....[13]....
        /*0244*/ 	.word	0x000010f0


	//   ....[14]....
        /*0248*/ 	.word	0x00001160


	//   ....[15]....
        /*024c*/ 	.word	0x000011c0


	//   ....[16]....
        /*0250*/ 	.word	0x00001210


	//   ....[17]....
        /*0254*/ 	.word	0x00001270


	//   ....[18]....
        /*0258*/ 	.word	0x000012c0


	//   ....[19]....
        /*025c*/ 	.word	0x000012e0


	//   ....[20]....
        /*0260*/ 	.word	0x000013a0


	//   ....[21]....
        /*0264*/ 	.word	0x00001430


	//   ....[22]....
        /*0268*/ 	.word	0x00001480


	//   ....[23]....
        /*026c*/ 	.word	0x000014e0


	//   ....[24]....
        /*0270*/ 	.word	0x00001540


	//   ....[25]....
        /*0274*/ 	.word	0x00001580


	//   ....[26]....
        /*0278*/ 	.word	0x000015c0


	//   ....[27]....
        /*027c*/ 	.word	0x00001600


	//   ....[28]....
        /*0280*/ 	.word	0x00001610


	//   ....[29]....
        /*0284*/ 	.word	0x00001a50


	//   ....[30]....
        /*0288*/ 	.word	0x00002430


	//   ....[31]....
        /*028c*/ 	.word	0x00002650


	//   ....[32]....
        /*0290*/ 	.word	0x00002670


	//   ....[33]....
        /*0294*/ 	.word	0x00002690


	//   ....[34]....
        /*0298*/ 	.word	0x000026b0


	//   ....[35]....
        /*029c*/ 	.word	0x000026d0


	//   ....[36]....
        /*02a0*/ 	.word	0x00002a60


	//   ....[37]....
        /*02a4*/ 	.word	0x00002a80


	//   ....[38]....
        /*02a8*/ 	.word	0x00002aa0


	//   ....[39]....
        /*02ac*/ 	.word	0x00002ac0


	//   ....[40]....
        /*02b0*/ 	.word	0x00002ae0


	//   ....[41]....
        /*02b4*/ 	.word	0x00002ee0


	//   ....[42]....
        /*02b8*/ 	.word	0x00002f70


	//   ....[43]....
        /*02bc*/ 	.word	0x00002fd0


	//   ....[44]....
        /*02c0*/ 	.word	0x00003030


	//   ....[45]....
        /*02c4*/ 	.word	0x00003090


	//   ....[46]....
        /*02c8*/ 	.word	0x000030f0


	//   ....[47]....
        /*02cc*/ 	.word	0x00003140


	//   ....[48]....
        /*02d0*/ 	.word	0x000031b0


	//   ....[49]....
        /*02d4*/ 	.word	0x000031c0


	//   ....[50]....
        /*02d8*/ 	.word	0x00003280


	//   ....[51]....
        /*02dc*/ 	.word	0x00003310


	//   ....[52]....
        /*02e0*/ 	.word	0x00003360


	//   ....[53]....
        /*02e4*/ 	.word	0x000033d0


	//   ....[54]....
        /*02e8*/ 	.word	0x00003430


	//   ....[55]....
        /*02ec*/ 	.word	0x00003480


	//   ....[56]....
        /*02f0*/ 	.word	0x000034c0


	//   ....[57]....
        /*02f4*/ 	.word	0x00003520


	//   ....[58]....
        /*02f8*/ 	.word	0x00003530


	//   ....[59]....
        /*02fc*/ 	.word	0x000039a0


	//   ....[60]....
        /*0300*/ 	.word	0x00003f30


	//   ....[61]....
        /*0304*/ 	.word	0x00003fb0


	//   ....[62]....
        /*0308*/ 	.word	0x00004040


	//   ....[63]....
        /*030c*/ 	.word	0x00004120


	//   ....[64]....
        /*0310*/ 	.word	0x000041a0


	//   ....[65]....
        /*0314*/ 	.word	0x00004230


	//   ....[66]....
        /*0318*/ 	.word	0x000042b0


	//   ....[67]....
        /*031c*/ 	.word	0x00004330


	//   ....[68]....
        /*0320*/ 	.word	0x00004360


	//   ....[69]....
        /*0324*/ 	.word	0x00004430


	//   ....[70]....
        /*0328*/ 	.word	0x000044b0


	//   ....[71]....
        /*032c*/ 	.word	0x00004530


	//   ....[72]....
        /*0330*/ 	.word	0x000045e0


	//   ....[73]....
        /*0334*/ 	.word	0x00004670


	//   ....[74]....
        /*0338*/ 	.word	0x000046f0


	//   ....[75]....
        /*033c*/ 	.word	0x00004760


	//   ....[76]....
        /*0340*/ 	.word	0x000047e0


	//   ....[77]....
        /*0344*/ 	.word	0x00004840


	//   ....[78]....
        /*0348*/ 	.word	0x000048b0


	//   ....[79]....
        /*034c*/ 	.word	0x00004930


	//   ....[80]....
        /*0350*/ 	.word	0x000049d0


	//   ....[81]....
        /*0354*/ 	.word	0x00004a90


	//   ....[82]....
        /*0358*/ 	.word	0x00004b30


	//   ....[83]....
        /*035c*/ 	.word	0x00004bc0


	//   ....[84]....
        /*0360*/ 	.word	0x00004c50


	//   ....[85]....
        /*0364*/ 	.word	0x00004cc0


	//   ....[86]....
        /*0368*/ 	.word	0x00004cf0


	//   ....[87]....
        /*036c*/ 	.word	0x00004dc0


	//   ....[88]....
        /*0370*/ 	.word	0x00004e40


	//   ....[89]....
        /*0374*/ 	.word	0x00004ec0


	//   ....[90]....
        /*0378*/ 	.word	0x00004f80


	//   ....[91]....
        /*037c*/ 	.word	0x00005020


	//   ....[92]....
        /*0380*/ 	.word	0x000050b0


	//   ....[93]....
        /*0384*/ 	.word	0x00005140


	//   ....[94]....
        /*0388*/ 	.word	0x000051d0


	//   ....[95]....
        /*038c*/ 	.word	0x00005230


	//----- nvinfo : EIATTR_VRC_CTA_INIT_COUNT
	.align		4
.L_158:
        /*0390*/ 	.byte	0x02, 0x4a
	.zero		1
	.zero		1


	//----- nvinfo : EIATTR_EXIT_INSTR_OFFSETS
	.align		4
        /*0394*/ 	.byte	0x04, 0x1c
        /*0396*/ 	.short	(.L_160 - .L_159)


	//   ....[0]....
.L_159:
        /*0398*/ 	.word	0x00001ce0


	//   ....[1]....
        /*039c*/ 	.word	0x00001d10


	//   ....[2]....
        /*03a0*/ 	.word	0x00003ec0


	//   ....[3]....
        /*03a4*/ 	.word	0x00003ee0


	//----- nvinfo : EIATTR_MAX_THREADS
	.align		4
.L_160:
        /*03a8*/ 	.byte	0x04, 0x05
        /*03aa*/ 	.short	(.L_162 - .L_161)
.L_161:
        /*03ac*/ 	.word	0x000001a0
        /*03b0*/ 	.word	0x00000001
        /*03b4*/ 	.word	0x00000001


	//----- nvinfo : EIATTR_CRS_STACK_SIZE
	.align		4
.L_162:
        /*03b8*/ 	.byte	0x04, 0x1e
        /*03ba*/ 	.short	(.L_164 - .L_163)
.L_163:
        /*03bc*/ 	.word	0x00000000


	//----- nvinfo : EIATTR_CBANK_PARAM_SIZE
	.align		4
.L_164:
        /*03c0*/ 	.byte	0x03, 0x19
        /*03c2*/ 	.short	0x0038


	//----- nvinfo : EIATTR_PARAM_CBANK
	.align		4
        /*03c4*/ 	.byte	0x04, 0x0a
        /*03c6*/ 	.short	(.L_166 - .L_165)
	.align		4
.L_165:
        /*03c8*/ 	.word	index@(.nv.constant0._ZN3cub18CUB_300001_SM_10006detail4scan16DeviceScanKernelINS2_10policy_hubIiiimN4cuda3std3__44plusIvEEE10Policy1000EN6thrust24THRUST_300001_SM_1000_NS10device_ptrIiEENSD_6detail15normal_iteratorISF_EENS0_13ScanTileStateIiLb1EEES9_NS1_10InputValueIiPiEEmiLb0EiEEvT0_T1_T2_iT3_T4_T5_)
        /*03cc*/ 	.short	0x0380
        /*03ce*/ 	.short	0x0038


	//----- nvinfo : EIATTR_SW_WAR
	.align		4
.L_166:
        /*03d0*/ 	.byte	0x04, 0x36
        /*03d2*/ 	.short	(.L_168 - .L_167)
.L_167:
        /*03d4*/ 	.word	0x00000008
.L_168:


//--------------------- .nv.info._ZN3cub18CUB_300001_SM_10006detail4scan16DeviceScanKernelINS2_10policy_hubIiiijN4cuda3std3__44plusIvEEE10Policy1000EN6thrust24THRUST_300001_SM_1000_NS10device_ptrIiEENSD_6detail15normal_iteratorISF_EENS0_13ScanTileStateIiLb1EEES9_NS1_10InputValueIiPiEEjiLb0EiEEvT0_T1_T2_iT3_T4_T5_ --------------------------
	.section	.nv.info._ZN3cub18CUB_300001_SM_10006detail4scan16DeviceScanKernelINS2_10policy_hubIiiijN4cuda3std3__44plusIvEEE10Policy1000EN6thrust24THRUST_300001_SM_1000_NS10device_ptrIiEENSD_6detail15normal_iteratorISF_EENS0_13ScanTileStateIiLb1EEES9_NS1_10InputValueIiPiEEjiLb0EiEEvT0_T1_T2_iT3_T4_T5_,"",@"SHT_CUDA_INFO"
	.sectionflags	@""
	.align	4


	//----- nvinfo : EIATTR_CUDA_API_VERSION
	.align		4
        /*0000*/ 	.byte	0x04, 0x37
        /*0002*/ 	.short	(.L_170 - .L_169)
.L_169:
        /*0004*/ 	.word	0x00000082


	//----- nvinfo : EIATTR_KPARAM_INFO
	.align		4
.L_170:
        /*0008*/ 	.byte	0x04, 0x17
        /*000a*/ 	.short	(.L_172 - .L_171)
.L_171:
        /*000c*/ 	.word	0x00000000
        /*0010*/ 	.short	0x0006
        /*0012*/ 	.short	0x0030
        /*0014*/ 	.byte	0x00, 0xf0, 0x11, 0x00


	//----- nvinfo : EIATTR_KPARAM_INFO
	.align		4
.L_172:
        /*0018*/ 	.byte	0x04, 0x17
        /*001a*/ 	.short	(.L_174 - .L_173)
.L_173:
        /*001c*/ 	.word	0x00000000
        /*0020*/ 	.short	0x0005
        /*0022*/ 	.short	0x0020
        /*0024*/ 	.byte	0x00, 0xf0, 0x41, 0x00


	//----- nvinfo : EIATTR_KPARAM_INFO
	.align		4
.L_174:
        /*0028*/ 	.byte	0x04, 0x17
        /*002a*/ 	.short	(.L_176 - .L_175)
.L_175:
        /*002c*/ 	.word	0x00000000
        /*0030*/ 	.short	0x0004
        /*0032*/ 	.short	0x001c
        /*0034*/ 	.byte	0x00, 0xf0, 0x05, 0x00


	//----- nvinfo : EIATTR_KPARAM_INFO
	.align		4
.L_176:
        /*0038*/ 	.byte	0x04, 0x17
        /*003a*/ 	.short	(.L_178 - .L_177)
.L_177:
        /*003c*/ 	.word	0x00000000
        /*0040*/ 	.short	0x0003
        /*0042*/ 	.short	0x0018
        /*0044*/ 	.byte	0x00, 0xf0, 0x11, 0x00


	//----- nvinfo : EIATTR_KPARAM_INFO
	.align		4
.L_178:
        /*0048*/ 	.byte	0x04, 0x17
        /*004a*/ 	.short	(.L_180 - .L_179)
.L_179:
        /*004c*/ 	.word	0x00000000
        /*0050*/ 	.short	0x0002
        /*0052*/ 	.short	0x0010
        /*0054*/ 	.byte	0x00, 0xf0, 0x21, 0x00


	//----- nvinfo : EIATTR_KPARAM_INFO
	.align		4
.L_180:
        /*0058*/ 	.byte	0x04, 0x17
        /*005a*/ 	.short	(.L_182 - .L_181)
.L_181:
        /*005c*/ 	.word	0x00000000
        /*0060*/ 	.short	0x0001
        /*0062*/ 	.short	0x0008
        /*0064*/ 	.byte	0x00, 0xf0, 0x21, 0x00


	//----- nvinfo : EIATTR_KPARAM_INFO
	.align		4
.L_182:
        /*0068*/ 	.byte	0x04, 0x17
        /*006a*/ 	.short	(.L_184 - .L_183)
.L_183:
        /*006c*/ 	.word	0x00000000
        /*0070*/ 	.short	0x0000
        /*0072*/ 	.short	0x0000
        /*0074*/ 	.byte	0x00, 0xf0, 0x21, 0x00


	//----- nvinfo : EIATTR_SPARSE_MMA_MASK
	.align		4
.L_184:
        /*0078*/ 	.byte	0x03, 0x50
        /*007a*/ 	.short	0x0000


	//----- nvinfo : EIATTR_MAXREG_COUNT
	.align		4
        /*007c*/ 	.byte	0x03, 0x1b
        /*007e*/ 	.short	0x00a8


	//----- nvinfo : EIATTR_NUM_BARRIERS
	.align		4
        /*0080*/ 	.byte	0x02, 0x4c
        /*0082*/ 	.byte	0x01
	.zero		1


	//----- nvinfo : EIATTR_MERCURY_ISA_VERSION
	.align		4
        /*0084*/ 	.byte	0x03, 0x5f
        /*0086*/ 	.short	0x0101


	//----- nvinfo : EIATTR_UNUSED_LOAD_BYTE_OFFSET
	.align		4
        /*0088*/ 	.byte	0x04, 0x44
        /*008a*/ 	.short	(.L_186 - .L_185)


	//   ....[0]....
.L_185:
        /*008c*/ 	.word	0x00002a80
        /*0090*/ 	.word	0x00000fff


	//----- nvinfo : EIATTR_COOP_GROUP_MASK_REGIDS
	.align		4
.L_186:
        /*0094*/ 	.byte	0x04, 0x29
        /*0096*/ 	.short	(.L_188 - .L_187)


	//   ....[0]....
.L_187:
        /*0098*/ 	.word	0xffffffff


	//   ....[1]....
        /*009c*/ 	.word	0xffffffff


	//   ....[2]....
        /*00a0*/ 	.word	0xffffffff


	//   ....[3]....
        /*00a4*/ 	.word	0xffffffff


	//   ....[4]....
        /*00a8*/ 	.word	0xffffffff


	//   ....[5]....
        /*00ac*/ 	.word	0xffffffff


	//   ....[6]....
        /*00b0*/ 	.word	0xffffffff


	//   ....[7]....
        /*00b4*/ 	.word	0xffffffff


	//   ....[8]....
        /*00b8*/ 	.word	0xffffffff


	//   ....[9]....
        /*00bc*/ 	.word	0xffffffff


	//   ....[10]....
        /*00c0*/ 	.word	0xffffffff


	//   ....[11]....
        /*00c4*/ 	.word	0xffffffff


	//   ....[12]....
        /*00c8*/ 	.word	0xffffffff


	//   ....[13]....
        /*00cc*/ 	.word	0xffffffff


	//   ....[14]....
        /*00d0*/ 	.word	0xffffffff


	//   ....[15]....
        /*00d4*/ 	.word	0xffffffff


	//   ....[16]....
        /*00d8*/ 	.word	0xffffffff


	//   ....[17]....
        /*00dc*/ 	.word	0xffffffff


	//   ....[18]....
        /*00e0*/ 	.word	0xffffffff


	//   ....[19]....
        /*00e4*/ 	.word	0xffffffff


	//   ....[20]....
        /*00e8*/ 	.word	0xffffffff


	//   ....[21]....
        /*00ec*/ 	.word	0xffffffff


	//   ....[22]....
        /*00f0*/ 	.word	0xffffffff


	//   ....[23]....
        /*00f4*/ 	.word	0xffffffff


	//   ....[24]....
        /*00f8*/ 	.word	0xffffffff


	//   ....[25]....
        /*00fc*/ 	.word	0xffffffff


	//   ....[26]....
        /*0100*/ 	.word	0xffffffff


	//   ....[27]....
        /*0104*/ 	.word	0xffffffff


	//   ....[28]....
        /*0108*/ 	.word	0xffffffff


	//   ....[29]....
        /*010c*/ 	.word	0xffffffff


	//   ....[30]....
        /*0110*/ 	.word	0xffffffff


	//   ....[31]....
        /*0114*/ 	.word	0xffffffff


	//   ....[32]....
        /*0118*/ 	.word	0xffffffff


	//   ....[33]....
        /*011c*/ 	.word	0xffffffff


	//   ....[34]....
        /*0120*/ 	.word	0xffffffff


	//   ....[35]....
        /*0124*/ 	.word	0xffffffff


	//   ....[36]....
        /*0128*/ 	.word	0xffffffff


	//   ....[37]....
        /*012c*/ 	.word	0xffffffff


	//   ....[38]....
        /*0130*/ 	.word	0xffffffff


	//   ....[39]....
        /*0134*/ 	.word	0xffffffff


	//   ....[40]....
        /*0138*/ 	.word	0xffffffff


	//   ....[41]....
        /*013c*/ 	.word	0xffffffff


	//   ....[42]....
        /*0140*/ 	.word	0xffffffff


	//   ....[43]....
        /*0144*/ 	.word	0xffffffff


	//   ....[44]....
        /*0148*/ 	.word	0xffffffff


	//   ....[45]....
        /*014c*/ 	.word	0xffffffff


	//   ....[46]....
        /*0150*/ 	.word	0xffffffff


	//   ....[47]....
        /*0154*/ 	.word	0xffffffff


	//   ....[48]....
        /*0158*/ 	.word	0xffffffff


	//   ....[49]....
        /*015c*/ 	.word	0xffffffff


	//   ....[50]....
        /*0160*/ 	.word	0xffffffff


	//   ....[51]....
        /*0164*/ 	.word	0xffffffff


	//   ....[52]....
        /*0168*/ 	.word	0xffffffff


	//   ....[53]....
        /*016c*/ 	.word	0xffffffff


	//   ....[54]....
        /*0170*/ 	.word	0xffffffff


	//   ....[55]....
        /*0174*/ 	.word	0xffffffff


	//   ....[56]....
        /*0178*/ 	.word	0xffffffff


	//   ....[57]....
        /*017c*/ 	.word	0xffffffff


	//   ....[58]....
        /*0180*/ 	.word	0xffffffff


	//   ....[59]....
        /*0184*/ 	.word	0xffffffff


	//   ....[60]....
        /*0188*/ 	.word	0x05000015


	//   ....[61]....
        /*018c*/ 	.word	0x05000015


	//   ....[62]....
        /*0190*/ 	.word	0x05000015


	//   ....[63]....
        /*0194*/ 	.word	0x05000015


	//   ....[64]....
        /*0198*/ 	.word	0x05000015


	//   ....[65]....
        /*019c*/ 	.word	0x05000015


	//   ....[66]....
        /*01a0*/ 	.word	0x05000015


	//   ....[67]....
        /*01a4*/ 	.word	0x05000015


	//   ....[68]....
        /*01a8*/ 	.word	0x05000015


	//   ....[69]....
        /*01ac*/ 	.word	0x05000015


	//   ....[70]....
        /*01b0*/ 	.word	0x05000015


	//   ....[71]....
        /*01b4*/ 	.word	0x05000015


	//   ....[72]....
        /*01b8*/ 	.word	0x05000015


	//   ....[73]....
        /*01bc*/ 	.word	0x05000015


	//   ....[74]....
        /*01c0*/ 	.word	0x05000015


	//   ....[75]....
        /*01c4*/ 	.word	0x05000015


	//   ....[76]....
        /*01c8*/ 	.word	0x05000015


	//   ....[77]....
        /*01cc*/ 	.word	0x05000015


	//   ....[78]....
        /*01d0*/ 	.word	0x05000015


	//   ....[79]....
        /*01d4*/ 	.word	0x05000015


	//   ....[80]....
        /*01d8*/ 	.word	0x05000015


	//   ....[81]....
        /*01dc*/ 	.word	0x05000015


	//   ....[82]....
        /*01e0*/ 	.word	0x05000015


	//   ....[83]....
        /*01e4*/ 	.word	0x05000015


	//   ....[84]....
        /*01e8*/ 	.word	0x05000015


	//   ....[85]....
        /*01ec*/ 	.word	0x05000015


	//   ....[86]....
        /*01f0*/ 	.word	0x05000015


	//   ....[87]....
        /*01f4*/ 	.word	0x05000015


	//   ....[88]....
        /*01f8*/ 	.word	0x05000015


	//   ....[89]....
        /*01fc*/ 	.word	0x05000015


	//   ....[90]....
        /*0200*/ 	.word	0x05000015


	//   ....[91]....
        /*0204*/ 	.word	0x05000015


	//   ....[92]....
        /*0208*/ 	.word	0x05000015


	//   ....[93]....
        /*020c*/ 	.word	0x05000015


	//   ....[94]....
        /*0210*/ 	.word	0x05000015


	//   ....[95]....
        /*0214*/ 	.word	0x05000015


	//----- nvinfo : EIATTR_COOP_GROUP_INSTR_OFFSETS
	.align		4
.L_188:
        /*0218*/ 	.byte	0x04, 0x28
        /*021a*/ 	.short	(.L_190 - .L_189)


	//   ....[0]....
.L_189:
        /*021c*/ 	.word	0x00000510


	//   ....[1]....
        /*0220*/ 	.word	0x000006d0


	//   ....[2]....
        /*0224*/ 	.word	0x000006f0


	//   ....[3]....
        /*0228*/ 	.word	0x00000710


	//   ....[4]....
        /*022c*/ 	.word	0x00000730


	//   ....[5]....
        /*0230*/ 	.word	0x00000750


	//   ....[6]....
        /*0234*/ 	.word	0x00000b40


	//   ....[7]....
        /*0238*/ 	.word	0x00000b60


	//   ....[8]....
        /*023c*/ 	.word	0x00000b80


	//   ....[9]....
        /*0240*/ 	.word	0x00000ba0


	//   ....[10]....
        /*0244*/ 	.word	0x00000bc0


	//   ....[11]....
        /*0248*/ 	.word	0x00000f70


	//   ....[12]....
        /*024c*/ 	.word	0x00001140


	//   ....[13]....
        /*0250*/ 	.word	0x000011a0


	//   ....[14]....
        /*0254*/ 	.word	0x00001240


	//   ....[15]....
        /*0258*/ 	.word	0x000012b0


	//   ....[16]....
        /*025c*/ 	.word	0x00001300


	//   ....[17]....
        /*0260*/ 	.word	0x00001340


	//   ....[18]....
        /*0264*/ 	.word	0x00001380


	//   ....[19]....
        /*0268*/ 	.word	0x00001390


	//   ....[20]....
        /*026c*/ 	.word	0x00001470


	//   ....[21]....
        /*0270*/ 	.word	0x00001640


	//   ....[22]....
        /*0274*/ 	.word	0x00001690


	//   ....[23]....
        /*0278*/ 	.word	0x000016f0


	//   ....[24]....
        /*027c*/ 	.word	0x00001750


	//   ....[25]....
        /*0280*/ 	.word	0x00001790


	//   ....[26]....
        /*0284*/ 	.word	0x000017d0


	//   ....[27]....
        /*0288*/ 	.word	0x00001810


	//   ....[28]....
        /*028c*/ 	.word	0x00001820


	//   ....[29]....
        /*0290*/ 	.word	0x00001cd0


	//   ....[30]....
        /*0294*/ 	.word	0x000027b0


	//   ....[31]....
        /*0298*/ 	.word	0x00002970


	//   ....[32]....
        /*029c*/ 	.word	0x00002990


	//   ....[33]....
        /*02a0*/ 	.word	0x000029b0


	//   ....[34]....
        /*02a4*/ 	.word	0x000029d0


	//   ....[35]....
        /*02a8*/ 	.word	0x000029f0


	//   ....[36]....
        /*02ac*/ 	.word	0x00002d70


	//   ....[37]....
        /*02b0*/ 	.word	0x00002d90


	//   ....[38]....
        /*02b4*/ 	.word	0x00002db0


	//   ....[39]....
        /*02b8*/ 	.word	0x00002dd0


	//   ....[40]....
        /*02bc*/ 	.word	0x00002df0


	//   ....[41]....
        /*02c0*/ 	.word	0x000031a0


	//   ....[42]....
        /*02c4*/ 	.word	0x00003370


	//   ....[43]....
        /*02c8*/ 	.word	0x000033d0


	//   ....[44]....
        /*02cc*/ 	.word	0x00003440


	//   ....[45]....
        /*02d0*/ 	.word	0x000034b0


	//   ....[46]....
        /*02d4*/ 	.word	0x00003500


	//   ....[47]....
        /*02d8*/ 	.word	0x00003550


	//   ....[48]....
        /*02dc*/ 	.word	0x000035b0


	//   ....[49]....
        /*02e0*/ 	.word	0x000035c0


	//   ....[50]....
        /*02e4*/ 	.word	0x00003680


	//   ....[51]....
        /*02e8*/ 	.word	0x00003850


	//   ....[52]....
        /*02ec*/ 	.word	0x000038a0


	//   ....[53]....
        /*02f0*/ 	.word	0x00003910


	//   ....[54]....
        /*02f4*/ 	.word	0x00003970


	//   ....[55]....
        /*02f8*/ 	.word	0x000039c0


	//   ....[56]....
        /*02fc*/ 	.word	0x00003a20


	//   ....[57]....
        /*0300*/ 	.word	0x00003a60


	//   ....[58]....
        /*0304*/ 	.word	0x00003a70


	//   ....[59]....
        /*0308*/ 	.word	0x00003ee0


	//   ....[60]....
        /*030c*/ 	.word	0x00004560


	//   ....[61]....
        /*0310*/ 	.word	0x000045e0


	//   ....[62]....
        /*0314*/ 	.word	0x00004670


	//   ....[63]....
        /*0318*/ 	.word	0x00004760


	//   ....[64]....
        /*031c*/ 	.word	0x00004800


	//   ....[65]....
        /*0320*/ 	.word	0x00004880


	//   ....[66]....
        /*0324*/ 	.word	0x00004910


	//   ....[67]....
        /*0328*/ 	.word	0x00004990


	//   ....[68]....
        /*032c*/ 	.word	0x000049c0


	//   ....[69]....
        /*0330*/ 	.word	0x00004a70


	//   ....[70]....
        /*0334*/ 	.word	0x00004af0


	//   ....[71]....
        /*0338*/ 	.word	0x00004b70


	//   ....[72]....
        /*033c*/ 	.word	0x00004c30


	//   ....[73]....
        /*0340*/ 	.word	0x00004cc0


	//   ....[74]....
        /*0344*/ 	.word	0x00004d40


	//   ....[75]....
        /*0348*/ 	.word	0x00004dc0


	//   ....[76]....
        /*034c*/ 	.word	0x00004e40


	//   ....[77]....
        /*0350*/ 	.word	0x00004ea0


	//   ....[78]....
        /*0354*/ 	.word	0x00004f10


	//   ....[79]....
        /*0358*/ 	.word	0x00004f90


	//   ....[80]....
        /*035c*/ 	.word	0x00005020


	//   ....[81]....
        /*0360*/ 	.word	0x000050d0


	//   ....[82]....
        /*0364*/ 	.word	0x00005180


	//   ....[83]....
        /*0368*/ 	.word	0x00005210


	//   ....[84]....
        /*036c*/ 	.word	0x000052a0


	//   ....[85]....
        /*0370*/ 	.word	0x00005340


	//   ....[86]....
        /*0374*/ 	.word	0x00005370


	//   ....[87]....
        /*0378*/ 	.word	0x00005420


	//   ....[88]....
        /*037c*/ 	.word	0x000054a0


	//   ....[89]....
        /*0380*/ 	.word	0x00005520


	//   ....[90]....
        /*0384*/ 	.word	0x000055e0


	//   ....[91]....
        /*0388*/ 	.word	0x00005690


	//   ....[92]....
        /*038c*/ 	.word	0x00005720


	//   ....[93]....
        /*0390*/ 	.word	0x000057a0


	//   ....[94]....
        /*0394*/ 	.word	0x00005830


	//   ....[95]....
        /*0398*/ 	.word	0x00005890


	//----- nvinfo : EIATTR_VRC_CTA_INIT_COUNT
	.align		4
.L_190:
        /*039c*/ 	.byte	0x02, 0x4a
	.zero		1
	.zero		1


	//----- nvinfo : EIATTR_EXIT_INSTR_OFFSETS
	.align		4
        /*03a0*/ 	.byte	0x04, 0x1c
        /*03a2*/ 	.short	(.L_192 - .L_191)


	//   ....[0]....
.L_191:
        /*03a4*/ 	.word	0x00001fa0


	//   ....[1]....
        /*03a8*/ 	.word	0x00001fc0


	//   ....[2]....
        /*03ac*/ 	.word	0x000044f0


	//   ....[3]....
        /*03b0*/ 	.word	0x00004510


	//----- nvinfo : EIATTR_MAX_THREADS
	.align		4
.L_192:
        /*03b4*/ 	.byte	0x04, 0x05
        /*03b6*/ 	.short	(.L_194 - .L_193)
.L_193:
        /*03b8*/ 	.word	0x00000180
        /*03bc*/ 	.word	0x00000001
        /*03c0*/ 	.word	0x00000001


	//----- nvinfo : EIATTR_CRS_STACK_SIZE
	.align		4
.L_194:
        /*03c4*/ 	.byte	0x04, 0x1e
        /*03c6*/ 	.short	(.L_196 - .L_195)
.L_195:
        /*03c8*/ 	.word	0x00000000


	//----- nvinfo : EIATTR_CBANK_PARAM_SIZE
	.align		4
.L_196:
        /*03cc*/ 	.byte	0x03, 0x19
        /*03ce*/ 	.short	0x0034


	//----- nvinfo : EIATTR_PARAM_CBANK
	.align		4
        /*03d0*/ 	.byte	0x04, 0x0a
        /*03d2*/ 	.short	(.L_198 - .L_197)
	.align		4
.L_197:
        /*03d4*/ 	.word	index@(.nv.constant0._ZN3cub18CUB_300001_SM_10006detail4scan16DeviceScanKernelINS2_10policy_hubIiiijN4cuda3std3__44plusIvEEE10Policy1000EN6thrust24THRUST_300001_SM_1000_NS10device_ptrIiEENSD_6detail15normal_iteratorISF_EENS0_13ScanTileStateIiLb1EEES9_NS1_10InputValueIiPiEEjiLb0EiEEvT0_T1_T2_iT3_T4_T5_)
        /*03d8*/ 	.short	0x0380
        /*03da*/ 	.short	0x0034


	//----- nvinfo : EIATTR_SW_WAR
	.align		4
.L_198:
        /*03dc*/ 	.byte	0x04, 0x36
        /*03de*/ 	.short	(.L_200 - .L_199)
.L_199:
        /*03e0*/ 	.word	0x00000008
.L_200:


//--------------------- .nv.info._ZN3cub18CUB_300001_SM_10006detail4scan20DeviceScanInitKernelINS0_13ScanTileStateIiLb1EEEEEvT_i --------------------------
	.section	.nv.info._ZN3cub18CUB_300001_SM_10006detail4scan20DeviceScanInitKernelINS0_13ScanTileStateIiLb1EEEEEvT_i,"",@"SHT_CUDA_INFO"
	.sectionflags	@""
	.align	4


	//----- nvinfo : EIATTR_CUDA_API_VERSION
	.align		4
        /*0000*/ 	.byte	0x04, 0x37
        /*0002*/ 	.short	(.L_202 - .L_201)
.L_201:
        /*0004*/ 	.word	0x00000082


	//----- nvinfo : EIATTR_KPARAM_INFO
	.align		4
.L_202:
        /*0008*/ 	.byte	0x04, 0x17
        /*000a*/ 	.short	(.L_204 - .L_203)
.L_203:
        /*000c*/ 	.word	0x00000000
        /*0010*/ 	.short	0x0001
        /*0012*/ 	.short	0x0008
        /*0014*/ 	.byte	0x00, 0xf0, 0x11, 0x00


	//----- nvinfo : EIATTR_KPARAM_INFO
	.align		4
.L_204:
        /*0018*/ 	.byte	0x04, 0x17
        /*001a*/ 	.short	(.L_206 - .L_205)
.L_205:
        /*001c*/ 	.word	0x00000000
        /*0020*/ 	.short	0x0000
        /*0022*/ 	.short	0x0000
        /*0024*/ 	.byte	0x00, 0xf0, 0x21, 0x00


	//----- nvinfo : EIATTR_SPARSE_MMA_MASK
	.align		4
.L_206:
        /*0028*/ 	.byte	0x03, 0x50
        /*002a*/ 	.short	0x0000


	//----- nvinfo : EIATTR_MAXREG_COUNT
	.align		4
        /*002c*/ 	.byte	0x03, 0x1b
        /*002e*/ 	.short	0x00ff


	//----- nvinfo : EIATTR_MERCURY_ISA_VERSION
	.align		4
        /*0030*/ 	.byte	0x03, 0x5f
        /*0032*/ 	.short	0x0101


	//----- nvinfo : EIATTR_VRC_CTA_INIT_COUNT
	.align		4
        /*0034*/ 	.byte	0x02, 0x4a
	.zero		1
	.zero		1


	//----- nvinfo : EIATTR_EXIT_INSTR_OFFSETS
	.align		4
        /*0038*/ 	.byte	0x04, 0x1c
        /*003a*/ 	.short	(.L_208 - .L_207)


	//   ....[0]....
.L_207:
        /*003c*/ 	.word	0x000000f0


	//   ....[1]....
        /*0040*/ 	.word	0x00000130


	//----- nvinfo : EIATTR_CBANK_PARAM_SIZE
	.align		4
.L_208:
        /*0044*/ 	.byte	0x03, 0x19
        /*0046*/ 	.short	0x000c


	//----- nvinfo : EIATTR_PARAM_CBANK
	.align		4
        /*0048*/ 	.byte	0x04, 0x0a
        /*004a*/ 	.short	(.L_210 - .L_209)
	.align		4
.L_209:
        /*004c*/ 	.word	index@(.nv.constant0._ZN3cub18CUB_300001_SM_10006detail4scan20DeviceScanInitKernelINS0_13ScanTileStateIiLb1EEEEEvT_i)
        /*0050*/ 	.short	0x0380
        /*0052*/ 	.short	0x000c


	//----- nvinfo : EIATTR_SW_WAR
	.align		4
.L_210:
        /*0054*/ 	.byte	0x04, 0x36
        /*0056*/ 	.short	(.L_212 - .L_211)
.L_211:
        /*0058*/ 	.word	0x00000008
.L_212:


//--------------------- .nv.info._ZN3cub18CUB_300001_SM_10006detail6reduce28DeviceReduceSingleTileKernelINS2_10policy_hubIiyN4cuda3std3__44plusIiEEE10Policy1000EPiSC_iS9_iiNS7_10__identityEEEvT0_T1_T2_T3_T4_T6_ --------------------------
	.section	.nv.info._ZN3cub18CUB_300001_SM_10006detail6reduce28DeviceReduceSingleTileKernelINS2_10policy_hubIiyN4cuda3std3__44plusIiEEE10Policy1000EPiSC_iS9_iiNS7_10__identityEEEvT0_T1_T2_T3_T4_T6_,"",@"SHT_CUDA_INFO"
	.sectionflags	@""
	.align	4


	//----- nvinfo : EIATTR_CUDA_API_VERSION
	.align		4
        /*0000*/ 	.byte	0x04, 0x37
        /*0002*/ 	.short	(.L_214 - .L_213)
.L_213:
        /*0004*/ 	.word	0x00000082


	//----- nvinfo : EIATTR_KPARAM_INFO
	.align		4
.L_214:
        /*0008*/ 	.byte	0x04, 0x17
        /*000a*/ 	.short	(.L_216 - .L_215)
.L_215:
        /*000c*/ 	.word	0x00000000
        /*0010*/ 	.short	0x0005
        /*0012*/ 	.short	0x001c
        /*0014*/ 	.byte	0x00, 0xf0, 0x05, 0x00


	//----- nvinfo : EIATTR_KPARAM_INFO
	.align		4
.L_216:
        /*0018*/ 	.byte	0x04, 0x17
        /*001a*/ 	.short	(.L_218 - .L_217)
.L_217:
        /*001c*/ 	.word	0x00000000
        /*0020*/ 	.short	0x0004
        /*0022*/ 	.short	0x0018
        /*0024*/ 	.byte	0x00, 0xf0, 0x11, 0x00


	//----- nvinfo : EIATTR_KPARAM_INFO
	.align		4
.L_218:
        /*0028*/ 	.byte	0x04, 0x17
        /*002a*/ 	.short	(.L_220 - .L_219)
.L_219:
        /*002c*/ 	.word	0x00000000
        /*0030*/ 	.short	0x0003
        /*0032*/ 	.short	0x0014
        /*0034*/ 	.byte	0x00, 0xf0, 0x05, 0x00


	//----- nvinfo : EIATTR_KPARAM_INFO
	.align		4
.L_220:
        /*0038*/ 	.byte	0x04, 0x17
        /*003a*/ 	.short	(.L_222 - .L_221)
.L_221:
        /*003c*/ 	.word	0x00000000
        /*0040*/ 	.short	0x0002
        /*0042*/ 	.short	0x0010
        /*0044*/ 	.byte	0x00, 0xf0, 0x11, 0x00


	//----- nvinfo : EIATTR_KPARAM_INFO
	.align		4
.L_222:
        /*0048*/ 	.byte	0x04, 0x17
        /*004a*/ 	.short	(.L_224 - .L_223)
.L_223:
        /*004c*/ 	.word	0x00000000
        /*0050*/ 	.short	0x0001
        /*0052*/ 	.short	0x0008
        /*0054*/ 	.byte	0x00, 0xf5, 0x21, 0x00


	//----- nvinfo : EIATTR_KPARAM_INFO
	.align		4
.L_224:
        /*0058*/ 	.byte	0x04, 0x17
        /*005a*/ 	.short	(.L_226 - .L_225)
.L_225:
        /*005c*/ 	.word	0x00000000
        /*0060*/ 	.short	0x0000
        /*0062*/ 	.short	0x0000
        /*0064*/ 	.byte	0x00, 0xf5, 0x21, 0x00


	//----- nvinfo : EIATTR_SPARSE_MMA_MASK
	.align		4
.L_226:
        /*0068*/ 	.byte	0x03, 0x50
        /*006a*/ 	.short	0x0000


	//----- nvinfo : EIATTR_MAXREG_COUNT
	.align		4
        /*006c*/ 	.byte	0x03, 0x1b
        /*006e*/ 	.short	0x00ff


	//----- nvinfo : EIATTR_NUM_BARRIERS
	.align		4
        /*0070*/ 	.byte	0x02, 0x4c
        /*0072*/ 	.byte	0x01
	.zero		1


	//----- nvinfo : EIATTR_MERCURY_ISA_VERSION
	.align		4
        /*0074*/ 	.byte	0x03, 0x5f
        /*0076*/ 	.short	0x0101


	//----- nvinfo : EIATTR_COOP_GROUP_MASK_REGIDS
	.align		4
        /*0078*/ 	.byte	0x04, 0x29
        /*007a*/ 	.short	(.L_228 - .L_227)


	//   ....[0]....
.L_227:
        /*007c*/ 	.word	0xffffffff


	//   ....[1]....
        /*0080*/ 	.word	0xffffffff


	//   ....[2]....
        /*0084*/ 	.word	0xffffffff


	//   ....[3]....
        /*0088*/ 	.word	0xffffffff


	//   ....[4]....
        /*008c*/ 	.word	0xffffffff


	//   ....[5]....
        /*0090*/ 	.word	0xffffffff


	//   ....[6]....
        /*0094*/ 	.word	0xffffffff


	//   ....[7]....
        /*0098*/ 	.word	0xffffffff


	//   ....[8]....
        /*009c*/ 	.word	0xffffffff


	//   ....[9]....
        /*00a0*/ 	.word	0xffffffff


	//   ....[10]....
        /*00a4*/ 	.word	0xffffffff


	//   ....[11]....
        /*00a8*/ 	.word	0xffffffff


	//   ....[12]....
        /*00ac*/ 	.word	0xffffffff


	//   ....[13]....
        /*00b0*/ 	.word	0xffffffff


	//   ....[14]....
        /*00b4*/ 	.word	0xffffffff


	//   ....[15]....
        /*00b8*/ 	.word	0xffffffff


	//   ....[16]....
        /*00bc*/ 	.word	0xffffffff


	//   ....[17]....
        /*00c0*/ 	.word	0xffffffff


	//   ....[18]....
        /*00c4*/ 	.word	0xffffffff


	//   ....[19]....
        /*00c8*/ 	.word	0xffffffff


	//   ....[20]....
        /*00cc*/ 	.word	0xffffffff


	//   ....[21]....
        /*00d0*/ 	.word	0xffffffff


	//   ....[22]....
        /*00d4*/ 	.word	0xffffffff


	//   ....[23]....
        /*00d8*/ 	.word	0xffffffff


	//   ....[24]....
        /*00dc*/ 	.word	0xffffffff


	//   ....[25]....
        /*00e0*/ 	.word	0xffffffff


	//   ....[26]....
        /*00e4*/ 	.word	0xffffffff


	//   ....[27]....
        /*00e8*/ 	.word	0xffffffff


	//   ....[28]....
        /*00ec*/ 	.word	0xffffffff


	//   ....[29]....
        /*00f0*/ 	.word	0xffffffff


	//----- nvinfo : EIATTR_COOP_GROUP_INSTR_OFFSETS
	.align		4
.L_228:
        /*00f4*/ 	.byte	0x04, 0x28
        /*00f6*/ 	.short	(.L_230 - .L_229)


	//   ....[0]....
.L_229:
        /*00f8*/ 	.word	0x00000890


	//   ....[1]....
        /*00fc*/ 	.word	0x000008f0


	//   ....[2]....
        /*0100*/ 	.word	0x00000940


	//   ....[3]....
        /*0104*/ 	.word	0x000009b0


	//   ....[4]....
        /*0108*/ 	.word	0x00000a10


	//   ....[5]....
        /*010c*/ 	.word	0x00000ba0


	//   ....[6]....
        /*0110*/ 	.word	0x00000c40


	//   ....[7]....
        /*0114*/ 	.word	0x00000cc0


	//   ....[8]....
        /*0118*/ 	.word	0x00000d20


	//   ....[9]....
        /*011c*/ 	.word	0x00000d60


	//   ....[10]....
        /*0120*/ 	.word	0x000019d0


	//   ....[11]....
        /*0124*/ 	.word	0x00001a30


	//   ....[12]....
        /*0128*/ 	.word	0x00001a90


	//   ....[13]....
        /*012c*/ 	.word	0x00001af0


	//   ....[14]....
        /*0130*/ 	.word	0x00001b50


	//   ....[15]....
        /*0134*/ 	.word	0x000023f0


	//   ....[16]....
        /*0138*/ 	.word	0x00002450


	//   ....[17]....
        /*013c*/ 	.word	0x000024a0


	//   ....[18]....
        /*0140*/ 	.word	0x00002510


	//   ....[19]....
        /*0144*/ 	.word	0x00002570


	//   ....[20]....
        /*0148*/ 	.word	0x00002700


	//   ....[21]....
        /*014c*/ 	.word	0x00002790


	//   ....[22]....
        /*0150*/ 	.word	0x000027e0


	//   ....[23]....
        /*0154*/ 	.word	0x00002850


	//   ....[24]....
        /*0158*/ 	.word	0x000028c0


	//   ....[25]....
        /*015c*/ 	.word	0x000036a0


	//   ....[26]....
        /*0160*/ 	.word	0x00003700


	//   ....[27]....
        /*0164*/ 	.word	0x00003760


	//   ....[28]....
        /*0168*/ 	.word	0x000037c0


	//   ....[29]....
        /*016c*/ 	.word	0x00003820


	//----- nvinfo : EIATTR_VRC_CTA_INIT_COUNT
	.align		4
.L_230:
        /*0170*/ 	.byte	0x02, 0x4a
	.zero		1
	.zero		1


	//----- nvinfo : EIATTR_EXIT_INSTR_OFFSETS
	.align		4
        /*0174*/ 	.byte	0x04, 0x1c
        /*0176*/ 	.short	(.L_232 - .L_231)


	//   ....[0]....
.L_231:
        /*0178*/ 	.word	0x00000080


	//   ....[1]....
        /*017c*/ 	.word	0x000000c0


	//   ....[2]....
        /*0180*/ 	.word	0x00003940


	//   ....[3]....
        /*0184*/ 	.word	0x00003990


	//----- nvinfo : EIATTR_MAX_THREADS
	.align		4
.L_232:
        /*0188*/ 	.byte	0x04, 0x05
        /*018a*/ 	.short	(.L_234 - .L_233)
.L_233:
        /*018c*/ 	.word	0x00000100
        /*0190*/ 	.word	0x00000001
        /*0194*/ 	.word	0x00000001


	//----- nvinfo : EIATTR_CRS_STACK_SIZE
	.align		4
.L_234:
        /*0198*/ 	.byte	0x04, 0x1e
        /*019a*/ 	.short	(.L_236 - .L_235)
.L_235:
        /*019c*/ 	.word	0x00000000


	//----- nvinfo : EIATTR_CBANK_PARAM_SIZE
	.align		4
.L_236:
        /*01a0*/ 	.byte	0x03, 0x19
        /*01a2*/ 	.short	0x001d


	//----- nvinfo : EIATTR_PARAM_CBANK
	.align		4
        /*01a4*/ 	.byte	0x04, 0x0a
        /*01a6*/ 	.short	(.L_238 - .L_237)
	.align		4
.L_237:
        /*01a8*/ 	.word	index@(.nv.constant0._ZN3cub18CUB_300001_SM_10006detail6reduce28DeviceReduceSingleTileKernelINS2_10policy_hubIiyN4cuda3std3__44plusIiEEE10Policy1000EPiSC_iS9_iiNS7_10__identityEEEvT0_T1_T2_T3_T4_T6_)
        /*01ac*/ 	.short	0x0380
        /*01ae*/ 	.short	0x001d


	//----- nvinfo : EIATTR_SW_WAR
	.align		4
.L_238:
        /*01b0*/ 	.byte	0x04, 0x36
        /*01b2*/ 	.short	(.L_240 - .L_239)
.L_239:
        /*01b4*/ 	.word	0x00000008
.L_240:


//--------------------- .nv.info._ZN3cub18CUB_300001_SM_10006detail6reduce18DeviceReduceKernelINS2_10policy_hubIiyN4cuda3std3__44plusIiEEE10Policy1000EN6thrust24THRUST_300001_SM_1000_NS10device_ptrIiEEyS9_iNS7_10__identityEEEvT0_PT3_T1_NS0_13GridEvenShareISK_EET2_T4_ --------------------------
	.section	.nv.info._ZN3cub18CUB_300001_SM_10006detail6reduce18DeviceReduceKernelINS2_10policy_hubIiyN4cuda3std3__44plusIiEEE10Policy1000EN6thrust24THRUST_300001_SM_1000_NS10device_ptrIiEEyS9_iNS7_10__identityEEEvT0_PT3_T1_NS0_13GridEvenShareISK_EET2_T4_,"",@"SHT_CUDA_INFO"
	.sectionflags	@""
	.align	4


	//----- nvinfo : EIATTR_CUDA_API_VERSION
	.align		4
        /*0000*/ 	.byte	0x04, 0x37
        /*0002*/ 	.short	(.L_242 - .L_241)
.L_241:
        /*0004*/ 	.word	0x00000082


	//----- nvinfo : EIATTR_KPARAM_INFO
	.align		4
.L_242:
        /*0008*/ 	.byte	0x04, 0x17
        /*000a*/ 	.short	(.L_244 - .L_243)
.L_243:
        /*000c*/ 	.word	0x00000000
        /*0010*/ 	.short	0x0005
        /*0012*/ 	.short	0x0061
        /*0014*/ 	.byte	0x00, 0xf0, 0x05, 0x00


	//----- nvinfo : EIATTR_KPARAM_INFO
	.align		4
.L_244:
        /*0018*/ 	.byte	0x04, 0x17
        /*001a*/ 	.short	(.L_246 - .L_245)
.L_245:
        /*001c*/ 	.word	0x00000000
        /*0020*/ 	.short	0x0004
        /*0022*/ 	.short	0x0060
        /*0024*/ 	.byte	0x00, 0xf0, 0x05, 0x00


	//----- nvinfo : EIATTR_KPARAM_INFO
	.align		4
.L_246:
        /*0028*/ 	.byte	0x04, 0x17
        /*002a*/ 	.short	(.L_248 - .L_247)
.L_247:
        /*002c*/ 	.word	0x00000000
        /*0030*/ 	.short	0x0003
        /*0032*/ 	.short	0x0018
        /*0034*/ 	.byte	0x00, 0xf0, 0x21, 0x01


	//----- nvinfo : EIATTR_KPARAM_INFO
	.align		4
.L_248:
        /*0038*/ 	.byte	0x04, 0x17
        /*003a*/ 	.short	(.L_250 - .L_249)
.L_249:
        /*003c*/ 	.word	0x00000000
        /*0040*/ 	.short	0x0002
        /*0042*/ 	.short	0x0010
        /*0044*/ 	.byte	0x00, 0xf0, 0x21, 0x00


	//----- nvinfo : EIATTR_KPARAM_INFO
	.align		4
.L_250:
        /*0048*/ 	.byte	0x04, 0x17
        /*004a*/ 	.short	(.L_252 - .L_251)
.L_251:
        /*004c*/ 	.word	0x00000000
        /*0050*/ 	.short	0x0001
        /*0052*/ 	.short	0x0008
        /*0054*/ 	.byte	0x00, 0xf5, 0x21, 0x00


	//----- nvinfo : EIATTR_KPARAM_INFO
	.align		4
.L_252:
        /*0058*/ 	.byte	0x04, 0x17
        /*005a*/ 	.short	(.L_254 - .L_253)
.L_253:
        /*005c*/ 	.word	0x00000000
        /*0060*/ 	.short	0x0000
        /*0062*/ 	.short	0x0000
        /*0064*/ 	.byte	0x00, 0xf0, 0x21, 0x00


	//----- nvinfo : EIATTR_SPARSE_MMA_MASK
	.align		4
.L_254:
        /*0068*/ 	.byte	0x03, 0x50
        /*006a*/ 	.short	0x0000


	//----- nvinfo : EIATTR_MAXREG_COUNT
	.align		4
        /*006c*/ 	.byte	0x03, 0x1b
        /*006e*/ 	.short	0x00ff


	//----- nvinfo : EIATTR_NUM_BARRIERS
	.align		4
        /*0070*/ 	.byte	0x02, 0x4c
        /*0072*/ 	.byte	0x01
	.zero		1


	//----- nvinfo : EIATTR_MERCURY_ISA_VERSION
	.align		4
        /*0074*/ 	.byte	0x03, 0x5f
        /*0076*/ 	.short	0x0101


	//----- nvinfo : EIATTR_COOP_GROUP_MASK_REGIDS
	.align		4
        /*0078*/ 	.byte	0x04, 0x29
        /*007a*/ 	.short	(.L_256 - .L_255)


	//   ....[0]....
.L_255:
        /*007c*/ 	.word	0xffffffff


	//   ....[1]....
        /*0080*/ 	.word	0xffffffff


	//   ....[2]....
        /*0084*/ 	.word	0xffffffff


	//   ....[3]....
        /*0088*/ 	.word	0xffffffff


	//   ....[4]....
        /*008c*/ 	.word	0xffffffff


	//   ....[5]....
        /*0090*/ 	.word	0xffffffff


	//   ....[6]....
        /*0094*/ 	.word	0xffffffff


	//   ....[7]....
        /*0098*/ 	.word	0xffffffff


	//   ....[8]....
        /*009c*/ 	.word	0xffffffff


	//   ....[9]....
        /*00a0*/ 	.word	0xffffffff


	//   ....[10]....
        /*00a4*/ 	.word	0xffffffff


	//   ....[11]....
        /*00a8*/ 	.word	0xffffffff


	//   ....[12]....
        /*00ac*/ 	.word	0xffffffff


	//   ....[13]....
        /*00b0*/ 	.word	0xffffffff


	//   ....[14]....
        /*00b4*/ 	.word	0xffffffff


	//----- nvinfo : EIATTR_COOP_GROUP_INSTR_OFFSETS
	.align		4
.L_256:
        /*00b8*/ 	.byte	0x04, 0x28
        /*00ba*/ 	.short	(.L_258 - .L_257)


	//   ....[0]....
.L_257:
        /*00bc*/ 	.word	0x000008e0


	//   ....[1]....
        /*00c0*/ 	.word	0x00000940


	//   ....[2]....
        /*00c4*/ 	.word	0x000009a0


	//   ....[3]....
        /*00c8*/ 	.word	0x00000a00


	//   ....[4]....
        /*00cc*/ 	.word	0x00000a60


	//   ....[5]....
        /*00d0*/ 	.word	0x00000bf0


	//   ....[6]....
        /*00d4*/ 	.word	0x00000c90


	//   ....[7]....
        /*00d8*/ 	.word	0x00000d10


	//   ....[8]....
        /*00dc*/ 	.word	0x00000d70


	//   ....[9]....
        /*00e0*/ 	.word	0x00000db0


	//   ....[10]....
        /*00e4*/ 	.word	0x00001db0


	//   ....[11]....
        /*00e8*/ 	.word	0x00001e10


	//   ....[12]....
        /*00ec*/ 	.word	0x00001e70


	//   ....[13]....
        /*00f0*/ 	.word	0x00001ed0


	//   ....[14]....
        /*00f4*/ 	.word	0x00001f30


	//----- nvinfo : EIATTR_VRC_CTA_INIT_COUNT
	.align		4
.L_258:
        /*00f8*/ 	.byte	0x02, 0x4a
	.zero		1
	.zero		1


	//----- nvinfo : EIATTR_EXIT_INSTR_OFFSETS
	.align		4
        /*00fc*/ 	.byte	0x04, 0x1c
        /*00fe*/ 	.short	(.L_260 - .L_259)


	//   ....[0]....
.L_259:
        /*0100*/ 	.word	0x00002050


	//   ....[1]....
        /*0104*/ 	.word	0x000020b0


	//----- nvinfo : EIATTR_MAX_THREADS
	.align		4
.L_260:
        /*0108*/ 	.byte	0x04, 0x05
        /*010a*/ 	.short	(.L_262 - .L_261)
.L_261:
        /*010c*/ 	.word	0x00000100
        /*0110*/ 	.word	0x00000001
        /*0114*/ 	.word	0x00000001


	//----- nvinfo : EIATTR_CRS_STACK_SIZE
	.align		4
.L_262:
        /*0118*/ 	.byte	0x04, 0x1e
        /*011a*/ 	.short	(.L_264 - .L_263)
.L_263:
        /*011c*/ 	.word	0x00000000


	//----- nvinfo : EIATTR_CBANK_PARAM_SIZE
	.align		4
.L_264:
        /*0120*/ 	.byte	0x03, 0x19
        /*0122*/ 	.short	0x0062


	//----- nvinfo : EIATTR_PARAM_CBANK
	.align		4
        /*0124*/ 	.byte	0x04, 0x0a
        /*0126*/ 	.short	(.L_266 - .L_265)
	.align		4
.L_265:
        /*0128*/ 	.word	index@(.nv.constant0._ZN3cub18CUB_300001_SM_10006detail6reduce18DeviceReduceKernelINS2_10policy_hubIiyN4cuda3std3__44plusIiEEE10Policy1000EN6thrust24THRUST_300001_SM_1000_NS10device_ptrIiEEyS9_iNS7_10__identityEEEvT0_PT3_T1_NS0_13GridEvenShareISK_EET2_T4_)
        /*012c*/ 	.short	0x0380
        /*012e*/ 	.short	0x0062


	//----- nvinfo : EIATTR_SW_WAR
	.align		4
.L_266:
        /*0130*/ 	.byte	0x04, 0x36
        /*0132*/ 	.short	(.L_268 - .L_267)
.L_267:
        /*0134*/ 	.word	0x00000008
.L_268:


//--------------------- .nv.info._ZN3cub18CUB_300001_SM_10006detail6reduce28DeviceReduceSingleTileKernelINS2_10policy_hubIiyN4cuda3std3__44plusIiEEE10Policy1000EN6thrust24THRUST_300001_SM_1000_NS10device_ptrIiEEPiyS9_iiNS7_10__identityEEEvT0_T1_T2_T3_T4_T6_ --------------------------
	.section	.nv.info._ZN3cub18CUB_300001_SM_10006detail6reduce28DeviceReduceSingleTileKernelINS2_10policy_hubIiyN4cuda3std3__44plusIiEEE10Policy1000EN6thrust24THRUST_300001_SM_1000_NS10device_ptrIiEEPiyS9_iiNS7_10__identityEEEvT0_T1_T2_T3_T4_T6_,"",@"SHT_CUDA_INFO"
	.sectionflags	@""
	.align	4


	//----- nvinfo : EIATTR_CUDA_API_VERSION
	.align		4
        /*0000*/ 	.byte	0x04, 0x37
        /*0002*/ 	.short	(.L_270 - .L_269)
.L_269:
        /*0004*/ 	.word	0x00000082


	//----- nvinfo : EIATTR_KPARAM_INFO
	.align		4
.L_270:
        /*0008*/ 	.byte	0x04, 0x17
        /*000a*/ 	.short	(.L_272 - .L_271)
.L_271:
        /*000c*/ 	.word	0x00000000
        /*0010*/ 	.short	0x0005
        /*0012*/ 	.short	0x0020
        /*0014*/ 	.byte	0x00, 0xf0, 0x05, 0x00


	//----- nvinfo : EIATTR_KPARAM_INFO
	.align		4
.L_272:
        /*0018*/ 	.byte	0x04, 0x17
        /*001a*/ 	.short	(.L_274 - .L_273)
.L_273:
        /*001c*/ 	.word	0x00000000
        /*0020*/ 	.short	0x0004
        /*0022*/ 	.short	0x001c
        /*0024*/ 	.byte	0x00, 0xf0, 0x11, 0x00


	//----- nvinfo : EIATTR_KPARAM_INFO
	.align		4
.L_274:
        /*0028*/ 	.byte	0x04, 0x17
        /*002a*/ 	.short	(.L_276 - .L_275)
.L_275:
        /*002c*/ 	.word	0x00000000
        /*0030*/ 	.short	0x0003
        /*0032*/ 	.short	0x0018
        /*0034*/ 	.byte	0x00, 0xf0, 0x05, 0x00


	//----- nvinfo : EIATTR_KPARAM_INFO
	.align		4
.L_276:
        /*0038*/ 	.byte	0x04, 0x17
        /*003a*/ 	.short	(.L_278 - .L_277)
.L_277:
        /*003c*/ 	.word	0x00000000
        /*0040*/ 	.short	0x0002
        /*0042*/ 	.short	0x0010
        /*0044*/ 	.byte	0x00, 0xf0, 0x21, 0x00


	//----- nvinfo : EIATTR_KPARAM_INFO
	.align		4
.L_278:
        /*0048*/ 	.byte	0x04, 0x17
        /*004a*/ 	.short	(.L_280 - .L_279)
.L_279:
        /*004c*/ 	.word	0x00000000
        /*0050*/ 	.short	0x0001
        /*0052*/ 	.short	0x0008
        /*0054*/ 	.byte	0x00, 0xf5, 0x21, 0x00


	//----- nvinfo : EIATTR_KPARAM_INFO
	.align		4
.L_280:
        /*0058*/ 	.byte	0x04, 0x17
        /*005a*/ 	.short	(.L_282 - .L_281)
.L_281:
        /*005c*/ 	.word	0x00000000
        /*0060*/ 	.short	0x0000
        /*0062*/ 	.short	0x0000
        /*0064*/ 	.byte	0x00, 0xf0, 0x21, 0x00


	//----- nvinfo : EIATTR_SPARSE_MMA_MASK
	.align		4
.L_282:
        /*0068*/ 	.byte	0x03, 0x50
        /*006a*/ 	.short	0x0000


	//----- nvinfo : EIATTR_MAXREG_COUNT
	.align		4
        /*006c*/ 	.byte	0x03, 0x1b
        /*006e*/ 	.short	0x00ff


	//----- nvinfo : EIATTR_NUM_BARRIERS
	.align		4
        /*0070*/ 	.byte	0x02, 0x4c
        /*0072*/ 	.byte	0x01
	.zero		1


	//----- nvinfo : EIATTR_MERCURY_ISA_VERSION
	.align		4
        /*0074*/ 	.byte	0x03, 0x5f
        /*0076*/ 	.short	0x0101


	//----- nvinfo : EIATTR_COOP_GROUP_MASK_REGIDS
	.align		4
        /*0078*/ 	.byte	0x04, 0x29
        /*007a*/ 	.short	(.L_284 - .L_283)


	//   ....[0]....
.L_283:
        /*007c*/ 	.word	0xffffffff


	//   ....[1]....
        /*0080*/ 	.word	0xffffffff


	//   ....[2]....
        /*0084*/ 	.word	0xffffffff


	//   ....[3]....
        /*0088*/ 	.word	0xffffffff


	//   ....[4]....
        /*008c*/ 	.word	0xffffffff


	//   ....[5]....
        /*0090*/ 	.word	0xffffffff


	//   ....[6]....
        /*0094*/ 	.word	0xffffffff


	//   ....[7]....
        /*0098*/ 	.word	0xffffffff


	//   ....[8]....
        /*009c*/ 	.word	0xffffffff


	//   ....[9]....
        /*00a0*/ 	.word	0xffffffff


	//   ....[10]....
        /*00a4*/ 	.word	0xffffffff


	//   ....[11]....
        /*00a8*/ 	.word	0xffffffff


	//   ....[12]....
        /*00ac*/ 	.word	0xffffffff


	//   ....[13]....
        /*00b0*/ 	.word	0xffffffff


	//   ....[14]....
        /*00b4*/ 	.word	0xffffffff


	//----- nvinfo : EIATTR_COOP_GROUP_INSTR_OFFSETS
	.align		4
.L_284:
        /*00b8*/ 	.byte	0x04, 0x28
        /*00ba*/ 	.short	(.L_286 - .L_285)


	//   ....[0]....
.L_285:
        /*00bc*/ 	.word	0x00000850


	//   ....[1]....
        /*00c0*/ 	.word	0x000008b0


	//   ....[2]....
        /*00c4*/ 	.word	0x00000910


	//   ....[3]....
        /*00c8*/ 	.word	0x00000970


	//   ....[4]....
        /*00cc*/ 	.word	0x000009d0


	//   ....[5]....
        /*00d0*/ 	.word	0x00000b60


	//   ....[6]....
        /*00d4*/ 	.word	0x00000c00


	//   ....[7]....
        /*00d8*/ 	.word	0x00000c80


	//   ....[8]....
        /*00dc*/ 	.word	0x00000ce0


	//   ....[9]....
        /*00e0*/ 	.word	0x00000d20


	//   ....[10]....
        /*00e4*/ 	.word	0x00001b90


	//   ....[11]....
        /*00e8*/ 	.word	0x00001bf0


	//   ....[12]....
        /*00ec*/ 	.word	0x00001c50


	//   ....[13]....
        /*00f0*/ 	.word	0x00001cb0


	//   ....[14]....
        /*00f4*/ 	.word	0x00001d10


	//----- nvinfo : EIATTR_VRC_CTA_INIT_COUNT
	.align		4
.L_286:
        /*00f8*/ 	.byte	0x02, 0x4a
	.zero		1
	.zero		1


	//----- nvinfo : EIATTR_EXIT_INSTR_OFFSETS
	.align		4
        /*00fc*/ 	.byte	0x04, 0x1c
        /*00fe*/ 	.short	(.L_288 - .L_287)


	//   ....[0]....
.L_287:
        /*0100*/ 	.word	0x000000a0


	//   ....[1]....
        /*0104*/ 	.word	0x000000e0


	//   ....[2]....
        /*0108*/ 	.word	0x00001e20


	//   ....[3]....
        /*010c*/ 	.word	0x00001e70


	//----- nvinfo : EIATTR_MAX_THREADS
	.align		4
.L_288:
        /*0110*/ 	.byte	0x04, 0x05
        /*0112*/ 	.short	(.L_290 - .L_289)
.L_289:
        /*0114*/ 	.word	0x00000100
        /*0118*/ 	.word	0x00000001
        /*011c*/ 	.word	0x00000001


	//----- nvinfo : EIATTR_CRS_STACK_SIZE
	.align		4
.L_290:
        /*0120*/ 	.byte	0x04, 0x1e
        /*0122*/ 	.short	(.L_292 - .L_291)
.L_291:
        /*0124*/ 	.word	0x00000000


	//----- nvinfo : EIATTR_CBANK_PARAM_SIZE
	.align		4
.L_292:
        /*0128*/ 	.byte	0x03, 0x19
        /*012a*/ 	.short	0x0021


	//----- nvinfo : EIATTR_PARAM_CBANK
	.align		4
        /*012c*/ 	.byte	0x04, 0x0a
        /*012e*/ 	.short	(.L_294 - .L_293)
	.align		4
.L_293:
        /*0130*/ 	.word	index@(.nv.constant0._ZN3cub18CUB_300001_SM_10006detail6reduce28DeviceReduceSingleTileKernelINS2_10policy_hubIiyN4cuda3std3__44plusIiEEE10Policy1000EN6thrust24THRUST_300001_SM_1000_NS10device_ptrIiEEPiyS9_iiNS7_10__identityEEEvT0_T1_T2_T3_T4_T6_)
        /*0134*/ 	.short	0x0380
        /*0136*/ 	.short	0x0021


	//----- nvinfo : EIATTR_SW_WAR
	.align		4
.L_294:
        /*0138*/ 	.byte	0x04, 0x36
        /*013a*/ 	.short	(.L_296 - .L_295)
.L_295:
        /*013c*/ 	.word	0x00000008
.L_296:


//--------------------- .nv.info._ZN3cub18CUB_300001_SM_10006detail6reduce28DeviceReduceSingleTileKernelINS2_10policy_hubIijN4cuda3std3__44plusIiEEE10Policy1000EPiSC_iS9_iiNS7_10__identityEEEvT0_T1_T2_T3_T4_T6_ --------------------------
	.section	.nv.info._ZN3cub18CUB_300001_SM_10006detail6reduce28DeviceReduceSingleTileKernelINS2_10policy_hubIijN4cuda3std3__44plusIiEEE10Policy1000EPiSC_iS9_iiNS7_10__identityEEEvT0_T1_T2_T3_T4_T6_,"",@"SHT_CUDA_INFO"
	.sectionflags	@""
	.align	4


	//----- nvinfo : EIATTR_CUDA_API_VERSION
	.align		4
        /*0000*/ 	.byte	0x04, 0x37
        /*0002*/ 	.short	(.L_298 - .L_297)
.L_297:
        /*0004*/ 	.word	0x00000082


	//----- nvinfo : EIATTR_KPARAM_INFO
	.align		4
.L_298:
        /*0008*/ 	.byte	0x04, 0x17
        /*000a*/ 	.short	(.L_300 - .L_299)
.L_299:
        /*000c*/ 	.word	0x00000000
        /*0010*/ 	.short	0x0005
        /*0012*/ 	.short	0x001c
        /*0014*/ 	.byte	0x00, 0xf0, 0x05, 0x00


	//----- nvinfo : EIATTR_KPARAM_INFO
	.align		4
.L_300:
        /*0018*/ 	.byte	0x04, 0x17
        /*001a*/ 	.short	(.L_302 - .L_301)
.L_301:
        /*001c*/ 	.word	0x00000000
        /*0020*/ 	.short	0x0004
        /*0022*/ 	.short	0x0018
        /*0024*/ 	.byte	0x00, 0xf0, 0x11, 0x00


	//----- nvinfo : EIATTR_KPARAM_INFO
	.align		4
.L_302:
        /*0028*/ 	.byte	0x04, 0x17
        /*002a*/ 	.short	(.L_304 - .L_303)
.L_303:
        /*002c*/ 	.word	0x00000000
        /*0030*/ 	.short	0x0003
        /*0032*/ 	.short	0x0014
        /*0034*/ 	.byte	0x00, 0xf0, 0x05, 0x00


	//----- nvinfo : EIATTR_KPARAM_INFO
	.align		4
.L_304:
        /*0038*/ 	.byte	0x04, 0x17
        /*003a*/ 	.short	(.L_306 - .L_305)
.L_305:
        /*003c*/ 	.word	0x00000000
        /*0040*/ 	.short	0x0002
        /*0042*/ 	.short	0x0010
        /*0044*/ 	.byte	0x00, 0xf0, 0x11, 0x00


	//----- nvinfo : EIATTR_KPARAM_INFO
	.align		4
.L_306:
        /*0048*/ 	.byte	0x04, 0x17
        /*004a*/ 	.short	(.L_308 - .L_307)
.L_307:
        /*004c*/ 	.word	0x00000000
        /*0050*/ 	.short	0x0001
        /*0052*/ 	.short	0x0008
        /*0054*/ 	.byte	0x00, 0xf5, 0x21, 0x00


	//----- nvinfo : EIATTR_KPARAM_INFO
	.align		4
.L_308:
        /*0058*/ 	.byte	0x04, 0x17
        /*005a*/ 	.short	(.L_310 - .L_309)
.L_309:
        /*005c*/ 	.word	0x00000000
        /*0060*/ 	.short	0x0000
        /*0062*/ 	.short	0x0000
        /*0064*/ 	.byte	0x00, 0xf5, 0x21, 0x00


	//----- nvinfo : EIATTR_SPARSE_MMA_MASK
	.align		4
.L_310:
        /*0068*/ 	.byte	0x03, 0x50
        /*006a*/ 	.short	0x0000


	//----- nvinfo : EIATTR_MAXREG_COUNT
	.align		4
        /*006c*/ 	.byte	0x03, 0x1b
        /*006e*/ 	.short	0x00ff


	//----- nvinfo : EIATTR_NUM_BARRIERS
	.align		4
        /*0070*/ 	.byte	0x02, 0x4c
        /*0072*/ 	.byte	0x01
	.zero		1


	//----- nvinfo : EIATTR_MERCURY_ISA_VERSION
	.align		4
        /*0074*/ 	.byte	0x03, 0x5f
        /*0076*/ 	.short	0x0101


	//----- nvinfo : EIATTR_COOP_GROUP_MASK_REGIDS
	.align		4
        /*0078*/ 	.byte	0x04, 0x29
        /*007a*/ 	.short	(.L_312 - .L_311)


	//   ....[0]....
.L_311:
        /*007c*/ 	.word	0xffffffff


	//   ....[1]....
        /*0080*/ 	.word	0xffffffff


	//   ....[2]....
        /*0084*/ 	.word	0xffffffff


	//   ....[3]....
        /*0088*/ 	.word	0xffffffff


	//   ....[4]....
        /*008c*/ 	.word	0xffffffff


	//   ....[5]....
        /*0090*/ 	.word	0xffffffff


	//   ....[6]....
        /*0094*/ 	.word	0xffffffff


	//   ....[7]....
        /*0098*/ 	.word	0xffffffff


	//   ....[8]....
        /*009c*/ 	.word	0xffffffff


	//   ....[9]....
        /*00a0*/ 	.word	0xffffffff


	//   ....[10]....
        /*00a4*/ 	.word	0xffffffff


	//   ....[11]....
        /*00a8*/ 	.word	0xffffffff


	//   ....[12]....
        /*00ac*/ 	.word	0xffffffff


	//   ....[13]....
        /*00b0*/ 	.word	0xffffffff


	//   ....[14]....
        /*00b4*/ 	.word	0xffffffff


	//   ....[15]....
        /*00b8*/ 	.word	0xffffffff


	//   ....[16]....
        /*00bc*/ 	.word	0xffffffff


	//   ....[17]....
        /*00c0*/ 	.word	0xffffffff


	//   ....[18]....
        /*00c4*/ 	.word	0xffffffff


	//   ....[19]....
        /*00c8*/ 	.word	0xffffffff


	//   ....[20]....
        /*00cc*/ 	.word	0xffffffff


	//   ....[21]....
        /*00d0*/ 	.word	0xffffffff


	//   ....[22]....
        /*00d4*/ 	.word	0xffffffff


	//   ....[23]....
        /*00d8*/ 	.word	0xffffffff


	//   ....[24]....
        /*00dc*/ 	.word	0xffffffff


	//   ....[25]....
        /*00e0*/ 	.word	0xffffffff


	//   ....[26]....
        /*00e4*/ 	.word	0xffffffff


	//   ....[27]....
        /*00e8*/ 	.word	0xffffffff


	//   ....[28]....
        /*00ec*/ 	.word	0xffffffff


	//   ....[29]....
        /*00f0*/ 	.word	0xffffffff


	//----- nvinfo : EIATTR_COOP_GROUP_INSTR_OFFSETS
	.align		4
.L_312:
        /*00f4*/ 	.byte	0x04, 0x28
        /*00f6*/ 	.short	(.L_314 - .L_313)


	//   ....[0]....
.L_313:
        /*00f8*/ 	.word	0x00000890


	//   ....[1]....
        /*00fc*/ 	.word	0x000008f0


	//   ....[2]....
        /*0100*/ 	.word	0x00000940


	//   ....[3]....
        /*0104*/ 	.word	0x000009b0


	//   ....[4]....
        /*0108*/ 	.word	0x00000a10


	//   ....[5]....
        /*010c*/ 	.word	0x00000ba0


	//   ....[6]....
        /*0110*/ 	.word	0x00000c40


	//   ....[7]....
        /*0114*/ 	.word	0x00000cc0


	//   ....[8]....
        /*0118*/ 	.word	0x00000d20


	//   ....[9]....
        /*011c*/ 	.word	0x00000d60


	//   ....[10]....
        /*0120*/ 	.word	0x000019d0


	//   ....[11]....
        /*0124*/ 	.word	0x00001a30


	//   ....[12]....
        /*0128*/ 	.word	0x00001a90


	//   ....[13]....
        /*012c*/ 	.word	0x00001af0


	//   ....[14]....
        /*0130*/ 	.word	0x00001b50


	//   ....[15]....
        /*0134*/ 	.word	0x000023f0


	//   ....[16]....
        /*0138*/ 	.word	0x00002450


	//   ....[17]....
        /*013c*/ 	.word	0x000024a0


	//   ....[18]....
        /*0140*/ 	.word	0x00002510


	//   ....[19]....
        /*0144*/ 	.word	0x00002570


	//   ....[20]....
        /*0148*/ 	.word	0x00002700


	//   ....[21]....
        /*014c*/ 	.word	0x00002790


	//   ....[22]....
        /*0150*/ 	.word	0x000027e0


	//   ....[23]....
        /*0154*/ 	.word	0x00002850


	//   ....[24]....
        /*0158*/ 	.word	0x000028c0


	//   ....[25]....
        /*015c*/ 	.word	0x000036a0


	//   ....[26]....
        /*0160*/ 	.word	0x00003700


	//   ....[27]....
        /*0164*/ 	.word	0x00003760


	//   ....[28]....
        /*0168*/ 	.word	0x000037c0


	//   ....[29]....
        /*016c*/ 	.word	0x00003820


	//----- nvinfo : EIATTR_VRC_CTA_INIT_COUNT
	.align		4
.L_314:
        /*0170*/ 	.byte	0x02, 0x4a
	.zero		1
	.zero		1


	//----- nvinfo : EIATTR_EXIT_INSTR_OFFSETS
	.align		4
        /*0174*/ 	.byte	0x04, 0x1c
        /*0176*/ 	.short	(.L_316 - .L_315)


	//   ....[0]....
.L_315:
        /*0178*/ 	.word	0x00000080


	//   ....[1]....
        /*017c*/ 	.word	0x000000c0


	//   ....[2]....
        /*0180*/ 	.word	0x00003940


	//   ....[3]....
        /*0184*/ 	.word	0x00003990


	//----- nvinfo : EIATTR_MAX_THREADS
	.align		4
.L_316:
        /*0188*/ 	.byte	0x04, 0x05
        /*018a*/ 	.short	(.L_318 - .L_317)
.L_317:
        /*018c*/ 	.word	0x00000100
        /*0190*/ 	.word	0x00000001
        /*0194*/ 	.word	0x00000001


	//----- nvinfo : EIATTR_CRS_STACK_SIZE
	.align		4
.L_318:
        /*0198*/ 	.byte	0x04, 0x1e
        /*019a*/ 	.short	(.L_320 - .L_319)
.L_319:
        /*019c*/ 	.word	0x00000000


	//----- nvinfo : EIATTR_CBANK_PARAM_SIZE
	.align		4
.L_320:
        /*01a0*/ 	.byte	0x03, 0x19
        /*01a2*/ 	.short	0x001d


	//----- nvinfo : EIATTR_PARAM_CBANK
	.align		4
        /*01a4*/ 	.byte	0x04, 0x0a
        /*01a6*/ 	.short	(.L_322 - .L_321)
	.align		4
.L_321:
        /*01a8*/ 	.word	index@(.nv.constant0._ZN3cub18CUB_300001_SM_10006detail6reduce28DeviceReduceSingleTileKernelINS2_10policy_hubIijN4cuda3std3__44plusIiEEE10Policy1000EPiSC_iS9_iiNS7_10__identityEEEvT0_T1_T2_T3_T4_T6_)
        /*01ac*/ 	.short	0x0380
        /*01ae*/ 	.short	0x001d


	//----- nvinfo : EIATTR_SW_WAR
	.align		4
.L_322:
        /*01b0*/ 	.byte	0x04, 0x36
        /*01b2*/ 	.short	(.L_324 - .L_323)
.L_323:
        /*01b4*/ 	.word	0x00000008
.L_324:


//--------------------- .nv.info._ZN3cub18CUB_300001_SM_10006detail6reduce18DeviceReduceKernelINS2_10policy_hubIijN4cuda3std3__44plusIiEEE10Policy1000EN6thrust24THRUST_300001_SM_1000_NS10device_ptrIiEEjS9_iNS7_10__identityEEEvT0_PT3_T1_NS0_13GridEvenShareISK_EET2_T4_ --------------------------
	.section	.nv.info._ZN3cub18CUB_300001_SM_10006detail6reduce18DeviceReduceKernelINS2_10policy_hubIijN4cuda3std3__44plusIiEEE10Policy1000EN6thrust24THRUST_300001_SM_1000_NS10device_ptrIiEEjS9_iNS7_10__identityEEEvT0_PT3_T1_NS0_13GridEvenShareISK_EET2_T4_,"",@"SHT_CUDA_INFO"
	.sectionflags	@""
	.align	4


	//----- nvinfo : EIATTR_CUDA_API_VERSION
	.align		4
        /*0000*/ 	.byte	0x04, 0x37
        /*0002*/ 	.short	(.L_326 - .L_325)
.L_325:
        /*0004*/ 	.word	0x00000082


	//----- nvinfo : EIATTR_KPARAM_INFO
	.align		4
.L_326:
        /*0008*/ 	.byte	0x04, 0x17
        /*000a*/ 	.short	(.L_328 - .L_327)
.L_327:
        /*000c*/ 	.word	0x00000000
        /*0010*/ 	.short	0x0005
        /*0012*/ 	.short	0x003d
        /*0014*/ 	.byte	0x00, 0xf0, 0x05, 0x00


	//----- nvinfo : EIATTR_KPARAM_INFO
	.align		4
.L_328:
        /*0018*/ 	.byte	0x04, 0x17
        /*001a*/ 	.short	(.L_330 - .L_329)
.L_329:
        /*001c*/ 	.word	0x00000000
        /*0020*/ 	.short	0x0004
        /*0022*/ 	.short	0x003c
        /*0024*/ 	.byte	0x00, 0xf0, 0x05, 0x00


	//----- nvinfo : EIATTR_KPARAM_INFO
	.align		4
.L_330:
        /*0028*/ 	.byte	0x04, 0x17
        /*002a*/ 	.short	(.L_332 - .L_331)
.L_331:
        /*002c*/ 	.word	0x00000000
        /*0030*/ 	.short	0x0003
        /*0032*/ 	.short	0x0014
        /*0034*/ 	.byte	0x00, 0xf0, 0xa1, 0x00


	//----- nvinfo : EIATTR_KPARAM_INFO
	.align		4
.L_332:
        /*0038*/ 	.byte	0x04, 0x17
        /*003a*/ 	.short	(.L_334 - .L_333)
.L_333:
        /*003c*/ 	.word	0x00000000
        /*0040*/ 	.short	0x0002
        /*0042*/ 	.short	0x0010
        /*0044*/ 	.byte	0x00, 0xf0, 0x11, 0x00


	//----- nvinfo : EIATTR_KPARAM_INFO
	.align		4
.L_334:
        /*0048*/ 	.byte	0x04, 0x17
        /*004a*/ 	.short	(.L_336 - .L_335)
.L_335:
        /*004c*/ 	.word	0x00000000
        /*0050*/ 	.short	0x0001
        /*0052*/ 	.short	0x0008
        /*0054*/ 	.byte	0x00, 0xf5, 0x21, 0x00


	//----- nvinfo : EIATTR_KPARAM_INFO
	.align		4
.L_336:
        /*0058*/ 	.byte	0x04, 0x17
        /*005a*/ 	.short	(.L_338 - .L_337)
.L_337:
        /*005c*/ 	.word	0x00000000
        /*0060*/ 	.short	0x0000
        /*0062*/ 	.short	0x0000
        /*0064*/ 	.byte	0x00, 0xf0, 0x21, 0x00


	//----- nvinfo : EIATTR_SPARSE_MMA_MASK
	.align		4
.L_338:
        /*0068*/ 	.byte	0x03, 0x50
        /*006a*/ 	.short	0x0000


	//----- nvinfo : EIATTR_MAXREG_COUNT
	.align		4
        /*006c*/ 	.byte	0x03, 0x1b
        /*006e*/ 	.short	0x00ff


	//----- nvinfo : EIATTR_NUM_BARRIERS
	.align		4
        /*0070*/ 	.byte	0x02, 0x4c
        /*0072*/ 	.byte	0x01
	.zero		1


	//----- nvinfo : EIATTR_MERCURY_ISA_VERSION
	.align		4
        /*0074*/ 	.byte	0x03, 0x5f
        /*0076*/ 	.short	0x0101


	//----- nvinfo : EIATTR_COOP_GROUP_MASK_REGIDS
	.align		4
        /*0078*/ 	.byte	0x04, 0x29
        /*007a*/ 	.short	(.L_340 - .L_339)


	//   ....[0]....
.L_339:
        /*007c*/ 	.word	0xffffffff


	//   ....[1]....
        /*0080*/ 	.word	0xffffffff


	//   ....[2]....
        /*0084*/ 	.word	0xffffffff


	//   ....[3]....
        /*0088*/ 	.word	0xffffffff


	//   ....[4]....
        /*008c*/ 	.word	0xffffffff


	//   ....[5]....
        /*0090*/ 	.word	0xffffffff


	//   ....[6]....
        /*0094*/ 	.word	0xffffffff


	//   ....[7]....
        /*0098*/ 	.word	0xffffffff


	//   ....[8]....
        /*009c*/ 	.word	0xffffffff


	//   ....[9]....
        /*00a0*/ 	.word	0xffffffff


	//   ....[10]....
        /*00a4*/ 	.word	0xffffffff


	//   ....[11]....
        /*00a8*/ 	.word	0xffffffff


	//   ....[12]....
        /*00ac*/ 	.word	0xffffffff


	//   ....[13]....
        /*00b0*/ 	.word	0xffffffff


	//   ....[14]....
        /*00b4*/ 	.word	0xffffffff


	//----- nvinfo : EIATTR_COOP_GROUP_INSTR_OFFSETS
	.align		4
.L_340:
        /*00b8*/ 	.byte	0x04, 0x28
        /*00ba*/ 	.short	(.L_342 - .L_341)


	//   ....[0]....
.L_341:
        /*00bc*/ 	.word	0x00000b10


	//   ....[1]....
        /*00c0*/ 	.word	0x00000b70


	//   ....[2]....
        /*00c4*/ 	.word	0x00000bd0


	//   ....[3]....
        /*00c8*/ 	.word	0x00000c30


	//   ....[4]....
        /*00cc*/ 	.word	0x00000c90


	//   ....[5]....
        /*00d0*/ 	.word	0x00000e20


	//   ....[6]....
        /*00d4*/ 	.word	0x00000ec0


	//   ....[7]....
        /*00d8*/ 	.word	0x00000f20


	//   ....[8]....
        /*00dc*/ 	.word	0x00000f80


	//   ....[9]....
        /*00e0*/ 	.word	0x00000fe0


	//   ....[10]....
        /*00e4*/ 	.word	0x00002100


	//   ....[11]....
        /*00e8*/ 	.word	0x00002170


	//   ....[12]....
        /*00ec*/ 	.word	0x000021c0


	//   ....[13]....
        /*00f0*/ 	.word	0x00002210


	//   ....[14]....
        /*00f4*/ 	.word	0x00002280


	//----- nvinfo : EIATTR_VRC_CTA_INIT_COUNT
	.align		4
.L_342:
        /*00f8*/ 	.byte	0x02, 0x4a
	.zero		1
	.zero		1


	//----- nvinfo : EIATTR_EXIT_INSTR_OFFSETS
	.align		4
        /*00fc*/ 	.byte	0x04, 0x1c
        /*00fe*/ 	.short	(.L_344 - .L_343)


	//   ....[0]....
.L_343:
        /*0100*/ 	.word	0x000023b0


	//   ....[1]....
        /*0104*/ 	.word	0x000023f0


	//----- nvinfo : EIATTR_MAX_THREADS
	.align		4
.L_344:
        /*0108*/ 	.byte	0x04, 0x05
        /*010a*/ 	.short	(.L_346 - .L_345)
.L_345:
        /*010c*/ 	.word	0x00000100
        /*0110*/ 	.word	0x00000001
        /*0114*/ 	.word	0x00000001


	//----- nvinfo : EIATTR_CRS_STACK_SIZE
	.align		4
.L_346:
        /*0118*/ 	.byte	0x04, 0x1e
        /*011a*/ 	.short	(.L_348 - .L_347)
.L_347:
        /*011c*/ 	.word	0x00000000


	//----- nvinfo : EIATTR_CBANK_PARAM_SIZE
	.align		4
.L_348:
        /*0120*/ 	.byte	0x03, 0x19
        /*0122*/ 	.short	0x003e


	//----- nvinfo : EIATTR_PARAM_CBANK
	.align		4
        /*0124*/ 	.byte	0x04, 0x0a
        /*0126*/ 	.short	(.L_350 - .L_349)
	.align		4
.L_349:
        /*0128*/ 	.word	index@(.nv.constant0._ZN3cub18CUB_300001_SM_10006detail6reduce18DeviceReduceKernelINS2_10policy_hubIijN4cuda3std3__44plusIiEEE10Policy1000EN6thrust24THRUST_300001_SM_1000_NS10device_ptrIiEEjS9_iNS7_10__identityEEEvT0_PT3_T1_NS0_13GridEvenShareISK_EET2_T4_)
        /*012c*/ 	.short	0x0380
        /*012e*/ 	.short	0x003e


	//----- nvinfo : EIATTR_SW_WAR
	.align		4
.L_350:
        /*0130*/ 	.byte	0x04, 0x36
        /*0132*/ 	.short	(.L_352 - .L_351)
.L_351:
        /*0134*/ 	.word	0x00000008
.L_352:


//--------------------- .nv.info._ZN3cub18CUB_300001_SM_10006detail6reduce28DeviceReduceSingleTileKernelINS2_10policy_hubIijN4cuda3std3__44plusIiEEE10Policy1000EN6thrust24THRUST_300001_SM_1000_NS10device_ptrIiEEPijS9_iiNS7_10__identityEEEvT0_T1_T2_T3_T4_T6_ --------------------------
	.section	.nv.info._ZN3cub18CUB_300001_SM_10006detail6reduce28DeviceReduceSingleTileKernelINS2_10policy_hubIijN4cuda3std3__44plusIiEEE10Policy1000EN6thrust24THRUST_300001_SM_1000_NS10device_ptrIiEEPijS9_iiNS7_10__identityEEEvT0_T1_T2_T3_T4_T6_,"",@"SHT_CUDA_INFO"
	.sectionflags	@""
	.align	4


	//----- nvinfo : EIATTR_CUDA_API_VERSION
	.align		4
        /*0000*/ 	.byte	0x04, 0x37
        /*0002*/ 	.short	(.L_354 - .L_353)
.L_353:
        /*0004*/ 	.word	0x00000082


	//----- nvinfo : EIATTR_KPARAM_INFO
	.align		4
.L_354:
        /*0008*/ 	.byte	0x04, 0x17
        /*000a*/ 	.short	(.L_356 - .L_355)
.L_355:
        /*000c*/ 	.word	0x00000000
        /*0010*/ 	.short	0x0005
        /*0012*/ 	.short	0x001c
        /*0014*/ 	.byte	0x00, 0xf0, 0x05, 0x00


	//----- nvinfo : EIATTR_KPARAM_INFO
	.align		4
.L_356:
        /*0018*/ 	.byte	0x04, 0x17
        /*001a*/ 	.short	(.L_358 - .L_357)
.L_357:
        /*001c*/ 	.word	0x00000000
        /*0020*/ 	.short	0x0004
        /*0022*/ 	.short	0x0018
        /*0024*/ 	.byte	0x00, 0xf0, 0x11, 0x00


	//----- nvinfo : EIATTR_KPARAM_INFO
	.align		4
.L_358:
        /*0028*/ 	.byte	0x04, 0x17
        /*002a*/ 	.short	(.L_360 - .L_359)
.L_359:
        /*002c*/ 	.word	0x00000000
        /*0030*/ 	.short	0x0003
        /*0032*/ 	.short	0x0014
        /*0034*/ 	.byte	0x00, 0xf0, 0x05, 0x00


	//----- nvinfo : EIATTR_KPARAM_INFO
	.align		4
.L_360:
        /*0038*/ 	.byte	0x04, 0x17
        /*003a*/ 	.short	(.L_362 - .L_361)
.L_361:
        /*003c*/ 	.word	0x00000000
        /*0040*/ 	.short	0x0002
        /*0042*/ 	.short	0x0010
        /*0044*/ 	.byte	0x00, 0xf0, 0x11, 0x00


	//----- nvinfo : EIATTR_KPARAM_INFO
	.align		4
.L_362:
        /*0048*/ 	.byte	0x04, 0x17
        /*004a*/ 	.short	(.L_364 - .L_363)
.L_363:
        /*004c*/ 	.word	0x00000000
        /*0050*/ 	.short	0x0001
        /*0052*/ 	.short	0x0008
        /*0054*/ 	.byte	0x00, 0xf5, 0x21, 0x00


	//----- nvinfo : EIATTR_KPARAM_INFO
	.align		4
.L_364:
        /*0058*/ 	.byte	0x04, 0x17
        /*005a*/ 	.short	(.L_366 - .L_365)
.L_365:
        /*005c*/ 	.word	0x00000000
        /*0060*/ 	.short	0x0000
        /*0062*/ 	.short	0x0000
        /*0064*/ 	.byte	0x00, 0xf0, 0x21, 0x00


	//----- nvinfo : EIATTR_SPARSE_MMA_MASK
	.align		4
.L_366:
        /*0068*/ 	.byte	0x03, 0x50
        /*006a*/ 	.short	0x0000


	//----- nvinfo : EIATTR_MAXREG_COUNT
	.align		4
        /*006c*/ 	.byte	0x03, 0x1b
        /*006e*/ 	.short	0x00ff


	//----- nvinfo : EIATTR_NUM_BARRIERS
	.align		4
        /*0070*/ 	.byte	0x02, 0x4c
        /*0072*/ 	.byte	0x01
	.zero		1


	//----- nvinfo : EIATTR_MERCURY_ISA_VERSION
	.align		4
        /*0074*/ 	.byte	0x03, 0x5f
        /*0076*/ 	.short	0x0101


	//----- nvinfo : EIATTR_COOP_GROUP_MASK_REGIDS
	.align		4
        /*0078*/ 	.byte	0x04, 0x29
        /*007a*/ 	.short	(.L_368 - .L_367)


	//   ....[0]....
.L_367:
        /*007c*/ 	.word	0xffffffff


	//   ....[1]....
        /*0080*/ 	.word	0xffffffff


	//   ....[2]....
        /*0084*/ 	.word	0xffffffff


	//   ....[3]....
        /*0088*/ 	.word	0xffffffff


	//   ....[4]....
        /*008c*/ 	.word	0xffffffff


	//   ....[5]....
        /*0090*/ 	.word	0xffffffff


	//   ....[6]....
        /*0094*/ 	.word	0xffffffff


	//   ....[7]....
        /*0098*/ 	.word	0xffffffff


	//   ....[8]....
        /*009c*/ 	.word	0xffffffff


	//   ....[9]....
        /*00a0*/ 	.word	0xffffffff


	//   ....[10]....
        /*00a4*/ 	.word	0xffffffff


	//   ....[11]....
        /*00a8*/ 	.word	0xffffffff


	//   ....[12]....
        /*00ac*/ 	.word	0xffffffff


	//   ....[13]....
        /*00b0*/ 	.word	0xffffffff


	//   ....[14]....
        /*00b4*/ 	.word	0xffffffff


	//----- nvinfo : EIATTR_COOP_GROUP_INSTR_OFFSETS
	.align		4
.L_368:
        /*00b8*/ 	.byte	0x04, 0x28
        /*00ba*/ 	.short	(.L_370 - .L_369)


	//   ....[0]....
.L_369:
        /*00bc*/ 	.word	0x00000830


	//   ....[1]....
        /*00c0*/ 	.word	0x00000890


	//   ....[2]....
        /*00c4*/ 	.word	0x000008f0


	//   ....[3]....
        /*00c8*/ 	.word	0x00000950


	//   ....[4]....
        /*00cc*/ 	.word	0x000009b0


	//   ....[5]....
        /*00d0*/ 	.word	0x00000b40


	//   ....[6]....
        /*00d4*/ 	.word	0x00000be0


	//   ....[7]....
        /*00d8*/ 	.word	0x00000c60


	//   ....[8]....
        /*00dc*/ 	.word	0x00000cc0


	//   ....[9]....
        /*00e0*/ 	.word	0x00000d00


	//   ....[10]....
        /*00e4*/ 	.word	0x00001cc0


	//   ....[11]....
        /*00e8*/ 	.word	0x00001d20


	//   ....[12]....
        /*00ec*/ 	.word	0x00001d80


	//   ....[13]....
        /*00f0*/ 	.word	0x00001de0


	//   ....[14]....
        /*00f4*/ 	.word	0x00001e40


	//----- nvinfo : EIATTR_VRC_CTA_INIT_COUNT
	.align		4
.L_370:
        /*00f8*/ 	.byte	0x02, 0x4a
	.zero		1
	.zero		1


	//----- nvinfo : EIATTR_EXIT_INSTR_OFFSETS
	.align		4
        /*00fc*/ 	.byte	0x04, 0x1c
        /*00fe*/ 	.short	(.L_372 - .L_371)


	//   ....[0]....
.L_371:
        /*0100*/ 	.word	0x00000080


	//   ....[1]....
        /*0104*/ 	.word	0x000000c0


	//   ....[2]....
        /*0108*/ 	.word	0x00001f60


	//   ....[3]....
        /*010c*/ 	.word	0x00001fb0


	//----- nvinfo : EIATTR_MAX_THREADS
	.align		4
.L_372:
        /*0110*/ 	.byte	0x04, 0x05
        /*0112*/ 	.short	(.L_374 - .L_373)
.L_373:
        /*0114*/ 	.word	0x00000100
        /*0118*/ 	.word	0x00000001
        /*011c*/ 	.word	0x00000001


	//----- nvinfo : EIATTR_CRS_STACK_SIZE
	.align		4
.L_374:
        /*0120*/ 	.byte	0x04, 0x1e
        /*0122*/ 	.short	(.L_376 - .L_375)
.L_375:
        /*0124*/ 	.word	0x00000000


	//----- nvinfo : EIATTR_CBANK_PARAM_SIZE
	.align		4
.L_376:
        /*0128*/ 	.byte	0x03, 0x19
        /*012a*/ 	.short	0x001d


	//----- nvinfo : EIATTR_PARAM_CBANK
	.align		4
        /*012c*/ 	.byte	0x04, 0x0a
        /*012e*/ 	.short	(.L_378 - .L_377)
	.align		4
.L_377:
        /*0130*/ 	.word	index@(.nv.constant0._ZN3cub18CUB_300001_SM_10006detail6reduce28DeviceReduceSingleTileKernelINS2_10policy_hubIijN4cuda3std3__44plusIiEEE10Policy1000EN6thrust24THRUST_300001_SM_1000_NS10device_ptrIiEEPijS9_iiNS7_10__identityEEEvT0_T1_T2_T3_T4_T6_)
        /*0134*/ 	.short	0x0380
        /*0136*/ 	.short	0x001d


	//----- nvinfo : EIATTR_SW_WAR
	.align		4
.L_378:
        /*0138*/ 	.byte	0x04, 0x36
        /*013a*/ 	.short	(.L_380 - .L_379)
.L_379:
        /*013c*/ 	.word	0x00000008
.L_380:


//--------------------- .nv.info._ZN3cub18CUB_300001_SM_10006detail8for_each13static_kernelINS2_12policy_hub_t12policy_500_tEmN6thrust24THRUST_300001_SM_1000_NS8cuda_cub20__uninitialized_fill7functorINS7_10device_ptrIiEEiEEEEvT0_T1_ --------------------------
	.section	.nv.info._ZN3cub18CUB_300001_SM_10006detail8for_each13static_kernelINS2_12policy_hub_t12policy_500_tEmN6thrust24THRUST_300001_SM_1000_NS8cuda_cub20__uninitialized_fill7functorINS7_10device_ptrIiEEiEEEEvT0_T1_,"",@"SHT_CUDA_INFO"
	.sectionflags	@""
	.align	4


	//----- nvinfo : EIATTR_CUDA_API_VERSION
	.align		4
        /*0000*/ 	.byte	0x04, 0x37
        /*0002*/ 	.short	(.L_382 - .L_381)
.L_381:
        /*0004*/ 	.word	0x00000082


	//----- nvinfo : EIATTR_KPARAM_INFO
	.align		4
.L_382:
        /*0008*/ 	.byte	0x04, 0x17
        /*000a*/ 	.short	(.L_384 - .L_383)
.L_383:
        /*000c*/ 	.word	0x00000000
        /*0010*/ 	.short	0x0001
        /*0012*/ 	.short	0x0008
        /*0014*/ 	.byte	0x00, 0xf0, 0x41, 0x00


	//----- nvinfo : EIATTR_KPARAM_INFO
	.align		4
.L_384:
        /*0018*/ 	.byte	0x04, 0x17
        /*001a*/ 	.short	(.L_386 - .L_385)
.L_385:
        /*001c*/ 	.word	0x00000000
        /*0020*/ 	.short	0x0000
        /*0022*/ 	.short	0x0000
        /*0024*/ 	.byte	0x00, 0xf0, 0x21, 0x00


	//----- nvinfo : EIATTR_SPARSE_MMA_MASK
	.align		4
.L_386:
        /*0028*/ 	.byte	0x03, 0x50
        /*002a*/ 	.short	0x0000


	//----- nvinfo : EIATTR_MAXREG_COUNT
	.align		4
        /*002c*/ 	.byte	0x03, 0x1b
        /*002e*/ 	.short	0x00ff


	//----- nvinfo : EIATTR_MERCURY_ISA_VERSION
	.align		4
        /*0030*/ 	.byte	0x03, 0x5f
        /*0032*/ 	.short	0x0101


	//----- nvinfo : EIATTR_VRC_CTA_INIT_COUNT
	.align		4
        /*0034*/ 	.byte	0x02, 0x4a
	.zero		1
	.zero		1


	//----- nvinfo : EIATTR_EXIT_INSTR_OFFSETS
	.align		4
        /*0038*/ 	.byte	0x04, 0x1c
        /*003a*/ 	.short	(.L_388 - .L_387)


	//   ....[0]....
.L_387:
        /*003c*/ 	.word	0x00000130


	//   ....[1]....
        /*0040*/ 	.word	0x00000230


	//   ....[2]....
        /*0044*/ 	.word	0x00000260


	//----- nvinfo : EIATTR_MAX_THREADS
	.align		4
.L_388:
        /*0048*/ 	.byte	0x04, 0x05
        /*004a*/ 	.short	(.L_390 - .L_389)
.L_389:
        /*004c*/ 	.word	0x00000100
        /*0050*/ 	.word	0x00000001
        /*0054*/ 	.word	0x00000001


	//----- nvinfo : EIATTR_CBANK_PARAM_SIZE
	.align		4
.L_390:
        /*0058*/ 	.byte	0x03, 0x19
        /*005a*/ 	.short	0x0018


	//----- nvinfo : EIATTR_PARAM_CBANK
	.align		4
        /*005c*/ 	.byte	0x04, 0x0a
        /*005e*/ 	.short	(.L_392 - .L_391)
	.align		4
.L_391:
        /*0060*/ 	.word	index@(.nv.constant0._ZN3cub18CUB_300001_SM_10006detail8for_each13static_kernelINS2_12policy_hub_t12policy_500_tEmN6thrust24THRUST_300001_SM_1000_NS8cuda_cub20__uninitialized_fill7functorINS7_10device_ptrIiEEiEEEEvT0_T1_)
        /*0064*/ 	.short	0x0380
        /*0066*/ 	.short	0x0018


	//----- nvinfo : EIATTR_SW_WAR
	.align		4
.L_392:
        /*0068*/ 	.byte	0x04, 0x36
        /*006a*/ 	.short	(.L_394 - .L_393)
.L_393:
        /*006c*/ 	.word	0x00000008
.L_394:


//--------------------- .nv.info._ZN3cub18CUB_300001_SM_10006detail11EmptyKernelIvEEvv --------------------------
	.section	.nv.info._ZN3cub18CUB_300001_SM_10006detail11EmptyKernelIvEEvv,"",@"SHT_CUDA_INFO"
	.sectionflags	@""
	.align	4


	//----- nvinfo : EIATTR_CUDA_API_VERSION
	.align		4
        /*0000*/ 	.byte	0x04, 0x37
        /*0002*/ 	.short	(.L_396 - .L_395)
.L_395:
        /*0004*/ 	.word	0x00000082


	//----- nvinfo : EIATTR_SPARSE_MMA_MASK
	.align		4
.L_396:
        /*0008*/ 	.byte	0x03, 0x50
        /*000a*/ 	.short	0x0000


	//----- nvinfo : EIATTR_MAXREG_COUNT
	.align		4
        /*000c*/ 	.byte	0x03, 0x1b
        /*000e*/ 	.short	0x00ff


	//----- nvinfo : EIATTR_MERCURY_ISA_VERSION
	.align		4
        /*0010*/ 	.byte	0x03, 0x5f
        /*0012*/ 	.short	0x0101


	//----- nvinfo : EIATTR_VRC_CTA_INIT_COUNT
	.align		4
        /*0014*/ 	.byte	0x02, 0x4a
	.zero		1
	.zero		1


	//----- nvinfo : EIATTR_EXIT_INSTR_OFFSETS
	.align		4
        /*0018*/ 	.byte	0x04, 0x1c
        /*001a*/ 	.short	(.L_398 - .L_397)


	//   ....[0]....
.L_397:
        /*001c*/ 	.word	0x00000010


	//----- nvinfo : EIATTR_SW_WAR
	.align		4
.L_398:
        /*0020*/ 	.byte	0x04, 0x36
        /*0022*/ 	.short	(.L_400 - .L_399)
.L_399:
        /*0024*/ 	.word	0x00000008
.L_400:


//--------------------- .nv.info._Z19kernel_binarySearchPKciPKiiS0_S2_iPi --------------------------
	.section	.nv.info._Z19kernel_binarySearchPKciPKiiS0_S2_iPi,"",@"SHT_CUDA_INFO"
	.sectionflags	@""
	.align	4


	//----- nvinfo : EIATTR_CUDA_API_VERSION
	.align		4
        /*0000*/ 	.byte	0x04, 0x37
        /*0002*/ 	.short	(.L_402 - .L_401)
.L_401:
        /*0004*/ 	.word	0x00000082


	//----- nvinfo : EIATTR_KPARAM_INFO
	.align		4
.L_402:
        /*0008*/ 	.byte	0x04, 0x17
        /*000a*/ 	.short	(.L_404 - .L_403)
.L_403:
        /*000c*/ 	.word	0x00000000
        /*0010*/ 	.short	0x0007
        /*0012*/ 	.short	0x0038
        /*0014*/ 	.byte	0x00, 0xf5, 0x21, 0x00


	//----- nvinfo : EIATTR_KPARAM_INFO
	.align		4
.L_404:
        /*0018*/ 	.byte	0x04, 0x17
        /*001a*/ 	.short	(.L_406 - .L_405)
.L_405:
        /*001c*/ 	.word	0x00000000
        /*0020*/ 	.short	0x0006
        /*0022*/ 	.short	0x0030
        /*0024*/ 	.byte	0x00, 0xf0, 0x11, 0x00


	//----- nvinfo : EIATTR_KPARAM_INFO
	.align		4
.L_406:
        /*0028*/ 	.byte	0x04, 0x17
        /*002a*/ 	.short	(.L_408 - .L_407)
.L_407:
        /*002c*/ 	.word	0x00000000
        /*0030*/ 	.short	0x0005
        /*0032*/ 	.short	0x0028
        /*0034*/ 	.byte	0x00, 0xf5, 0x21, 0x00


	//----- nvinfo : EIATTR_KPARAM_INFO
	.align		4
.L_408:
        /*0038*/ 	.byte	0x04, 0x17
        /*003a*/ 	.short	(.L_410 - .L_409)
.L_409:
        /*003c*/ 	.word	0x00000000
        /*0040*/ 	.short	0x0004
        /*0042*/ 	.short	0x0020
        /*0044*/ 	.byte	0x00, 0xf5, 0x21, 0x00


	//----- nvinfo : EIATTR_KPARAM_INFO
	.align		4
.L_410:
        /*0048*/ 	.byte	0x04, 0x17
        /*004a*/ 	.short	(.L_412 - .L_411)
.L_411:
        /*004c*/ 	.word	0x00000000
        /*0050*/ 	.short	0x0003
        /*0052*/ 	.short	0x0018
        /*0054*/ 	.byte	0x00, 0xf0, 0x11, 0x00


	//----- nvinfo : EIATTR_KPARAM_INFO
	.align		4
.L_412:
        /*0058*/ 	.byte	0x04, 0x17
        /*005a*/ 	.short	(.L_414 - .L_413)
.L_413:
        /*005c*/ 	.word	0x00000000
        /*0060*/ 	.short	0x0002
        /*0062*/ 	.short	0x0010
        /*0064*/ 	.byte	0x00, 0xf5, 0x21, 0x00


	//----- nvinfo : EIATTR_KPARAM_INFO
	.align		4
.L_414:
        /*0068*/ 	.byte	0x04, 0x17
        /*006a*/ 	.short	(.L_416 - .L_415)
.L_415:
        /*006c*/ 	.word	0x00000000
        /*0070*/ 	.short	0x0001
        /*0072*/ 	.short	0x0008
        /*0074*/ 	.byte	0x00, 0xf0, 0x11, 0x00


	//----- nvinfo : EIATTR_KPARAM_INFO
	.align		4
.L_416:
        /*0078*/ 	.byte	0x04, 0x17
        /*007a*/ 	.short	(.L_418 - .L_417)
.L_417:
        /*007c*/ 	.word	0x00000000
        /*0080*/ 	.short	0x0000
        /*0082*/ 	.short	0x0000
        /*0084*/ 	.byte	0x00, 0xf5, 0x21, 0x00


	//----- nvinfo : EIATTR_SPARSE_MMA_MASK
	.align		4
.L_418:
        /*0088*/ 	.byte	0x03, 0x50
        /*008a*/ 	.short	0x0000


	//----- nvinfo : EIATTR_MAXREG_COUNT
	.align		4
        /*008c*/ 	.byte	0x03, 0x1b
        /*008e*/ 	.short	0x00ff


	//----- nvinfo : EIATTR_MERCURY_ISA_VERSION
	.align		4
        /*0090*/ 	.byte	0x03, 0x5f
        /*0092*/ 	.short	0x0101


	//----- nvinfo : EIATTR_VRC_CTA_INIT_COUNT
	.align		4
        /*0094*/ 	.byte	0x02, 0x4a
	.zero		1
	.zero		1


	//----- nvinfo : EIATTR_EXIT_INSTR_OFFSETS
	.align		4
        /*0098*/ 	.byte	0x04, 0x1c
        /*009a*/ 	.short	(.L_420 - .L_419)


	//   ....[0]....
.L_419:
        /*009c*/ 	.word	0x00000070


	//   ....[1]....
        /*00a0*/ 	.word	0x00000540


	//----- nvinfo : EIATTR_CRS_STACK_SIZE
	.align		4
.L_420:
        /*00a4*/ 	.byte	0x04, 0x1e
        /*00a6*/ 	.short	(.L_422 - .L_421)
.L_421:
        /*00a8*/ 	.word	0x00000000


	//----- nvinfo : EIATTR_CBANK_PARAM_SIZE
	.align		4
.L_422:
        /*00ac*/ 	.byte	0x03, 0x19
        /*00ae*/ 	.short	0x0040


	//----- nvinfo : EIATTR_PARAM_CBANK
	.align		4
        /*00b0*/ 	.byte	0x04, 0x0a
        /*00b2*/ 	.short	(.L_424 - .L_423)
	.align		4
.L_423:
        /*00b4*/ 	.word	index@(.nv.constant0._Z19kernel_binarySearchPKciPKiiS0_S2_iPi)
        /*00b8*/ 	.short	0x0380
        /*00ba*/ 	.short	0x0040


	//----- nvinfo : EIATTR_SW_WAR
	.align		4
.L_424:
        /*00bc*/ 	.byte	0x04, 0x36
        /*00be*/ 	.short	(.L_426 - .L_425)
.L_425:
        /*00c0*/ 	.word	0x00000008
.L_426:


//--------------------- .nv.info._Z16kernel_mergeStepPKcPKiPiiii --------------------------
	.section	.nv.info._Z16kernel_mergeStepPKcPKiPiiii,"",@"SHT_CUDA_INFO"
	.sectionflags	@""
	.align	4


	//----- nvinfo : EIATTR_CUDA_API_VERSION
	.align		4
        /*0000*/ 	.byte	0x04, 0x37
        /*0002*/ 	.short	(.L_428 - .L_427)
.L_427:
        /*0004*/ 	.word	0x00000082


	//----- nvinfo : EIATTR_KPARAM_INFO
	.align		4
.L_428:
        /*0008*/ 	.byte	0x04, 0x17
        /*000a*/ 	.short	(.L_430 - .L_429)
.L_429:
        /*000c*/ 	.word	0x00000000
        /*0010*/ 	.short	0x0005
        /*0012*/ 	.short	0x0020
        /*0014*/ 	.byte	0x00, 0xf0, 0x11, 0x00


	//----- nvinfo : EIATTR_KPARAM_INFO
	.align		4
.L_430:
        /*0018*/ 	.byte	0x04, 0x17
        /*001a*/ 	.short	(.L_432 - .L_431)
.L_431:
        /*001c*/ 	.word	0x00000000
        /*0020*/ 	.short	0x0004
        /*0022*/ 	.short	0x001c
        /*0024*/ 	.byte	0x00, 0xf0, 0x11, 0x00


	//----- nvinfo : EIATTR_KPARAM_INFO
	.align		4
.L_432:
        /*0028*/ 	.byte	0x04, 0x17
        /*002a*/ 	.short	(.L_434 - .L_433)
.L_433:
        /*002c*/ 	.word	0x00000000
        /*0030*/ 	.short	0x0003
        /*0032*/ 	.short	0x0018
        /*0034*/ 	.byte	0x00, 0xf0, 0x11, 0x00


	//----- nvinfo : EIATTR_KPARAM_INFO
	.align		4
.L_434:
        /*0038*/ 	.byte	0x04, 0x17
        /*003a*/ 	.short	(.L_436 - .L_435)
.L_435:
        /*003c*/ 	.word	0x00000000
        /*0040*/ 	.short	0x0002
        /*0042*/ 	.short	0x0010
        /*0044*/ 	.byte	0x00, 0xf5, 0x21, 0x00


	//----- nvinfo : EIATTR_KPARAM_INFO
	.align		4
.L_436:
        /*0048*/ 	.byte	0x04, 0x17
        /*004a*/ 	.short	(.L_438 - .L_437)
.L_437:
        /*004c*/ 	.word	0x00000000
        /*0050*/ 	.short	0x0001
        /*0052*/ 	.short	0x0008
        /*0054*/ 	.byte	0x00, 0xf5, 0x21, 0x00


	//----- nvinfo : EIATTR_KPARAM_INFO
	.align		4
.L_438:
        /*0058*/ 	.byte	0x04, 0x17
        /*005a*/ 	.short	(.L_440 - .L_439)
.L_439:
        /*005c*/ 	.word	0x00000000
        /*0060*/ 	.short	0x0000
        /*0062*/ 	.short	0x0000
        /*0064*/ 	.byte	0x00, 0xf5, 0x21, 0x00


	//----- nvinfo : EIATTR_SPARSE_MMA_MASK
	.align		4
.L_440:
        /*0068*/ 	.byte	0x03, 0x50
        /*006a*/ 	.short	0x0000


	//----- nvinfo : EIATTR_MAXREG_COUNT
	.align		4
        /*006c*/ 	.byte	0x03, 0x1b
        /*006e*/ 	.short	0x00ff


	//----- nvinfo : EIATTR_MERCURY_ISA_VERSION
	.align		4
        /*0070*/ 	.byte	0x03, 0x5f
        /*0072*/ 	.short	0x0101


	//----- nvinfo : EIATTR_VRC_CTA_INIT_COUNT
	.align		4
        /*0074*/ 	.byte	0x02, 0x4a
	.zero		1
	.zero		1


	//----- nvinfo : EIATTR_EXIT_INSTR_OFFSETS
	.align		4
        /*0078*/ 	.byte	0x04, 0x1c
        /*007a*/ 	.short	(.L_442 - .L_441)


	//   ....[0]....
.L_441:
        /*007c*/ 	.word	0x000000c0


	//   ....[1]....
        /*0080*/ 	.word	0x00001280


	//   ....[2]....
        /*0084*/ 	.word	0x00001500


	//   ....[3]....
        /*0088*/ 	.word	0x00001b70


	//   ....[4]....
        /*008c*/ 	.word	0x00001c00


	//----- nvinfo : EIATTR_CRS_STACK_SIZE
	.align		4
.L_442:
        /*0090*/ 	.byte	0x04, 0x1e
        /*0092*/ 	.short	(.L_444 - .L_443)
.L_443:
        /*0094*/ 	.word	0x00000000


	//----- nvinfo : EIATTR_CBANK_PARAM_SIZE
	.align		4
.L_444:
        /*0098*/ 	.byte	0x03, 0x19
        /*009a*/ 	.short	0x0024


	//----- nvinfo : EIATTR_PARAM_CBANK
	.align		4
        /*009c*/ 	.byte	0x04, 0x0a
        /*009e*/ 	.short	(.L_446 - .L_445)
	.align		4
.L_445:
        /*00a0*/ 	.word	index@(.nv.constant0._Z16kernel_mergeStepPKcPKiPiiii)
        /*00a4*/ 	.short	0x0380
        /*00a6*/ 	.short	0x0024


	//----- nvinfo : EIATTR_SW_WAR
	.align		4
.L_446:
        /*00a8*/ 	.byte	0x04, 0x36
        /*00aa*/ 	.short	(.L_448 - .L_447)
.L_447:
        /*00ac*/ 	.word	0x00000008
.L_448:


//--------------------- .nv.info._Z17kernel_scatterPosPKiS0_Pii --------------------------
	.section	.nv.info._Z17kernel_scatterPosPKiS0_Pii,"",@"SHT_CUDA_INFO"
	.sectionflags	@""
	.align	4


	//----- nvinfo : EIATTR_CUDA_API_VERSION
	.align		4
        /*0000*/ 	.byte	0x04, 0x37
        /*0002*/ 	.short	(.L_450 - .L_449)
.L_449:
        /*0004*/ 	.word	0x00000082


	//----- nvinfo : EIATTR_KPARAM_INFO
	.align		4
.L_450:
        /*0008*/ 	.byte	0x04, 0x17
        /*000a*/ 	.short	(.L_452 - .L_451)
.L_451:
        /*000c*/ 	.word	0x00000000
        /*0010*/ 	.short	0x0003
        /*0012*/ 	.short	0x0018
        /*0014*/ 	.byte	0x00, 0xf0, 0x11, 0x00


	//----- nvinfo : EIATTR_KPARAM_INFO
	.align		4
.L_452:
        /*0018*/ 	.byte	0x04, 0x17
        /*001a*/ 	.short	(.L_454 - .L_453)
.L_453:
        /*001c*/ 	.word	0x00000000
        /*0020*/ 	.short	0x0002
        /*0022*/ 	.short	0x0010
        /*0024*/ 	.byte	0x00, 0xf5, 0x21, 0x00


	//----- nvinfo : EIATTR_KPARAM_INFO
	.align		4
.L_454:
        /*0028*/ 	.byte	0x04, 0x17
        /*002a*/ 	.short	(.L_456 - .L_455)
.L_455:
        /*002c*/ 	.word	0x00000000
        /*0030*/ 	.short	0x0001
        /*0032*/ 	.short	0x0008
        /*0034*/ 	.byte	0x00, 0xf5, 0x21, 0x00


	//----- nvinfo : EIATTR_KPARAM_INFO
	.align		4
.L_456:
        /*0038*/ 	.byte	0x04, 0x17
        /*003a*/ 	.short	(.L_458 - .L_457)
.L_457:
        /*003c*/ 	.word	0x00000000
        /*0040*/ 	.short	0x0000
        /*0042*/ 	.short	0x0000
        /*0044*/ 	.byte	0x00, 0xf5, 0x21, 0x00


	//----- nvinfo : EIATTR_SPARSE_MMA_MASK
	.align		4
.L_458:
        /*0048*/ 	.byte	0x03, 0x50
        /*004a*/ 	.short	0x0000


	//----- nvinfo : EIATTR_MAXREG_COUNT
	.align		4
        /*004c*/ 	.byte	0x03, 0x1b
        /*004e*/ 	.short	0x00ff


	//----- nvinfo : EIATTR_MERCURY_ISA_VERSION
	.align		4
        /*0050*/ 	.byte	0x03, 0x5f
        /*0052*/ 	.short	0x0101


	//----- nvinfo : EIATTR_VRC_CTA_INIT_COUNT
	.align		4
        /*0054*/ 	.byte	0x02, 0x4a
	.zero		1
	.zero		1


	//----- nvinfo : EIATTR_EXIT_INSTR_OFFSETS
	.align		4
        /*0058*/ 	.byte	0x04, 0x1c
        /*005a*/ 	.short	(.L_460 - .L_459)


	//   ....[0]....
.L_459:
        /*005c*/ 	.word	0x00000070


	//   ....[1]....
        /*0060*/ 	.word	0x000000d0


	//   ....[2]....
        /*0064*/ 	.word	0x00000140


	//----- nvinfo : EIATTR_CBANK_PARAM_SIZE
	.align		4
.L_460:
        /*0068*/ 	.byte	0x03, 0x19
        /*006a*/ 	.short	0x001c


	//----- nvinfo : EIATTR_PARAM_CBANK
	.align		4
        /*006c*/ 	.byte	0x04, 0x0a
        /*006e*/ 	.short	(.L_462 - .L_461)
	.align		4
.L_461:
        /*0070*/ 	.word	index@(.nv.constant0._Z17kernel_scatterPosPKiS0_Pii)
        /*0074*/ 	.short	0x0380
        /*0076*/ 	.short	0x001c


	//----- nvinfo : EIATTR_SW_WAR
	.align		4
.L_462:
        /*0078*/ 	.byte	0x04, 0x36
        /*007a*/ 	.short	(.L_464 - .L_463)
.L_463:
        /*007c*/ 	.word	0x00000008
.L_464:


//--------------------- .nv.info._Z17kernel_markStartsPKiPii --------------------------
	.section	.nv.info._Z17kernel_markStartsPKiPii,"",@"SHT_CUDA_INFO"
	.sectionflags	@""
	.align	4


	//----- nvinfo : EIATTR_CUDA_API_VERSION
	.align		4
        /*0000*/ 	.byte	0x04, 0x37
        /*0002*/ 	.short	(.L_466 - .L_465)
.L_465:
        /*0004*/ 	.word	0x00000082


	//----- nvinfo : EIATTR_KPARAM_INFO
	.align		4
.L_466:
        /*0008*/ 	.byte	0x04, 0x17
        /*000a*/ 	.short	(.L_468 - .L_467)
.L_467:
        /*000c*/ 	.word	0x00000000
        /*0010*/ 	.short	0x0002
        /*0012*/ 	.short	0x0010
        /*0014*/ 	.byte	0x00, 0xf0, 0x11, 0x00


	//----- nvinfo : EIATTR_KPARAM_INFO
	.align		4
.L_468:
        /*0018*/ 	.byte	0x04, 0x17
        /*001a*/ 	.short	(.L_470 - .L_469)
.L_469:
        /*001c*/ 	.word	0x00000000
        /*0020*/ 	.short	0x0001
        /*0022*/ 	.short	0x0008
        /*0024*/ 	.byte	0x00, 0xf5, 0x21, 0x00


	//----- nvinfo : EIATTR_KPARAM_INFO
	.align		4
.L_470:
        /*0028*/ 	.byte	0x04, 0x17
        /*002a*/ 	.short	(.L_472 - .L_471)
.L_471:
        /*002c*/ 	.word	0x00000000
        /*0030*/ 	.short	0x0000
        /*0032*/ 	.short	0x0000
        /*0034*/ 	.byte	0x00, 0xf5, 0x21, 0x00


	//----- nvinfo : EIATTR_SPARSE_MMA_MASK
	.align		4
.L_472:
        /*0038*/ 	.byte	0x03, 0x50
        /*003a*/ 	.short	0x0000


	//----- nvinfo : EIATTR_MAXREG_COUNT
	.align		4
        /*003c*/ 	.byte	0x03, 0x1b
        /*003e*/ 	.short	0x00ff


	//----- nvinfo : EIATTR_MERCURY_ISA_VERSION
	.align		4
        /*0040*/ 	.byte	0x03, 0x5f
        /*0042*/ 	.short	0x0101


	//----- nvinfo : EIATTR_VRC_CTA_INIT_COUNT
	.align		4
        /*0044*/ 	.byte	0x02, 0x4a
	.zero		1
	.zero		1


	//----- nvinfo : EIATTR_EXIT_INSTR_OFFSETS
	.align		4
        /*0048*/ 	.byte	0x04, 0x1c
        /*004a*/ 	.short	(.L_474 - .L_473)


	//   ....[0]....
.L_473:
        /*004c*/ 	.word	0x00000070


	//   ....[1]....
        /*0050*/ 	.word	0x000001a0


	//----- nvinfo : EIATTR_CRS_STACK_SIZE
	.align		4
.L_474:
        /*0054*/ 	.byte	0x04, 0x1e
        /*0056*/ 	.short	(.L_476 - .L_475)
.L_475:
        /*0058*/ 	.word	0x00000000


	//----- nvinfo : EIATTR_CBANK_PARAM_SIZE
	.align		4
.L_476:
        /*005c*/ 	.byte	0x03, 0x19
        /*005e*/ 	.short	0x0014


	//----- nvinfo : EIATTR_PARAM_CBANK
	.align		4
        /*0060*/ 	.byte	0x04, 0x0a
        /*0062*/ 	.short	(.L_478 - .L_477)
	.align		4
.L_477:
        /*0064*/ 	.word	index@(.nv.constant0._Z17kernel_markStartsPKiPii)
        /*0068*/ 	.short	0x0380
        /*006a*/ 	.short	0x0014


	//----- nvinfo : EIATTR_SW_WAR
	.align		4
.L_478:
        /*006c*/ 	.byte	0x04, 0x36
        /*006e*/ 	.short	(.L_480 - .L_479)
.L_479:
        /*0070*/ 	.word	0x00000008
.L_480:


//--------------------- .nv.info._Z16kernel_flagCharsPKcPii --------------------------
	.section	.nv.info._Z16kernel_flagCharsPKcPii,"",@"SHT_CUDA_INFO"
	.sectionflags	@""
	.align	4


	//----- nvinfo : EIATTR_CUDA_API_VERSION
	.align		4
        /*0000*/ 	.byte	0x04, 0x37
        /*0002*/ 	.short	(.L_482 - .L_481)
.L_481:
        /*0004*/ 	.word	0x00000082


	//----- nvinfo : EIATTR_KPARAM_INFO
	.align		4
.L_482:
        /*0008*/ 	.byte	0x04, 0x17
        /*000a*/ 	.short	(.L_484 - .L_483)
.L_483:
        /*000c*/ 	.word	0x00000000
        /*0010*/ 	.short	0x0002
        /*0012*/ 	.short	0x0010
        /*0014*/ 	.byte	0x00, 0xf0, 0x11, 0x00


	//----- nvinfo : EIATTR_KPARAM_INFO
	.align		4
.L_484:
        /*0018*/ 	.byte	0x04, 0x17
        /*001a*/ 	.short	(.L_486 - .L_485)
.L_485:
        /*001c*/ 	.word	0x00000000
        /*0020*/ 	.short	0x0001
        /*0022*/ 	.short	0x0008
        /*0024*/ 	.byte	0x00, 0xf5, 0x21, 0x00


	//----- nvinfo : EIATTR_KPARAM_INFO
	.align		4
.L_486:
        /*0028*/ 	.byte	0x04, 0x17
        /*002a*/ 	.short	(.L_488 - .L_487)
.L_487:
        /*002c*/ 	.word	0x00000000
        /*0030*/ 	.short	0x0000
        /*0032*/ 	.short	0x0000
        /*0034*/ 	.byte	0x00, 0xf5, 0x21, 0x00


	//----- nvinfo : EIATTR_SPARSE_MMA_MASK
	.align		4
.L_488:
        /*0038*/ 	.byte	0x03, 0x50
        /*003a*/ 	.short	0x0000


	//----- nvinfo : EIATTR_MAXREG_COUNT
	.align		4
        /*003c*/ 	.byte	0x03, 0x1b
        /*003e*/ 	.short	0x00ff


	//----- nvinfo : EIATTR_MERCURY_ISA_VERSION
	.align		4
        /*0040*/ 	.byte	0x03, 0x5f
        /*0042*/ 	.short	0x0101


	//----- nvinfo : EIATTR_VRC_CTA_INIT_COUNT
	.align		4
        /*0044*/ 	.byte	0x02, 0x4a
	.zero		1
	.zero		1


	//----- nvinfo : EIATTR_EXIT_INSTR_OFFSETS
	.align		4
        /*0048*/ 	.byte	0x04, 0x1c
        /*004a*/ 	.short	(.L_490 - .L_489)


	//   ....[0]....
.L_489:
        /*004c*/ 	.word	0x00000070


	//   ....[1]....
        /*0050*/ 	.word	0x000001a0


	//----- nvinfo : EIATTR_CBANK_PARAM_SIZE
	.align		4
.L_490:
        /*0054*/ 	.byte	0x03, 0x19
        /*0056*/ 	.short	0x0014


	//----- nvinfo : EIATTR_PARAM_CBANK
	.align		4
        /*0058*/ 	.byte	0x04, 0x0a
        /*005a*/ 	.short	(.L_492 - .L_491)
	.align		4
.L_491:
        /*005c*/ 	.word	index@(.nv.constant0._Z16kernel_flagCharsPKcPii)
        /*0060*/ 	.short	0x0380
        /*0062*/ 	.short	0x0014


	//----- nvinfo : EIATTR_SW_WAR
	.align		4
.L_492:
        /*0064*/ 	.byte	0x04, 0x36
        /*0066*/ 	.short	(.L_494 - .L_493)
.L_493:
        /*0068*/ 	.word	0x00000008
.L_494:


//--------------------- .nv.callgraph             --------------------------
	.section	.nv.callgraph,"",@"SHT_CUDA_CALLGRAPH"
	.align	4
	.sectionentsize	8
	.align		4
        /*0000*/ 	.word	0x00000000
	.align		4
        /*0004*/ 	.word	0xffffffff
	.align		4
        /*0008*/ 	.word	0x00000000
	.align		4
        /*000c*/ 	.word	0xfffffffe
	.align		4
        /*0010*/ 	.word	0x00000000
	.align		4
        /*0014*/ 	.word	0xfffffffd
	.align		4
        /*0018*/ 	.word	0x00000000
	.align		4
        /*001c*/ 	.word	0xfffffffc


//--------------------- .nv.constant4             --------------------------
	.section	.nv.constant4,"a",@progbits
	.align	8
	.align		8
.nv.constant4:
        /*0000*/ 	.dword	_ZN34_INTERNAL_194c53b2_4_k_cu_cd92ec944cuda3std3__45__cpo5beginE
	.align		8
        /*0008*/ 	.dword	_ZN34_INTERNAL_194c53b2_4_k_cu_cd92ec944cuda3std3__45__cpo3endE
	.align		8
        /*0010*/ 	.dword	_ZN34_INTERNAL_194c53b2_4_k_cu_cd92ec944cuda3std3__45__cpo6cbeginE
	.align		8
        /*0018*/ 	.dword	_ZN34_INTERNAL_194c53b2_4_k_cu_cd92ec944cuda3std3__45__cpo4cendE
	.align		8
        /*0020*/ 	.dword	_ZN34_INTERNAL_194c53b2_4_k_cu_cd92ec944cuda3std3__45__cpo6rbeginE
	.align		8
        /*0028*/ 	.dword	_ZN34_INTERNAL_194c53b2_4_k_cu_cd92ec944cuda3std3__45__cpo4rendE
	.align		8
        /*0030*/ 	.dword	_ZN34_INTERNAL_194c53b2_4_k_cu_cd92ec944cuda3std3__45__cpo7crbeginE
	.align		8
        /*0038*/ 	.dword	_ZN34_INTERNAL_194c53b2_4_k_cu_cd92ec944cuda3std3__45__cpo5crendE
	.align		8
        /*0040*/ 	.dword	_ZN34_INTERNAL_194c53b2_4_k_cu_cd92ec944cuda3std3__436_GLOBAL__N__194c53b2_4_k_cu_cd92ec946ignoreE
	.align		8
        /*0048*/ 	.dword	_ZN34_INTERNAL_194c53b2_4_k_cu_cd92ec944cuda3std3__419piecewise_constructE
	.align		8
        /*0050*/ 	.dword	_ZN34_INTERNAL_194c53b2_4_k_cu_cd92ec944cuda3std3__48in_placeE
	.align		8
        /*0058*/ 	.dword	_ZN34_INTERNAL_194c53b2_4_k_cu_cd92ec944cuda3std3__420unreachable_sentinelE
	.align		8
        /*0060*/ 	.dword	_ZN34_INTERNAL_194c53b2_4_k_cu_cd92ec944cuda3std3__47nulloptE
	.align		8
        /*0068*/ 	.dword	_ZN34_INTERNAL_194c53b2_4_k_cu_cd92ec944cuda3std3__48unexpectE
	.align		8
        /*0070*/ 	.dword	_ZN34_INTERNAL_194c53b2_4_k_cu_cd92ec944cuda3std6ranges3__45__cpo4swapE
	.align		8
        /*0078*/ 	.dword	_ZN34_INTERNAL_194c53b2_4_k_cu_cd92ec944cuda3std6ranges3__45__cpo9iter_moveE
	.align		8
        /*0080*/ 	.dword	_ZN34_INTERNAL_194c53b2_4_k_cu_cd92ec944cuda3std6ranges3__45__cpo5beginE
	.align		8
        /*0088*/ 	.dword	_ZN34_INTERNAL_194c53b2_4_k_cu_cd92ec944cuda3std6ranges3__45__cpo3endE
	.align		8
        /*0090*/ 	.dword	_ZN34_INTERNAL_194c53b2_4_k_cu_cd92ec944cuda3std6ranges3__45__cpo6cbeginE
	.align		8
        /*0098*/ 	.dword	_ZN34_INTERNAL_194c53b2_4_k_cu_cd92ec944cuda3std6ranges3__45__cpo4cendE
	.align		8
        /*00a0*/ 	.dword	_ZN34_INTERNAL_194c53b2_4_k_cu_cd92ec944cuda3std6ranges3__45__cpo7advanceE
	.align		8
        /*00a8*/ 	.dword	_ZN34_INTERNAL_194c53b2_4_k_cu_cd92ec944cuda3std6ranges3__45__cpo9iter_swapE
	.align		8
        /*00b0*/ 	.dword	_ZN34_INTERNAL_194c53b2_4_k_cu_cd92ec944cuda3std6ranges3__45__cpo4nextE
	.align		8
        /*00b8*/ 	.dword	_ZN34_INTERNAL_194c53b2_4_k_cu_cd92ec944cuda3std6ranges3__45__cpo4prevE
	.align		8
        /*00c0*/ 	.dword	_ZN34_INTERNAL_194c53b2_4_k_cu_cd92ec944cuda3std6ranges3__45__cpo4dataE
	.align		8
        /*00c8*/ 	.dword	_ZN34_INTERNAL_194c53b2_4_k_cu_cd92ec944cuda3std6ranges3__45__cpo5cdataE
	.align		8
        /*00d0*/ 	.dword	_ZN34_INTERNAL_194c53b2_4_k_cu_cd92ec944cuda3std6ranges3__45__cpo4sizeE
	.align		8
        /*00d8*/ 	.dword	_ZN34_INTERNAL_194c53b2_4_k_cu_cd92ec944cuda3std6ranges3__45__cpo5ssizeE
	.align		8
        /*00e0*/ 	.dword	_ZN34_INTERNAL_194c53b2_4_k_cu_cd92ec944cuda3std6ranges3__45__cpo8distanceE
	.align		8
        /*00e8*/ 	.dword	_ZN34_INTERNAL_194c53b2_4_k_cu_cd92ec946thrust24THRUST_300001_SM_1000_NS8cuda_cub3parE
	.align		8
        /*00f0*/ 	.dword	_ZN34_INTERNAL_194c53b2_4_k_cu_cd92ec946thrust24THRUST_300001_SM_1000_NS8cuda_cub10par_nosyncE
	.align		8
        /*00f8*/ 	.dword	_ZN34_INTERNAL_194c53b2_4_k_cu_cd92ec946thrust24THRUST_300001_SM_1000_NS6system6detail10sequential3seqE
	.align		8
        /*0100*/ 	.dword	_ZN34_INTERNAL_194c53b2_4_k_cu_cd92ec946thrust24THRUST_300001_SM_1000_NS12placeholders2_1E
	.align		8
        /*0108*/ 	.dword	_ZN34_INTERNAL_194c53b2_4_k_cu_cd92ec946thrust24THRUST_300001_SM_1000_NS12placeholders2_2E
	.align		8
        /*0110*/ 	.dword	_ZN34_INTERNAL_194c53b2_4_k_cu_cd92ec946thrust24THRUST_300001_SM_1000_NS12placeholders2_3E
	.align		8
        /*0118*/ 	.dword	_ZN34_INTERNAL_194c53b2_4_k_cu_cd92ec946thrust24THRUST_300001_SM_1000_NS12placeholders2_4E
	.align		8
        /*0120*/ 	.dword	_ZN34_INTERNAL_194c53b2_4_k_cu_cd92ec946thrust24THRUST_300001_SM_1000_NS12placeholders2_5E
	.align		8
        /*0128*/ 	.dword	_ZN34_INTERNAL_194c53b2_4_k_cu_cd92ec946thrust24THRUST_300001_SM_1000_NS12placeholders2_6E
	.align		8
        /*0130*/ 	.dword	_ZN34_INTERNAL_194c53b2_4_k_cu_cd92ec946thrust24THRUST_300001_SM_1000_NS12placeholders2_7E
	.align		8
        /*0138*/ 	.dword	_ZN34_INTERNAL_194c53b2_4_k_cu_cd92ec946thrust24THRUST_300001_SM_1000_NS12placeholders2_8E
	.align		8
        /*0140*/ 	.dword	_ZN34_INTERNAL_194c53b2_4_k_cu_cd92ec946thrust24THRUST_300001_SM_1000_NS12placeholders2_9E
	.align		8
        /*0148*/ 	.dword	_ZN34_INTERNAL_194c53b2_4_k_cu_cd92ec946thrust24THRUST_300001_SM_1000_NS12placeholders3_10E
	.align		8
        /*0150*/ 	.dword	_ZN34_INTERNAL_194c53b2_4_k_cu_cd92ec946thrust24THRUST_300001_SM_1000_NS3seqE


//--------------------- .text._ZN3cub18CUB_300001_SM_10006detail4scan16DeviceScanKernelINS2_10policy_hubIiiimN4cuda3std3__44plusIvEEE10Policy1000EN6thrust24THRUST_300001_SM_1000_NS10device_ptrIiEENSD_6detail15normal_iteratorISF_EENS0_13ScanTileStateIiLb1EEES9_NS1_10InputValueIiPiEEmiLb0EiEEvT0_T1_T2_iT3_T4_T5_ --------------------------
	.section	.text._ZN3cub18CUB_300001_SM_10006detail4scan16DeviceScanKernelINS2_10policy_hubIiiimN4cuda3std3__44plusIvEEE10Policy1000EN6thrust24THRUST_300001_SM_1000_NS10device_ptrIiEENSD_6detail15normal_iteratorISF_EENS0_13ScanTileStateIiLb1EEES9_NS1_10InputValueIiPiEEmiLb0EiEEvT0_T1_T2_iT3_T4_T5_,"ax",@progbits
	.align	128
        .global         _ZN3cub18CUB_300001_SM_10006detail4scan16DeviceScanKernelINS2_10policy_hubIiiimN4cuda3std3__44plusIvEEE10Policy1000EN6thrust24THRUST_300001_SM_1000_NS10device_ptrIiEENSD_6detail15normal_iteratorISF_EENS0_13ScanTileStateIiLb1EEES9_NS1_10InputValueIiPiEEmiLb0EiEEvT0_T1_T2_iT3_T4_T5_
        .type           _ZN3cub18CUB_300001_SM_10006detail4scan16DeviceScanKernelINS2_10policy_hubIiiimN4cuda3std3__44plusIvEEE10Policy1000EN6thrust24THRUST_300001_SM_1000_NS10device_ptrIiEENSD_6detail15normal_iteratorISF_EENS0_13ScanTileStateIiLb1EEES9_NS1_10InputValueIiPiEEmiLb0EiEEvT0_T1_T2_iT3_T4_T5_,@function
        .size           _ZN3cub18CUB_300001_SM_10006detail4scan16DeviceScanKernelINS2_10policy_hubIiiimN4cuda3std3__44plusIvEEE10Policy1000EN6thrust24THRUST_300001_SM_1000_NS10device_ptrIiEENSD_6detail15normal_iteratorISF_EENS0_13ScanTileStateIiLb1EEES9_NS1_10InputValueIiPiEEmiLb0EiEEvT0_T1_T2_iT3_T4_T5_,(.L_x_468 - _ZN3cub18CUB_300001_SM_10006detail4scan16DeviceScanKernelINS2_10policy_hubIiiimN4cuda3std3__44plusIvEEE10Policy1000EN6thrust24THRUST_300001_SM_1000_NS10device_ptrIiEENSD_6detail15normal_iteratorISF_EENS0_13ScanTileStateIiLb1EEES9_NS1_10InputValueIiPiEEmiLb0EiEEvT0_T1_T2_iT3_T4_T5_)
        .other          _ZN3cub18CUB_300001_SM_10006detail4scan16DeviceScanKernelINS2_10policy_hubIiiimN4cuda3std3__44plusIvEEE10Policy1000EN6thrust24THRUST_300001_SM_1000_NS10device_ptrIiEENSD_6detail15normal_iteratorISF_EENS0_13ScanTileStateIiLb1EEES9_NS1_10InputValueIiPiEEmiLb0EiEEvT0_T1_T2_iT3_T4_T5_,@"STO_CUDA_ENTRY STV_DEFAULT"
_ZN3cub18CUB_300001_SM_10006detail4scan16DeviceScanKernelINS2_10policy_hubIiiimN4cuda3std3__44plusIvEEE10Policy1000EN6thrust24THRUST_300001_SM_1000_NS10device_ptrIiEENSD_6detail15normal_iteratorISF_EENS0_13ScanTileStateIiLb1EEES9_NS1_10InputValueIiPiEEmiLb0EiEEvT0_T1_T2_iT3_T4_T5_:
.text._ZN3cub18CUB_300001_SM_10006detail4scan16DeviceScanKernelINS2_10policy_hubIiiimN4cuda3std3__44plusIvEEE10Policy1000EN6thrust24THRUST_300001_SM_1000_NS10device_ptrIiEENSD_6detail15normal_iteratorISF_EENS0_13ScanTileStateIiLb1EEES9_NS1_10InputValueIiPiEEmiLb0EiEEvT0_T1_T2_iT3_T4_T5_:
[----:B------:R-:W-:Y:S01]  /*0000*/  LDC R1, c[0x0][0x37c] ;  /* 0x0000df00ff017b82 */ /* 0x000fe20000000800 */
[----:B------:R-:W0:Y:S01]  /*0010*/  LDCU UR4, c[0x0][0x3a0] ;  /* 0x00007400ff0477ac */ /* 0x000e220008000800 */
[----:B------:R-:W1:Y:S06]  /*0020*/  LDCU.64 UR12, c[0x0][0x358] ;  /* 0x00006b00ff0c77ac */ /* 0x000e6c0008000a00 */
[----:B------:R-:W2:Y:S01]  /*0030*/  S2UR UR6, SR_CTAID.X ;  /* 0x00000000000679c3 */ /* 0x000ea20000002500 */
[----:B------:R-:W3:Y:S01]  /*0040*/  LDCU.64 UR8, c[0x0][0x3b0] ;  /* 0x00007600ff0877ac */ /* 0x000ee20008000a00 */
[----:B0-----:R-:W-:-:S06]  /*0050*/  UPRMT UR4, UR4, 0x7770, URZ ;  /* 0x0000777004047896 */ /* 0x001fcc00080000ff */
[----:B------:R-:W-:-:S05]  /*0060*/  ISETP.NE.AND P0, PT, RZ, UR4, PT ;  /* 0x00000004ff007c0c */ /* 0x000fca000bf05270 */
[----:B------:R-:W2:Y:S08]  /*0070*/  LDCU UR4, c[0x0][0x398] ;  /* 0x00007300ff0477ac */ /* 0x000eb00008000800 */
[----:B------:R-:W1:Y:S02]  /*0080*/  @P0 LDC.64 R2, c[0x0][0x3a8] ;  /* 0x0000ea00ff020b82 */ /* 0x000e640000000a00 */
[----:B-1----:R0:W5:Y:S01]  /*0090*/  @P0 LDG.E R39, desc[UR12][R2.64] ;  /* 0x0000000c02270981 */ /* 0x002162000c1e1900 */
[----:B--2---:R-:W-:-:S04]  /*00a0*/  UIADD3 UR6, UPT, UPT, UR6, UR4, URZ ;  /* 0x0000000406067290 */ /* 0x004fc8000fffe0ff */
[----:B------:R-:W-:-:S04]  /*00b0*/  UIMAD.WIDE UR10, UR6, 0x1ee0, URZ ;  /* 0x00001ee0060a78a5 */ /* 0x000fc8000f8e02ff */
[----:B---3--:R-:W-:-:S04]  /*00c0*/  UIADD3 UR7, UP0, UPT, -UR10, UR8, URZ ;  /* 0x000000080a077290 */ /* 0x008fc8000ff1e1ff */
[----:B------:R-:W-:Y:S02]  /*00d0*/  UIADD3.X UR4, UPT, UPT, ~UR11, UR9, URZ, UP0, !UPT ;  /* 0x000000090b047290 */ /* 0x000fe400087fe5ff */
[----:B------:R-:W-:-:S04]  /*00e0*/  UISETP.GE.U32.AND UP0, UPT, UR7, 0x1ee1, UPT ;  /* 0x00001ee10700788c */ /* 0x000fc8000bf06070 */
[----:B------:R-:W-:Y:S01]  /*00f0*/  UISETP.GE.U32.AND.EX UP0, UPT, UR4, URZ, UPT, UP0 ;  /* 0x000000ff0400728c */ /* 0x000fe2000bf06100 */
[----:B------:R-:W1:Y:S08]  /*0100*/  @!P0 LDC R39, c[0x0][0x3a8] ;  /* 0x0000ea00ff278b82 */ /* 0x000e700000000800 */
[----:B0-----:R-:W-:Y:S05]  /*0110*/  BRA.U !UP0, `(.L_x_0) ;  /* 0x0000001908f47547 */ /* 0x001fea000b800000 */
[----:B------:R-:W0:Y:S01]  /*0120*/  S2R R35, SR_TID.X ;  /* 0x0000000000237919 */ /* 0x000e220000002100 */
[----:B------:R-:W2:Y:S01]  /*0130*/  LDCU.64 UR4, c[0x0][0x380] ;  /* 0x00007000ff0477ac */ /* 0x000ea20008000a00 */
[C---:B0-----:R-:W-:Y:S02]  /*0140*/  LOP3.LUT R0, R35.reuse, 0x1f, RZ, 0xc0, !PT ;  /* 0x0000001f23007812 */ /* 0x041fe400078ec0ff */
[----:B------:R-:W-:-:S05]  /*0150*/  LOP3.LUT R3, R35, 0x3e0, RZ, 0xc0, !PT ;  /* 0x000003e023037812 */ /* 0x000fca00078ec0ff */
[----:B------:R-:W-:-:S05]  /*0160*/  IMAD R0, R3, 0x13, R0 ;  /* 0x0000001303007824 */ /* 0x000fca00078e0200 */
[----:B------:R-:W-:-:S05]  /*0170*/  IADD3 R0, P0, PT, R0, UR10, RZ ;  /* 0x0000000a00007c10 */ /* 0x000fca000ff1e0ff */
[----:B------:R-:W-:Y:S02]  /*0180*/  IMAD.X R3, RZ, RZ, UR11, P0 ;  /* 0x0000000bff037e24 */ /* 0x000fe400080e06ff */
[----:B------:R-:W-:-:S03]  /*0190*/  IMAD.SHL.U32 R31, R0, 0x4, RZ ;  /* 0x00000004001f7824 */ /* 0x000fc600078e00ff */
[----:B------:R-:W-:Y:S02]  /*01a0*/  SHF.L.U64.HI R30, R0, 0x2, R3 ;  /* 0x00000002001e7819 */ /* 0x000fe40000010203 */
[----:B--2---:R-:W-:-:S04]  /*01b0*/  IADD3 R2, P0, PT, R31, UR4, RZ ;  /* 0x000000041f027c10 */ /* 0x004fc8000ff1e0ff */
[----:B------:R-:W-:-:S05]  /*01c0*/  IADD3.X R3, PT, PT, R30, UR5, RZ, P0, !PT ;  /* 0x000000051e037c10 */ /* 0x000fca00087fe4ff */
[----:B------:R-:W2:Y:S04]  /*01d0*/  LDG.E R5, desc[UR12][R2.64] ;  /* 0x0000000c02057981 */ /* 0x000ea8000c1e1900 */
[----:B------:R-:W3:Y:S04]  /*01e0*/  LDG.E R7, desc[UR12][R2.64+0x80] ;  /* 0x0000800c02077981 */ /* 0x000ee8000c1e1900 */
[----:B------:R-:W4:Y:S04]  /*01f0*/  LDG.E R9, desc[UR12][R2.64+0x100] ;  /* 0x0001000c02097981 */ /* 0x000f28000c1e1900 */
        /* <DEDUP_REMOVED lines=15> */
[----:B------:R-:W4:Y:S01]  /*02f0*/  LDG.E R8, desc[UR12][R2.64+0x900] ;  /* 0x0009000c02087981 */ /* 0x000f22000c1e1900 */
[----:B------:R-:W0:Y:S01]  /*0300*/  S2UR UR5, SR_CgaCtaId ;  /* 0x00000000000579c3 */ /* 0x000e220000008800 */
[----:B------:R-:W-:Y:S01]  /*0310*/  SHF.R.U32.HI R36, RZ, 0x5, R35 ;  /* 0x00000005ff247819 */ /* 0x000fe20000011623 */
[----:B------:R-:W-:Y:S01]  /*0320*/  UMOV UR4, 0x400 ;  /* 0x0000040000047882 */ /* 0x000fe20000000000 */
[----:B------:R-:W1:Y:S01]  /*0330*/  S2R R37, SR_LANEID ;  /* 0x0000000000257919 */ /* 0x000e620000000000 */
[----:B------:R-:W-:Y:S01]  /*0340*/  UISETP.NE.AND UP0, UPT, UR6, URZ, UPT ;  /* 0x000000ff0600728c */ /* 0x000fe2000bf05270 */
[----:B------:R-:W-:Y:S01]  /*0350*/  BSSY.RECONVERGENT B0, `(.L_x_1) ;  /* 0x0000148000007945 */ /* 0x000fe20003800200 */
[----:B0-----:R-:W-:Y:S01]  /*0360*/  ULEA UR4, UR5, UR4, 0x18 ;  /* 0x0000000405047291 */ /* 0x001fe2000f8ec0ff */
[----:B-1----:R-:W-:-:S05]  /*0370*/  IMAD R34, R36, 0x260, R37 ;  /* 0x0000026024227824 */ /* 0x002fca00078e0225 */
[----:B------:R-:W-:-:S05]  /*0380*/  LEA R34, R34, UR4, 0x2 ;  /* 0x0000000422227c11 */ /* 0x000fca000f8e10ff */
[----:B------:R-:W-:Y:S01]  /*0390*/  IMAD R33, R37, 0x48, R34 ;  /* 0x0000004825217824 */ /* 0x000fe200078e0222 */
[----:B--2---:R0:W-:Y:S04]  /*03a0*/  STS [R34], R5 ;  /* 0x0000000522007388 */ /* 0x0041e80000000800 */
[----:B---3--:R0:W-:Y:S04]  /*03b0*/  STS [R34+0x80], R7 ;  /* 0x0000800722007388 */ /* 0x0081e80000000800 */
[----:B----4-:R0:W-:Y:S04]  /*03c0*/  STS [R34+0x100], R9 ;  /* 0x0001000922007388 */ /* 0x0101e80000000800 */
[----:B------:R0:W-:Y:S04]  /*03d0*/  STS [R34+0x180], R11 ;  /* 0x0001800b22007388 */ /* 0x0001e80000000800 */
        /* <DEDUP_REMOVED lines=14> */
[----:B------:R0:W-:Y:S01]  /*04c0*/  STS [R34+0x900], R8 ;  /* 0x0009000822007388 */ /* 0x0001e20000000800 */
[----:B------:R-:W-:-:S03]  /*04d0*/  NOP ;  /* 0x0000000000007918 */ /* 0x000fc60000000000 */
[----:B------:R0:W1:Y:S04]  /*04e0*/  LDS R32, [R33] ;  /* 0x0000000021207984 */ /* 0x0000680000000800 */
[----:B------:R0:W2:Y:S04]  /*04f0*/  LDS R29, [R33+0x4] ;  /* 0x00000400211d7984 */ /* 0x0000a80000000800 */
[----:B------:R0:W3:Y:S04]  /*0500*/  LDS R28, [R33+0x8] ;  /* 0x00000800211c7984 */ /* 0x0000e80000000800 */
[----:B------:R0:W4:Y:S04]  /*0510*/  LDS R27, [R33+0xc] ;  /* 0x00000c00211b7984 */ /* 0x0001280000000800 */
[----:B------:R0:W0:Y:S04]  /*0520*/  LDS R26, [R33+0x10] ;  /* 0x00001000211a7984 */ /* 0x0000280000000800 */
        /* <DEDUP_REMOVED lines=13> */
[----:B------:R0:W0:Y:S01]  /*0600*/  LDS R9, [R33+0x48] ;  /* 0x0000480021097984 */ /* 0x0000220000000800 */
[----:B------:R-:W-:Y:S06]  /*0610*/  BAR.SYNC.DEFER_BLOCKING 0x0 ;  /* 0x0000000000007b1d */ /* 0x000fec0000010000 */
[----:B-1234-:R-:W-:Y:S05]  /*0620*/  BRA.U UP0, `(.L_x_2) ;  /* 0x0000000500247547 */ /* 0x01efea000b800000 */
[----:B0-----:R-:W-:Y:S02]  /*0630*/  IADD3 R8, PT, PT, R28, R29, R32 ;  /* 0x0000001d1c087210 */ /* 0x001fe40007ffe020 */
[C---:B------:R-:W-:Y:S02]  /*0640*/  ISETP.NE.AND P1, PT, R37.reuse, 0x1f, PT ;  /* 0x0000001f2500780c */ /* 0x040fe40003f25270 */
[----:B------:R-:W-:Y:S02]  /*0650*/  IADD3 R8, PT, PT, R26, R27, R8 ;  /* 0x0000001b1a087210 */ /* 0x000fe40007ffe008 */
[----:B------:R-:W-:Y:S02]  /*0660*/  ISETP.NE.AND P2, PT, R37, RZ, PT ;  /* 0x000000ff2500720c */ /* 0x000fe40003f45270 */
[----:B------:R-:W-:-:S04]  /*0670*/  IADD3 R8, PT, PT, R24, R25, R8 ;  /* 0x0000001918087210 */ /* 0x000fc80007ffe008 */
[----:B------:R-:W-:-:S03]  /*0680*/  IADD3 R8, PT, PT, R22, R23, R8 ;  /* 0x0000001716087210 */ /* 0x000fc60007ffe008 */
[----:B------:R-:W-:Y:S02]  /*0690*/  @!P1 LEA R42, R36, UR4, 0x2 ;  /* 0x00000004242a9c11 */ /* 0x000fe4000f8e10ff */
[----:B------:R-:W-:-:S04]  /*06a0*/  IADD3 R8, PT, PT, R20, R21, R8 ;  /* 0x0000001514087210 */ /* 0x000fc80007ffe008 */
[----:B------:R-:W-:-:S04]  /*06b0*/  IADD3 R8, PT, PT, R6, R7, R8 ;  /* 0x0000000706087210 */ /* 0x000fc80007ffe008 */
[----:B------:R-:W-:-:S04]  /*06c0*/  IADD3 R8, PT, PT, R4, R5, R8 ;  /* 0x0000000504087210 */ /* 0x000fc80007ffe008 */
[----:B------:R-:W-:-:S04]  /*06d0*/  IADD3 R8, PT, PT, R2, R3, R8 ;  /* 0x0000000302087210 */ /* 0x000fc80007ffe008 */
[----:B------:R-:W-:-:S05]  /*06e0*/  IADD3 R38, PT, PT, R9, R0, R8 ;  /* 0x0000000009267210 */ /* 0x000fca0007ffe008 */
[----:B------:R-:W0:Y:S02]  /*06f0*/  SHFL.UP P0, R9, R38, 0x1, RZ ;  /* 0x0420000026097989 */ /* 0x000e2400000000ff */
[----:B0-----:R-:W-:-:S05]  /*0700*/  @P0 IMAD.IADD R9, R38, 0x1, R9 ;  /* 0x0000000126090824 */ /* 0x001fca00078e0209 */
[----:B------:R-:W0:Y:S02]  /*0710*/  SHFL.UP P0, R12, R9, 0x2, RZ ;  /* 0x04400000090c7989 */ /* 0x000e2400000000ff */
[----:B0-----:R-:W-:-:S05]  /*0720*/  @P0 IMAD.IADD R12, R9, 0x1, R12 ;  /* 0x00000001090c0824 */ /* 0x001fca00078e020c */
[----:B------:R-:W0:Y:S02]  /*0730*/  SHFL.UP P0, R17, R12, 0x4, RZ ;  /* 0x048000000c117989 */ /* 0x000e2400000000ff */
[----:B0-----:R-:W-:-:S05]  /*0740*/  @P0 IMAD.IADD R17, R12, 0x1, R17 ;  /* 0x000000010c110824 */ /* 0x001fca00078e0211 */
[----:B------:R-:W0:Y:S02]  /*0750*/  SHFL.UP P0, R40, R17, 0x8, RZ ;  /* 0x0500000011287989 */ /* 0x000e2400000000ff */
[----:B0-----:R-:W-:-:S05]  /*0760*/  @P0 IMAD.IADD R40, R17, 0x1, R40 ;  /* 0x0000000111280824 */ /* 0x001fca00078e0228 */
[----:B------:R-:W0:Y:S02]  /*0770*/  SHFL.UP P0, R41, R40, 0x10, RZ ;  /* 0x0600000028297989 */ /* 0x000e2400000000ff */
[----:B0-----:R-:W-:Y:S01]  /*0780*/  @P0 IMAD.IADD R41, R40, 0x1, R41 ;  /* 0x0000000128290824 */ /* 0x001fe200078e0229 */
[----:B------:R-:W-:-:S03]  /*0790*/  ISETP.NE.AND P0, PT, R36, 0x2, PT ;  /* 0x000000022400780c */ /* 0x000fc60003f05270 */
[----:B------:R-:W-:Y:S01]  /*07a0*/  IMAD.IADD R38, R41, 0x1, -R38 ;  /* 0x0000000129267824 */ /* 0x000fe200078e0a26 */
[----:B------:R-:W-:Y:S01]  /*07b0*/  @!P1 STS [R42+0x10], R41 ;  /* 0x000010292a009388 */ /* 0x000fe20000000800 */
[----:B------:R-:W-:Y:S01]  /*07c0*/  BAR.SYNC.DEFER_BLOCKING 0x0 ;  /* 0x0000000000007b1d */ /* 0x000fe20000010000 */
[----:B------:R-:W-:Y:S02]  /*07d0*/  ISETP.NE.AND P1, PT, R36, 0xc, PT ;  /* 0x0000000c2400780c */ /* 0x000fe40003f25270 */
[----:B------:R-:W-:-:S03]  /*07e0*/  SEL R38, R38, RZ, P2 ;  /* 0x000000ff26267207 */ /* 0x000fc60001000000 */
[----:B------:R-:W0:Y:S04]  /*07f0*/  LDS.128 R8, [UR4+0x10] ;  /* 0x00001004ff087984 */ /* 0x000e280008000c00 */
[----:B------:R-:W1:Y:S04]  /*0800*/  LDS.128 R12, [UR4+0x20] ;  /* 0x00002004ff0c7984 */ /* 0x000e680008000c00 */
[----:B------:R-:W2:Y:S01]  /*0810*/  LDS.128 R16, [UR4+0x30] ;  /* 0x00003004ff107984 */ /* 0x000ea20008000c00 */
[----:B0-----:R-:W-:-:S04]  /*0820*/  IMAD.IADD R9, R8, 0x1, R9 ;  /* 0x0000000108097824 */ /* 0x001fc800078e0209 */
[----:B------:R-:W-:Y:S01]  /*0830*/  IMAD.IADD R10, R10, 0x1, R9 ;  /* 0x000000010a0a7824 */ /* 0x000fe200078e0209 */
[----:B------:R-:W-:Y:S02]  /*0840*/  SEL R8, R9, R8, !P0 ;  /* 0x0000000809087207 */ /* 0x000fe40004000000 */
[----:B------:R-:W-:Y:S01]  /*0850*/  ISETP.NE.AND P0, PT, R36, 0x3, PT ;  /* 0x000000032400780c */ /* 0x000fe20003f05270 */
[----:B------:R-:W-:-:S03]  /*0860*/  IMAD.IADD R11, R11, 0x1, R10 ;  /* 0x000000010b0b7824 */ /* 0x000fc600078e020a */
[----:B------:R-:W-:Y:S01]  /*0870*/  SEL R8, R10, R8, !P0 ;  /* 0x000000080a087207 */ /* 0x000fe20004000000 */
[----:B-1----:R-:W-:Y:S01]  /*0880*/  IMAD.IADD R12, R11, 0x1, R12 ;  /* 0x000000010b0c7824 */ /* 0x002fe200078e020c */
[----:B------:R-:W-:-:S03]  /*0890*/  ISETP.NE.AND P0, PT, R36, 0x4, PT ;  /* 0x000000042400780c */ /* 0x000fc60003f05270 */
[----:B------:R-:W-:Y:S01]  /*08a0*/  IMAD.IADD R13, R13, 0x1, R12 ;  /* 0x000000010d0d7824 */ /* 0x000fe200078e020c */
[----:B------:R-:W-:Y:S02]  /*08b0*/  SEL R8, R11, R8, !P0 ;  /* 0x000000080b087207 */ /* 0x000fe40004000000 */
[----:B------:R-:W-:Y:S01]  /*08c0*/  ISETP.NE.AND P0, PT, R36, 0x5, PT ;  /* 0x000000052400780c */ /* 0x000fe20003f05270 */
[----:B------:R-:W-:-:S03]  /*08d0*/  IMAD.IADD R14, R14, 0x1, R13 ;  /* 0x000000010e0e7824 */ /* 0x000fc600078e020d */
[----:B------:R-:W-:Y:S01]  /*08e0*/  SEL R8, R12, R8, !P0 ;  /* 0x000000080c087207 */ /* 0x000fe20004000000 */
[----:B------:R-:W-:Y:S01]  /*08f0*/  IMAD.IADD R15, R15, 0x1, R14 ;  /* 0x000000010f0f7824 */ /* 0x000fe200078e020e */
[----:B------:R-:W-:-:S03]  /*0900*/  ISETP.NE.AND P0, PT, R36, 0x6, PT ;  /* 0x000000062400780c */ /* 0x000fc60003f05270 */
[----:B--2---:R-:W-:Y:S01]  /*0910*/  IMAD.IADD R16, R15, 0x1, R16 ;  /* 0x000000010f107824 */ /* 0x004fe200078e0210 */
[----:B------:R-:W-:Y:S02]  /*0920*/  SEL R9, R13, R8, !P0 ;  /* 0x000000080d097207 */ /* 0x000fe40004000000 */
[----:B------:R-:W-:Y:S01]  /*0930*/  ISETP.NE.AND P0, PT, R36, 0x7, PT ;  /* 0x000000072400780c */ /* 0x000fe20003f05270 */
[----:B------:R-:W0:Y:S01]  /*0940*/  LDS R8, [UR4+0x40] ;  /* 0x00004004ff087984 */ /* 0x000e220008000800 */
[----:B------:R-:W-:Y:S02]  /*0950*/  IMAD.IADD R17, R17, 0x1, R16 ;  /* 0x0000000111117824 */ /* 0x000fe400078e0210 */
[----:B------:R-:W-:Y:S02]  /*0960*/  SEL R9, R14, R9, !P0 ;  /* 0x000000090e097207 */ /* 0x000fe40004000000 */
[----:B------:R-:W-:Y:S01]  /*0970*/  ISETP.NE.AND P0, PT, R36, 0x8, PT ;  /* 0x000000082400780c */ /* 0x000fe20003f05270 */
[----:B------:R-:W-:-:S03]  /*0980*/  IMAD.IADD R18, R18, 0x1, R17 ;  /* 0x0000000112127824 */ /* 0x000fc600078e0211 */
[----:B------:R-:W-:Y:S02]  /*0990*/  SEL R9, R15, R9, !P0 ;  /* 0x000000090f097207 */ /* 0x000fe40004000000 */
[----:B------:R-:W-:-:S04]  /*09a0*/  ISETP.NE.AND P0, PT, R36, 0x9, PT ;  /* 0x000000092400780c */ /* 0x000fc80003f05270 */
[----:B------:R-:W-:Y:S02]  /*09b0*/  SEL R9, R16, R9, !P0 ;  /* 0x0000000910097207 */ /* 0x000fe40004000000 */
[----:B------:R-:W-:-:S04]  /*09c0*/  ISETP.NE.AND P0, PT, R36, 0xa, PT ;  /* 0x0000000a2400780c */ /* 0x000fc80003f05270 */
[----:B------:R-:W-:Y:S02]  /*09d0*/  SEL R9, R17, R9, !P0 ;  /* 0x0000000911097207 */ /* 0x000fe40004000000 */
[----:B------:R-:W-:-:S04]  /*09e0*/  ISETP.NE.AND P0, PT, R36, 0xb, PT ;  /* 0x0000000b2400780c */ /* 0x000fc80003f05270 */
[----:B------:R-:W-:Y:S01]  /*09f0*/  SEL R9, R18, R9, !P0 ;  /* 0x0000000912097207 */ /* 0x000fe20004000000 */
[----:B------:R-:W-:Y:S01]  /*0a00*/  IMAD.IADD R18, R19, 0x1, R18 ;  /* 0x0000000113127824 */ /* 0x000fe200078e0212 */
[----:B------:R-:W-:-:S04]  /*0a10*/  ISETP.GE.U32.AND P0, PT, R35, 0x20, PT ;  /* 0x000000202300780c */ /* 0x000fc80003f06070 */
[C---:B------:R-:W-:Y:S02]  /*0a20*/  SEL R9, R18.reuse, R9, !P1 ;  /* 0x0000000912097207 */ /* 0x040fe40004800000 */
[----:B------:R-:W-:Y:S02]  /*0a30*/  ISETP.NE.AND P1, PT, R35, RZ, PT ;  /* 0x000000ff2300720c */ /* 0x000fe40003f25270 */
[----:B------:R-:W-:Y:S02]  /*0a40*/  SEL R10, R9, RZ, P0 ;  /* 0x000000ff090a7207 */ /* 0x000fe40000000000 */
[--C-:B0----5:R-:W-:Y:S02]  /*0a50*/  IADD3 R9, PT, PT, R18, R8, R39.reuse ;  /* 0x0000000812097210 */ /* 0x121fe40007ffe027 */
[----:B------:R-:W-:-:S07]  /*0a60*/  IADD3 R38, PT, PT, R10, R38, R39 ;  /* 0x000000260a267210 */ /* 0x000fce0007ffe027 */
[----:B------:R-:W-:Y:S05]  /*0a70*/  @P1 BRA `(.L_x_3) ;  /* 0x0000000c00541947 */ /* 0x000fea0003800000 */
[----:B------:R-:W0:Y:S01]  /*0a80*/  LDC.64 R10, c[0x0][0x390] ;  /* 0x0000e400ff0a7b82 */ /* 0x000e220000000a00 */
[----:B------:R-:W-:-:S05]  /*0a90*/  IMAD.MOV.U32 R8, RZ, RZ, 0x65 ;  /* 0x00000065ff087424 */ /* 0x000fca00078e00ff */
[----:B0-----:R0:W-:Y:S01]  /*0aa0*/  ST.E.64.STRONG.GPU desc[UR12][R10.64+0x100], R8 ;  /* 0x000100080a007985 */ /* 0x0011e2000c10fb0c */
[----:B------:R-:W-:Y:S05]  /*0ab0*/  BRA `(.L_x_3) ;  /* 0x0000000c00447947 */ /* 0x000fea0003800000 */
.L_x_2:
        /* <DEDUP_REMOVED lines=20> */
[----:B-----5:R-:W0:Y:S02]  /*0c00*/  SHFL.UP P0, R39, R40, 0x10, RZ ;  /* 0x0600000028277989 */ /* 0x020e2400000000ff */
[----:B0-----:R-:W-:Y:S01]  /*0c10*/  @P0 IMAD.IADD R39, R40, 0x1, R39 ;  /* 0x0000000128270824 */ /* 0x001fe200078e0227 */
[----:B------:R-:W-:-:S04]  /*0c20*/  ISETP.NE.AND P0, PT, R36, 0x2, PT ;  /* 0x000000022400780c */ /* 0x000fc80003f05270 */
[----:B------:R-:W-:Y:S01]  /*0c30*/  @!P1 STS [R42+0x10], R39 ;  /* 0x000010272a009388 */ /* 0x000fe20000000800 */
[----:B------:R-:W-:Y:S01]  /*0c40*/  BAR.SYNC.DEFER_BLOCKING 0x0 ;  /* 0x0000000000007b1d */ /* 0x000fe20000010000 */
[----:B------:R-:W-:-:S05]  /*0c50*/  ISETP.NE.AND P1, PT, R36, 0xc, PT ;  /* 0x0000000c2400780c */ /* 0x000fca0003f25270 */
[----:B------:R-:W0:Y:S04]  /*0c60*/  LDS.128 R8, [UR4+0x10] ;  /* 0x00001004ff087984 */ /* 0x000e280008000c00 */
[----:B------:R-:W1:Y:S04]  /*0c70*/  LDS.128 R12, [UR4+0x20] ;  /* 0x00002004ff0c7984 */ /* 0x000e680008000c00 */
[----:B------:R-:W2:Y:S01]  /*0c80*/  LDS.128 R16, [UR4+0x30] ;  /* 0x00003004ff107984 */ /* 0x000ea20008000c00 */
[----:B0-----:R-:W-:-:S04]  /*0c90*/  IMAD.IADD R9, R8, 0x1, R9 ;  /* 0x0000000108097824 */ /* 0x001fc800078e0209 */
[----:B------:R-:W-:Y:S01]  /*0ca0*/  IMAD.IADD R10, R10, 0x1, R9 ;  /* 0x000000010a0a7824 */ /* 0x000fe200078e0209 */
[----:B------:R-:W-:Y:S02]  /*0cb0*/  SEL R8, R9, R8, !P0 ;  /* 0x0000000809087207 */ /* 0x000fe40004000000 */
[----:B------:R-:W-:Y:S01]  /*0cc0*/  ISETP.NE.AND P0, PT, R36, 0x3, PT ;  /* 0x000000032400780c */ /* 0x000fe20003f05270 */
[----:B------:R-:W-:Y:S01]  /*0cd0*/  IMAD.IADD R11, R11, 0x1, R10 ;  /* 0x000000010b0b7824 */ /* 0x000fe200078e020a */
[----:B------:R-:W0:Y:S02]  /*0ce0*/  LDS R9, [UR4+0x40] ;  /* 0x00004004ff097984 */ /* 0x000e240008000800 */
        /* <DEDUP_REMOVED lines=13> */
[----:B------:R-:W-:-:S03]  /*0dc0*/  IMAD.IADD R17, R17, 0x1, R16 ;  /* 0x0000000111117824 */ /* 0x000fc600078e0210 */
[----:B------:R-:W-:Y:S01]  /*0dd0*/  SEL R8, R14, R8, !P0 ;  /* 0x000000080e087207 */ /* 0x000fe20004000000 */
[----:B------:R-:W-:Y:S01]  /*0de0*/  IMAD.IADD R18, R18, 0x1, R17 ;  /* 0x0000000112127824 */ /* 0x000fe200078e0211 */
[----:B------:R-:W-:-:S03]  /*0df0*/  ISETP.NE.AND P0, PT, R36, 0x8, PT ;  /* 0x000000082400780c */ /* 0x000fc60003f05270 */
[----:B------:R-:W-:Y:S01]  /*0e00*/  IMAD.IADD R19, R19, 0x1, R18 ;  /* 0x0000000113137824 */ /* 0x000fe200078e0212 */
[----:B------:R-:W-:Y:S02]  /*0e10*/  SEL R8, R15, R8, !P0 ;  /* 0x000000080f087207 */ /* 0x000fe40004000000 */
[----:B------:R-:W-:-:S04]  /*0e20*/  ISETP.NE.AND P0, PT, R36, 0x9, PT ;  /* 0x000000092400780c */ /* 0x000fc80003f05270 */
[----:B------:R-:W-:Y:S02]  /*0e30*/  SEL R8, R16, R8, !P0 ;  /* 0x0000000810087207 */ /* 0x000fe40004000000 */
[----:B------:R-:W-:Y:S01]  /*0e40*/  ISETP.NE.AND P0, PT, R36, 0xa, PT ;  /* 0x0000000a2400780c */ /* 0x000fe20003f05270 */
[----:B0-----:R-:W-:-:S03]  /*0e50*/  IMAD.IADD R9, R19, 0x1, R9 ;  /* 0x0000000113097824 */ /* 0x001fc600078e0209 */
[----:B------:R-:W-:Y:S01]  /*0e60*/  SEL R8, R17, R8, !P0 ;  /* 0x0000000811087207 */ /* 0x000fe20004000000 */
[----:B------:R-:W-:Y:S01]  /*0e70*/  IMAD.IADD R17, R39, 0x1, -R38 ;  /* 0x0000000127117824 */ /* 0x000fe200078e0a26 */
[----:B------:R-:W-:-:S04]  /*0e80*/  ISETP.NE.AND P0, PT, R36, 0xb, PT ;  /* 0x0000000b2400780c */ /* 0x000fc80003f05270 */
[----:B------:R-:W-:Y:S02]  /*0e90*/  SEL R8, R18, R8, !P0 ;  /* 0x0000000812087207 */ /* 0x000fe40004000000 */
[----:B------:R-:W-:Y:S02]  /*0ea0*/  ISETP.GT.U32.AND P0, PT, R35, 0x1f, PT ;  /* 0x0000001f2300780c */ /* 0x000fe40003f04070 */
[----:B------:R-:W-:Y:S02]  /*0eb0*/  SEL R11, R17, RZ, P2 ;  /* 0x000000ff110b7207 */ /* 0x000fe40001000000 */
[----:B------:R-:W-:Y:S02]  /*0ec0*/  SEL R8, R19, R8, !P1 ;  /* 0x0000000813087207 */ /* 0x000fe40004800000 */
[----:B------:R-:W-:-:S03]  /*0ed0*/  ISETP.GE.U32.AND P1, PT, R35, 0x20, PT ;  /* 0x000000202300780c */ /* 0x000fc60003f26070 */
[----:B------:R-:W-:-:S05]  /*0ee0*/  IMAD.IADD R38, R8, 0x1, R11 ;  /* 0x0000000108267824 */ /* 0x000fca00078e020b */
[----:B------:R-:W-:Y:S01]  /*0ef0*/  SEL R17, R17, R38, !P1 ;  /* 0x0000002611117207 */ /* 0x000fe20004800000 */
[----:B------:R-:W-:Y:S06]  /*0f00*/  @P0 BRA `(.L_x_4) ;  /* 0x00000008000c0947 */ /* 0x000fec0003800000 */
[----:B------:R-:W0:Y:S01]  /*0f10*/  LDC.64 R14, c[0x0][0x390] ;  /* 0x0000e400ff0e7b82 */ /* 0x000e220000000a00 */
[----:B------:R-:W-:Y:S01]  /*0f20*/  ISETP.NE.AND P1, PT, R35, RZ, PT ;  /* 0x000000ff2300720c */ /* 0x000fe20003f25270 */
[----:B------:R-:W-:Y:S01]  /*0f30*/  IMAD.U32 R45, RZ, RZ, UR6 ;  /* 0x00000006ff2d7e24 */ /* 0x000fe2000f8e00ff */
[----:B------:R-:W-:-:S05]  /*0f40*/  LOP3.LUT R18, RZ, R35, RZ, 0x33, !PT ;  /* 0x00000023ff127212 */ /* 0x000fca00078e33ff */
[----:B------:R-:W-:-:S06]  /*0f50*/  VIADD R18, R18, UR6 ;  /* 0x0000000612127c36 */ /* 0x000fcc0008000000 */
[----:B------:R-:W-:Y:S01]  /*0f60*/  @!P1 IMAD.MOV.U32 R8, RZ, RZ, 0x64 ;  /* 0x00000064ff089424 */ /* 0x000fe200078e00ff */
[----:B------:R1:W-:Y:S01]  /*0f70*/  @!P1 STS [UR4+0xc], R9 ;  /* 0x00000c09ff009988 */ /* 0x0003e20008000804 */
[----:B0-----:R-:W-:-:S04]  /*0f80*/  IMAD.WIDE R44, R45, 0x8, R14 ;  /* 0x000000082d2c7825 */ /* 0x001fc800078e020e */
[----:B------:R-:W-:Y:S01]  /*0f90*/  IMAD.WIDE R14, R18, 0x8, R14 ;  /* 0x00000008120e7825 */ /* 0x000fe200078e020e */
[----:B------:R1:W-:Y:S01]  /*0fa0*/  @!P1 ST.E.64.STRONG.GPU desc[UR12][R44.64+0x100], R8 ;  /* 0x000100082c009985 */ /* 0x0003e2000c10fb0c */
[----:B------:R-:W-:Y:S05]  /*0fb0*/  NANOSLEEP 0x226 ;  /* 0x000002260000795d */ /* 0x000fea0003800000 */
[----:B------:R-:W2:Y:S01]  /*0fc0*/  LD.E.64.STRONG.GPU R12, desc[UR12][R14.64+0x100] ;  /* 0x0001000c0e0c7980 */ /* 0x000ea2000c10fb00 */
[----:B------:R-:W-:Y:S01]  /*0fd0*/  UMOV UR5, 0xffffffff ;  /* 0xffffffff00057882 */ /* 0x000fe20000000000 */
[----:B--2---:R-:W-:Y:S02]  /*0fe0*/  ISETP.NE.AND P0, PT, R12, 0x63, PT ;  /* 0x000000630c00780c */ /* 0x004fe40003f05270 */
[----:B-1----:R-:W-:Y:S11]  /*0ff0*/  BRA.DIV UR5, `(.L_x_5) ;  /* 0x0000002e05bc7947 */ /* 0x002ff6000b800000 */
[----:B------:R-:W-:-:S13]  /*1000*/  VOTE.ANY P0, !P0 ;  /* 0x0000000000ff7806 */ /* 0x000fda0004000100 */
.L_x_34:
[----:B------:R-:W-:Y:S05]  /*1010*/  @!P0 BRA `(.L_x_6) ;  /* 0x0000000000248947 */ /* 0x000fea0003800000 */
[----:B------:R-:W-:-:S07]  /*1020*/  IMAD.MOV.U32 R8, RZ, RZ, 0x1de ;  /* 0x000001deff087424 */ /* 0x000fce00078e00ff */
.L_x_8:
[----:B------:R-:W-:Y:S05]  /*1030*/  NANOSLEEP R8 ;  /* 0x000000080000735d */ /* 0x000fea0003800000 */
[----:B------:R-:W2:Y:S01]  /*1040*/  LD.E.64.STRONG.GPU R12, desc[UR12][R14.64+0x100] ;  /* 0x0001000c0e0c7980 */ /* 0x000ea2000c10fb00 */
[----:B------:R-:W-:Y:S01]  /*1050*/  UMOV UR5, 0xffffffff ;  /* 0xffffffff00057882 */ /* 0x000fe20000000000 */
[----:B------:R-:W-:Y:S02]  /*1060*/  SHF.R.U32.HI R8, RZ, 0x1, R8 ;  /* 0x00000001ff087819 */ /* 0x000fe40000011608 */
[----:B--2---:R-:W-:Y:S01]  /*1070*/  ISETP.NE.AND P0, PT, R12, 0x63, PT ;  /* 0x000000630c00780c */ /* 0x004fe20003f05270 */
[----:B------:R-:W-:-:S12]  /*1080*/  BRA.DIV UR5, `(.L_x_7) ;  /* 0x0000002e05b87947 */ /* 0x000fd8000b800000 */
[----:B------:R-:W-:-:S13]  /*1090*/  VOTE.ANY P0, !P0 ;  /* 0x0000000000ff7806 */ /* 0x000fda0004000100 */
.L_x_37:
[----:B------:R-:W-:Y:S05]  /*10a0*/  @P0 BRA `(.L_x_8) ;  /* 0xfffffffc00e00947 */ /* 0x000fea000383ffff */
.L_x_6:
[----:B------:R-:W-:Y:S01]  /*10b0*/  UMOV UR5, 0xffffffff ;  /* 0xffffffff00057882 */ /* 0x000fe20000000000 */
[----:B------:R-:W-:Y:S02]  /*10c0*/  ISETP.NE.AND P0, PT, R12, 0x65, PT ;  /* 0x000000650c00780c */ /* 0x000fe40003f05270 */
[----:B------:R-:W-:Y:S11]  /*10d0*/  BRA.DIV UR5, `(.L_x_9) ;  /* 0x0000002e05c47947 */ /* 0x000ff6000b800000 */
[----:B------:R-:W0:Y:S01]  /*10e0*/  S2R R8, SR_GEMASK ;  /* 0x0000000000087919 */ /* 0x000e220000003c00 */
[----:B------:R-:W-:Y:S01]  /*10f0*/  VOTE.ANY R10, PT, !P0 ;  /* 0x00000000000a7806 */ /* 0x000fe200040e0100 */
[C---:B------:R-:W-:Y:S02]  /*1100*/  VIADD R38, R37.reuse, 0x2 ;  /* 0x0000000225267836 */ /* 0x040fe40000000000 */
[----:B------:R-:W-:Y:S01]  /*1110*/  VIADD R39, R37, 0x10 ;  /* 0x0000001025277836 */ /* 0x000fe20000000000 */
[----:B0-----:R-:W-:-:S05]  /*1120*/  LOP3.LUT R10, R10, 0x80000000, R8, 0xec, !PT ;  /* 0x800000000a0a7812 */ /* 0x001fca00078eec08 */
[----:B------:R-:W-:-:S05]  /*1130*/  VIADD R11, R10, 0xffffffff ;  /* 0xffffffff0a0b7836 */ /* 0x000fca0000000000 */
[----:B------:R-:W-:-:S04]  /*1140*/  LOP3.LUT R11, R10, R11, RZ, 0xc, !PT ;  /* 0x0000000b0a0b7212 */ /* 0x000fc800078e0cff */
[----:B------:R-:W0:Y:S02]  /*1150*/  POPC R15, R11 ;  /* 0x0000000b000f7309 */ /* 0x000e240000000000 */
[----:B0-----:R-:W0:Y:S01]  /*1160*/  SHFL.DOWN PT, R16, R13, 0x1, R15 ;  /* 0x082000000d107989 */ /* 0x001e2200000e000f */
[-C--:B------:R-:W-:Y:S02]  /*1170*/  ISETP.GE.AND P0, PT, R37, R15.reuse, PT ;  /* 0x0000000f2500720c */ /* 0x080fe40003f06270 */
[-C--:B------:R-:W-:Y:S02]  /*1180*/  ISETP.GT.AND P2, PT, R39, R15.reuse, PT ;  /* 0x0000000f2700720c */ /* 0x080fe40003f44270 */
[----:B0-----:R-:W-:Y:S02]  /*1190*/  SEL R16, R16, RZ, !P0 ;  /* 0x000000ff10107207 */ /* 0x001fe40004000000 */
[----:B------:R-:W-:-:S03]  /*11a0*/  ISETP.GT.AND P0, PT, R38, R15, PT ;  /* 0x0000000f2600720c */ /* 0x000fc60003f04270 */
[----:B------:R-:W-:-:S05]  /*11b0*/  IMAD.IADD R36, R16, 0x1, R13 ;  /* 0x0000000110247824 */ /* 0x000fca00078e020d */
[----:B------:R-:W0:Y:S02]  /*11c0*/  SHFL.DOWN PT, R16, R36, 0x2, R15 ;  /* 0x0840000024107989 */ /* 0x000e2400000e000f */
[----:B0-----:R-:W-:-:S05]  /*11d0*/  SEL R19, R16, RZ, !P0 ;  /* 0x000000ff10137207 */ /* 0x001fca0004000000 */
[----:B------:R-:W-:Y:S02]  /*11e0*/  IMAD.IADD R40, R36, 0x1, R19 ;  /* 0x0000000124287824 */ /* 0x000fe400078e0213 */
[C---:B------:R-:W-:Y:S02]  /*11f0*/  VIADD R19, R37.reuse, 0x4 ;  /* 0x0000000425137836 */ /* 0x040fe40000000000 */
[----:B------:R-:W-:Y:S01]  /*1200*/  VIADD R36, R37, 0x8 ;  /* 0x0000000825247836 */ /* 0x000fe20000000000 */
[----:B------:R-:W0:Y:S02]  /*1210*/  SHFL.DOWN PT, R16, R40, 0x4, R15 ;  /* 0x0880000028107989 */ /* 0x000e2400000e000f */
[----:B------:R-:W-:-:S04]  /*1220*/  ISETP.GT.AND P0, PT, R19, R15, PT ;  /* 0x0000000f1300720c */ /* 0x000fc80003f04270 */
[----:B0-----:R-:W-:Y:S02]  /*1230*/  SEL R11, R16, RZ, !P0 ;  /* 0x000000ff100b7207 */ /* 0x001fe40004000000 */
[----:B------:R-:W-:-:S03]  /*1240*/  ISETP.GT.AND P0, PT, R36, R15, PT ;  /* 0x0000000f2400720c */ /* 0x000fc60003f04270 */
[----:B------:R-:W-:Y:S02]  /*1250*/  IMAD.IADD R42, R40, 0x1, R11 ;  /* 0x00000001282a7824 */ /* 0x000fe400078e020b */
[----:B------:R-:W0:Y:S03]  /*1260*/  LDC.64 R10, c[0x0][0x390] ;  /* 0x0000e400ff0a7b82 */ /* 0x000e260000000a00 */
[----:B------:R-:W1:Y:S02]  /*1270*/  SHFL.DOWN PT, R16, R42, 0x8, R15 ;  /* 0x090000002a107989 */ /* 0x000e6400000e000f */
[----:B-1----:R-:W-:Y:S02]  /*1280*/  SEL R41, R16, RZ, !P0 ;  /* 0x000000ff10297207 */ /* 0x002fe40004000000 */
[----:B------:R-:W-:-:S03]  /*1290*/  ISETP.NE.AND P0, PT, R12, 0x65, PT ;  /* 0x000000650c00780c */ /* 0x000fc60003f05270 */
[----:B------:R-:W-:Y:S01]  /*12a0*/  IMAD.IADD R41, R42, 0x1, R41 ;  /* 0x000000012a297824 */ /* 0x000fe200078e0229 */
[----:B0-----:R-:W-:-:S04]  /*12b0*/  IADD3 R42, P3, PT, R10, 0x100, RZ ;  /* 0x000001000a2a7810 */ /* 0x001fc80007f7e0ff */
[----:B------:R-:W0:Y:S01]  /*12c0*/  SHFL.DOWN PT, R16, R41, 0x10, R15 ;  /* 0x0a00000029107989 */ /* 0x000e2200000e000f */
[----:B------:R-:W-:-:S04]  /*12d0*/  IMAD.X R43, RZ, RZ, R11, P3 ;  /* 0x000000ffff2b7224 */ /* 0x000fc800018e060b */
[----:B------:R-:W-:Y:S02]  /*12e0*/  VOTE.ALL P0, P0 ;  /* 0x0000000000ff7806 */ /* 0x000fe40000000000 */
[----:B0-----:R-:W-:-:S05]  /*12f0*/  SEL R16, R16, RZ, !P2 ;  /* 0x000000ff10107207 */ /* 0x001fca0005000000 */
[----:B------:R-:W-:-:S07]  /*1300*/  IMAD.IADD R40, R41, 0x1, R16 ;  /* 0x0000000129287824 */ /* 0x000fce00078e0210 */
.L_x_46:
[----:B------:R-:W-:Y:S05]  /*1310*/  @!P0 BRA `(.L_x_10) ;  /* 0x0000000000cc8947 */ /* 0x000fea0003800000 */
[----:B------:R-:W-:-:S07]  /*1320*/  IMAD.MOV.U32 R11, RZ, RZ, 0x1de ;  /* 0x000001deff0b7424 */ /* 0x000fce00078e00ff */
.L_x_16:
[----:B------:R-:W-:-:S05]  /*1330*/  IMAD.WIDE R14, R18, 0x8, R42 ;  /* 0x00000008120e7825 */ /* 0x000fca00078e022a */
[----:B------:R-:W2:Y:S01]  /*1340*/  LD.E.64.STRONG.GPU R12, desc[UR12][R14.64+-0x100] ;  /* 0xffff000c0e0c7980 */ /* 0x000ea2000c10fb00 */
[----:B------:R-:W-:Y:S05]  /*1350*/  YIELD ;  /* 0x0000000000007946 */ /* 0x000fea0003800000 */
[----:B------:R-:W-:Y:S01]  /*1360*/  UMOV UR5, 0xffffffff ;  /* 0xffffffff00057882 */ /* 0x000fe20000000000 */
[----:B------:R-:W-:Y:S02]  /*1370*/  SHF.R.U32.HI R11, RZ, 0x1, R11 ;  /* 0x00000001ff0b7819 */ /* 0x000fe4000001160b */
[----:B--2---:R-:W-:Y:S01]  /*1380*/  ISETP.NE.AND P0, PT, R12, 0x63, PT ;  /* 0x000000630c00780c */ /* 0x004fe20003f05270 */
[----:B------:R-:W-:-:S12]  /*1390*/  BRA.DIV UR5, `(.L_x_11) ;  /* 0x0000003205147947 */ /* 0x000fd8000b800000 */
[----:B------:R-:W-:-:S13]  /*13a0*/  VOTE.ANY P0, !P0 ;  /* 0x0000000000ff7806 */ /* 0x000fda0004000100 */
.L_x_49:
[----:B------:R-:W-:Y:S05]  /*13b0*/  @!P0 BRA `(.L_x_12) ;  /* 0x0000000000248947 */ /* 0x000fea0003800000 */
[----:B------:R-:W-:-:S07]  /*13c0*/  IMAD.MOV.U32 R16, RZ, RZ, R11 ;  /* 0x000000ffff107224 */ /* 0x000fce00078e000b */
.L_x_14:
[----:B------:R-:W-:Y:S05]  /*13d0*/  NANOSLEEP R16 ;  /* 0x000000100000735d */ /* 0x000fea0003800000 */
[----:B------:R-:W2:Y:S01]  /*13e0*/  LD.E.64.STRONG.GPU R12, desc[UR12][R14.64+-0x100] ;  /* 0xffff000c0e0c7980 */ /* 0x000ea2000c10fb00 */
[----:B------:R-:W-:Y:S01]  /*13f0*/  UMOV UR5, 0xffffffff ;  /* 0xffffffff00057882 */ /* 0x000fe20000000000 */
[----:B------:R-:W-:Y:S02]  /*1400*/  SHF.R.U32.HI R16, RZ, 0x1, R16 ;  /* 0x00000001ff107819 */ /* 0x000fe40000011610 */
[----:B--2---:R-:W-:Y:S01]  /*1410*/  ISETP.NE.AND P0, PT, R12, 0x63, PT ;  /* 0x000000630c00780c */ /* 0x004fe20003f05270 */
[----:B------:R-:W-:-:S12]  /*1420*/  BRA.DIV UR5, `(.L_x_13) ;  /* 0x0000003205107947 */ /* 0x000fd8000b800000 */
[----:B------:R-:W-:-:S13]  /*1430*/  VOTE.ANY P0, !P0 ;  /* 0x0000000000ff7806 */ /* 0x000fda0004000100 */
.L_x_52:
[----:B------:R-:W-:Y:S05]  /*1440*/  @P0 BRA `(.L_x_14) ;  /* 0xfffffffc00e00947 */ /* 0x000fea000383ffff */
.L_x_12:
[----:B------:R-:W-:Y:S01]  /*1450*/  UMOV UR5, 0xffffffff ;  /* 0xffffffff00057882 */ /* 0x000fe20000000000 */
[----:B------:R-:W-:Y:S02]  /*1460*/  ISETP.NE.AND P0, PT, R12, 0x65, PT ;  /* 0x000000650c00780c */ /* 0x000fe40003f05270 */
[----:B------:R-:W-:Y:S11]  /*1470*/  BRA.DIV UR5, `(.L_x_15) ;  /* 0x00000032051c7947 */ /* 0x000ff6000b800000 */
[----:B------:R-:W-:Y:S01]  /*1480*/  VOTE.ANY R10, PT, !P0 ;  /* 0x00000000000a7806 */ /* 0x000fe200040e0100 */
[----:B------:R-:W-:-:S03]  /*1490*/  VIADD R18, R18, 0xffffffe0 ;  /* 0xffffffe012127836 */ /* 0x000fc60000000000 */
[----:B------:R-:W-:-:S05]  /*14a0*/  LOP3.LUT R10, R10, 0x80000000, R8, 0xec, !PT ;  /* 0x800000000a0a7812 */ /* 0x000fca00078eec08 */
[----:B------:R-:W-:-:S05]  /*14b0*/  VIADD R15, R10, 0xffffffff ;  /* 0xffffffff0a0f7836 */ /* 0x000fca0000000000 */
[----:B------:R-:W-:-:S06]  /*14c0*/  LOP3.LUT R15, R10, R15, RZ, 0xc, !PT ;  /* 0x0000000f0a0f7212 */ /* 0x000fcc00078e0cff */
        /* <DEDUP_REMOVED lines=17> */
[----:B------:R-:W-:-:S03]  /*15e0*/  ISETP.NE.AND P0, PT, R12, 0x65, PT ;  /* 0x000000650c00780c */ /* 0x000fc60003f05270 */
[----:B------:R-:W-:-:S05]  /*15f0*/  IMAD.IADD R41, R13, 0x1, R16 ;  /* 0x000000010d297824 */ /* 0x000fca00078e0210 */
[----:B------:R-:W0:Y:S05]  /*1600*/  SHFL.DOWN PT, R16, R41, 0x10, R15 ;  /* 0x0a00000029107989 */ /* 0x000e2a00000e000f */
[----:B------:R-:W-:Y:S02]  /*1610*/  VOTE.ALL P0, P0 ;  /* 0x0000000000ff7806 */ /* 0x000fe40000000000 */
[----:B0-----:R-:W-:-:S04]  /*1620*/  SEL R16, R16, RZ, !P2 ;  /* 0x000000ff10107207 */ /* 0x001fc80005000000 */
[----:B------:R-:W-:-:S07]  /*1630*/  IADD3 R40, PT, PT, R41, R16, R40 ;  /* 0x0000001029287210 */ /* 0x000fce0007ffe028 */
.L_x_61:
[----:B------:R-:W-:Y:S05]  /*1640*/  @P0 BRA `(.L_x_16) ;  /* 0xfffffffc00380947 */ /* 0x000fea000383ffff */
.L_x_10:
[----:B------:R-:W-:Y:S01]  /*1650*/  ISETP.NE.AND P0, PT, R37, RZ, PT ;  /* 0x000000ff2500720c */ /* 0x000fe20003f05270 */
[----:B------:R-:W0:Y:S01]  /*1660*/  @!P1 S2R R11, SR_CgaCtaId ;  /* 0x00000000000b9919 */ /* 0x000e220000008800 */
[----:B------:R-:W-:Y:S01]  /*1670*/  @!P1 MOV R10, 0x400 ;  /* 0x00000400000a9802 */ /* 0x000fe20000000f00 */
[----:B------:R-:W-:Y:S02]  /*1680*/  @!P1 IMAD.IADD R9, R9, 0x1, R40 ;  /* 0x0000000109099824 */ /* 0x000fe400078e0228 */
[----:B------:R-:W-:Y:S02]  /*1690*/  @!P1 IMAD.MOV.U32 R8, RZ, RZ, 0x65 ;  /* 0x00000065ff089424 */ /* 0x000fe400078e00ff */
[----:B------:R-:W-:-:S03]  /*16a0*/  IMAD.MOV.U32 R38, RZ, RZ, R17 ;  /* 0x000000ffff267224 */ /* 0x000fc600078e0011 */
[----:B------:R1:W-:Y:S03]  /*16b0*/  @!P1 ST.E.64.STRONG.GPU desc[UR12][R44.64+0x100], R8 ;  /* 0x000100082c009985 */ /* 0x0003e6000c10fb0c */
[----:B------:R-:W-:Y:S01]  /*16c0*/  @!P0 MOV R12, 0x400 ;  /* 0x00000400000c8802 */ /* 0x000fe20000000f00 */
[----:B------:R-:W2:Y:S01]  /*16d0*/  @!P0 S2R R13, SR_CgaCtaId ;  /* 0x00000000000d8919 */ /* 0x000ea20000008800 */
[----:B------:R-:W-:Y:S01]  /*16e0*/  @!P0 IMAD.MOV.U32 R38, RZ, RZ, R40 ;  /* 0x000000ffff268224 */ /* 0x000fe200078e0028 */
[----:B0-----:R-:W-:-:S05]  /*16f0*/  @!P1 LEA R10, R11, R10, 0x18 ;  /* 0x0000000a0b0a9211 */ /* 0x001fca00078ec0ff */
[----:B------:R1:W-:Y:S04]  /*1700*/  @!P1 STS [R10+0x8], R9 ;  /* 0x000008090a009388 */ /* 0x0003e80000000800 */
[----:B------:R1:W-:Y:S01]  /*1710*/  @!P1 STS [R10+0x4], R40 ;  /* 0x000004280a009388 */ /* 0x0003e20000000800 */
[----:B--2---:R-:W-:-:S05]  /*1720*/  @!P0 LEA R13, R13, R12, 0x18 ;  /* 0x0000000c0d0d8211 */ /* 0x004fca00078ec0ff */
[----:B------:R1:W-:Y:S02]  /*1730*/  @!P0 STS [R13+0x54], R40 ;  /* 0x000054280d008388 */ /* 0x0003e40000000800 */
.L_x_4:
[----:B------:R-:W-:Y:S05]  /*1740*/  WARPSYNC.ALL ;  /* 0x0000000000007948 */ /* 0x000fea0003800000 */
[----:B------:R-:W0:Y:S08]  /*1750*/  S2UR UR7, SR_CgaCtaId ;  /* 0x00000000000779c3 */ /* 0x000e300000008800 */
[----:B------:R-:W-:Y:S01]  /*1760*/  BAR.SYNC.DEFER_BLOCKING 0x0 ;  /* 0x0000000000007b1d */ /* 0x000fe20000010000 */
[----:B------:R-:W-:-:S05]  /*1770*/  ISETP.NE.AND P0, PT, R35, RZ, PT ;  /* 0x000000ff2300720c */ /* 0x000fca0003f05270 */
[----:B------:R-:W-:Y:S02]  /*1780*/  UMOV UR5, 0x400 ;  /* 0x0000040000057882 */ /* 0x000fe40000000000 */
[----:B0-----:R-:W-:-:S09]  /*1790*/  ULEA UR5, UR7, UR5, 0x18 ;  /* 0x0000000507057291 */ /* 0x001fd2000f8ec0ff */
[----:B-1----:R-:W0:Y:S02]  /*17a0*/  LDS R8, [UR5+0x54] ;  /* 0x00005405ff087984 */ /* 0x002e240008000800 */
[----:B0-----:R-:W-:-:S05]  /*17b0*/  SEL R9, R8, RZ, P0 ;  /* 0x000000ff08097207 */ /* 0x001fca0000000000 */
[----:B------:R-:W-:-:S07]  /*17c0*/  IMAD.IADD R38, R9, 0x1, R38 ;  /* 0x0000000109267824 */ /* 0x000fce00078e0226 */
.L_x_3:
[----:B------:R-:W-:Y:S05]  /*17d0*/  BSYNC.RECONVERGENT B0 ;  /* 0x0000000000007941 */ /* 0x000fea0003800200 */
.L_x_1:
[----:B------:R-:W-:Y:S01]  /*17e0*/  IMAD.IADD R32, R32, 0x1, R38 ;  /* 0x0000000120207824 */ /* 0x000fe200078e0226 */
[----:B------:R-:W-:Y:S03]  /*17f0*/  BAR.SYNC.DEFER_BLOCKING 0x0 ;  /* 0x0000000000007b1d */ /* 0x000fe60000010000 */
[----:B------:R-:W-:-:S03]  /*1800*/  IMAD.IADD R29, R29, 0x1, R32 ;  /* 0x000000011d1d7824 */ /* 0x000fc600078e0220 */
[----:B------:R-:W1:Y:S01]  /*1810*/  LDCU.64 UR8, c[0x0][0x388] ;  /* 0x00007100ff0877ac */ /* 0x000e620008000a00 */
[----:B------:R-:W-:-:S04]  /*1820*/  IMAD.IADD R28, R28, 0x1, R29 ;  /* 0x000000011c1c7824 */ /* 0x000fc800078e021d */
[----:B------:R-:W-:-:S04]  /*1830*/  IMAD.IADD R27, R27, 0x1, R28 ;  /* 0x000000011b1b7824 */ /* 0x000fc800078e021c */
[----:B------:R-:W-:-:S04]  /*1840*/  IMAD.IADD R26, R26, 0x1, R27 ;  /* 0x000000011a1a7824 */ /* 0x000fc800078e021b */
[----:B------:R-:W-:-:S04]  /*1850*/  IMAD.IADD R25, R25, 0x1, R26 ;  /* 0x0000000119197824 */ /* 0x000fc800078e021a */
[----:B------:R-:W-:Y:S01]  /*1860*/  IMAD.IADD R24, R24, 0x1, R25 ;  /* 0x0000000118187824 */ /* 0x000fe200078e0219 */
[----:B------:R-:W-:Y:S03]  /*1870*/  STS [R33], R38 ;  /* 0x0000002621007388 */ /* 0x000fe60000000800 */
[----:B------:R-:W-:Y:S01]  /*1880*/  IMAD.IADD R23, R23, 0x1, R24 ;  /* 0x0000000117177824 */ /* 0x000fe200078e0218 */
[----:B------:R-:W-:Y:S03]  /*1890*/  STS [R33+0x4], R32 ;  /* 0x0000042021007388 */ /* 0x000fe60000000800 */
        /* <DEDUP_REMOVED lines=19> */
[----:B------:R-:W-:Y:S04]  /*19d0*/  STS [R33+0x2c], R20 ;  /* 0x00002c1421007388 */ /* 0x000fe80000000800 */
[----:B------:R-:W-:Y:S04]  /*19e0*/  STS [R33+0x30], R7 ;  /* 0x0000300721007388 */ /* 0x000fe80000000800 */
[----:B------:R-:W-:Y:S04]  /*19f0*/  STS [R33+0x34], R6 ;  /* 0x0000340621007388 */ /* 0x000fe80000000800 */
[----:B------:R-:W-:Y:S04]  /*1a00*/  STS [R33+0x38], R5 ;  /* 0x0000380521007388 */ /* 0x000fe80000000800 */
[----:B------:R-:W-:Y:S04]  /*1a10*/  STS [R33+0x3c], R4 ;  /* 0x00003c0421007388 */ /* 0x000fe80000000800 */
[----:B------:R-:W-:Y:S04]  /*1a20*/  STS [R33+0x40], R3 ;  /* 0x0000400321007388 */ /* 0x000fe80000000800 */
[----:B------:R1:W-:Y:S04]  /*1a30*/  STS [R33+0x44], R2 ;  /* 0x0000440221007388 */ /* 0x0003e80000000800 */
[----:B------:R-:W-:Y:S01]  /*1a40*/  STS [R33+0x48], R0 ;  /* 0x0000480021007388 */ /* 0x000fe20000000800 */
[----:B------:R-:W-:-:S03]  /*1a50*/  NOP ;  /* 0x0000000000007918 */ /* 0x000fc60000000000 */
[----:B0-----:R-:W0:Y:S01]  /*1a60*/  LDS R9, [R34] ;  /* 0x0000000022097984 */ /* 0x001e220000000800 */
[----:B-1----:R-:W-:-:S03]  /*1a70*/  IADD3 R2, P0, PT, R31, UR8, RZ ;  /* 0x000000081f027c10 */ /* 0x002fc6000ff1e0ff */
[----:B------:R-:W1:Y:S01]  /*1a80*/  LDS R7, [R34+0x80] ;  /* 0x0000800022077984 */ /* 0x000e620000000800 */
[----:B------:R-:W-:-:S03]  /*1a90*/  IADD3.X R3, PT, PT, R30, UR9, RZ, P0, !PT ;  /* 0x000000091e037c10 */ /* 0x000fc600087fe4ff */
[----:B------:R-:W2:Y:S04]  /*1aa0*/  LDS R11, [R34+0x100] ;  /* 0x00010000220b7984 */ /* 0x000ea80000000800 */
[----:B------:R-:W3:Y:S04]  /*1ab0*/  LDS R13, [R34+0x180] ;  /* 0x00018000220d7984 */ /* 0x000ee80000000800 */
[----:B------:R-:W4:Y:S04]  /*1ac0*/  LDS R5, [R34+0x200] ;  /* 0x0002000022057984 */ /* 0x000f280000000800 */
[----:B------:R-:W5:Y:S04]  /*1ad0*/  LDS R15, [R34+0x280] ;  /* 0x00028000220f7984 */ /* 0x000f680000000800 */
        /* <DEDUP_REMOVED lines=13> */
[----:B0-----:R-:W-:Y:S04]  /*1bb0*/  STG.E desc[UR12][R2.64], R9 ;  /* 0x0000000902007986 */ /* 0x001fe8000c10190c */
[----:B-1----:R-:W-:Y:S04]  /*1bc0*/  STG.E desc[UR12][R2.64+0x80], R7 ;  /* 0x0000800702007986 */ /* 0x002fe8000c10190c */
[----:B--2---:R-:W-:Y:S04]  /*1bd0*/  STG.E desc[UR12][R2.64+0x100], R11 ;  /* 0x0001000b02007986 */ /* 0x004fe8000c10190c */
[----:B---3--:R-:W-:Y:S04]  /*1be0*/  STG.E desc[UR12][R2.64+0x180], R13 ;  /* 0x0001800d02007986 */ /* 0x008fe8000c10190c */
[----:B----4-:R-:W-:Y:S04]  /*1bf0*/  STG.E desc[UR12][R2.64+0x200], R5 ;  /* 0x0002000502007986 */ /* 0x010fe8000c10190c */
[----:B-----5:R-:W-:Y:S04]  /*1c00*/  STG.E desc[UR12][R2.64+0x280], R15 ;  /* 0x0002800f02007986 */ /* 0x020fe8000c10190c */
[----:B------:R-:W-:Y:S04]  /*1c10*/  STG.E desc[UR12][R2.64+0x300], R17 ;  /* 0x0003001102007986 */ /* 0x000fe8000c10190c */
        /* <DEDUP_REMOVED lines=11> */
[----:B------:R-:W-:Y:S01]  /*1cd0*/  STG.E desc[UR12][R2.64+0x900], R43 ;  /* 0x0009002b02007986 */ /* 0x000fe2000c10190c */
[----:B------:R-:W-:Y:S05]  /*1ce0*/  EXIT ;  /* 0x000000000000794d */ /* 0x000fea0003800000 */
.L_x_0:
[----:B------:R-:W-:-:S04]  /*1cf0*/  ISETP.NE.U32.AND P0, PT, RZ, UR7, PT ;  /* 0x00000007ff007c0c */ /* 0x000fc8000bf05070 */
[----:B------:R-:W-:-:S13]  /*1d00*/  ISETP.NE.AND.EX P0, PT, RZ, UR4, PT, P0 ;  /* 0x00000004ff007c0c */ /* 0x000fda000bf05300 */
[----:B------:R-:W-:Y:S05]  /*1d10*/  @!P0 EXIT ;  /* 0x000000000000894d */ /* 0x000fea0003800000 */
[----:B------:R-:W0:Y:S02]  /*1d20*/  LDCU.64 UR4, c[0x0][0x380] ;  /* 0x00007000ff0477ac */ /* 0x000e240008000a00 */
[----:B0-----:R-:W-:-:S06]  /*1d30*/  UIMAD.WIDE UR4, UR6, 0x7b80, UR4 ;  /* 0x00007b80060478a5 */ /* 0x001fcc000f8e0204 */
[----:B------:R-:W-:Y:S02]  /*1d40*/  IMAD.U32 R2, RZ, RZ, UR4 ;  /* 0x00000004ff027e24 */ /* 0x000fe4000f8e00ff */
[----:B------:R-:W-:-:S05]  /*1d50*/  IMAD.U32 R3, RZ, RZ, UR5 ;  /* 0x00000005ff037e24 */ /* 0x000fca000f8e00ff */
[----:B------:R0:W2:Y:S01]  /*1d60*/  LDG.E R0, desc[UR12][R2.64] ;  /* 0x0000000c02007981 */ /* 0x0000a2000c1e1900 */
[----:B------:R-:W3:Y:S02]  /*1d70*/  S2R R31, SR_TID.X ;  /* 0x00000000001f7919 */ /* 0x000ee40000002100 */
[C---:B---3--:R-:W-:Y:S02]  /*1d80*/  LOP3.LUT R30, R31.reuse, 0x1f, RZ, 0xc0, !PT ;  /* 0x0000001f1f1e7812 */ /* 0x048fe400078ec0ff */
[----:B------:R-:W-:-:S05]  /*1d90*/  LOP3.LUT R5, R31, 0x3e0, RZ, 0xc0, !PT ;  /* 0x000003e01f057812 */ /* 0x000fca00078ec0ff */
[----:B------:R-:W-:-:S04]  /*1da0*/  IMAD R30, R5, 0x13, R30 ;  /* 0x00000013051e7824 */ /* 0x000fc800078e021e */
[C---:B------:R-:W-:Y:S01]  /*1db0*/  VIADD R4, R30.reuse, 0x20 ;  /* 0x000000201e047836 */ /* 0x040fe20000000000 */
[C---:B------:R-:W-:Y:S01]  /*1dc0*/  ISETP.GE.U32.AND P1, PT, R30.reuse, UR7, PT ;  /* 0x000000071e007c0c */ /* 0x040fe2000bf26070 */
[C---:B------:R-:W-:Y:S01]  /*1dd0*/  VIADD R5, R30.reuse, 0x40 ;  /* 0x000000401e057836 */ /* 0x040fe20000000000 */
[C---:B0-----:R-:W-:Y:S01]  /*1de0*/  LEA R2, P0, R30.reuse, UR4, 0x2 ;  /* 0x000000041e027c11 */ /* 0x041fe2000f8010ff */
[----:B------:R-:W-:Y:S01]  /*1df0*/  VIADD R3, R30, 0x80 ;  /* 0x000000801e037836 */ /* 0x000fe20000000000 */
[----:B------:R-:W-:Y:S01]  /*1e00*/  ISETP.GE.U32.AND P2, PT, R4, UR7, PT ;  /* 0x0000000704007c0c */ /* 0x000fe2000bf46070 */
[C---:B------:R-:W-:Y:S01]  /*1e10*/  VIADD R4, R30.reuse, 0xa0 ;  /* 0x000000a01e047836 */ /* 0x040fe20000000000 */
[----:B------:R-:W-:Y:S01]  /*1e20*/  ISETP.GE.U32.AND P3, PT, R5, UR7, PT ;  /* 0x0000000705007c0c */ /* 0x000fe2000bf66070 */
[----:B------:R-:W-:Y:S01]  /*1e30*/  VIADD R5, R30, 0xc0 ;  /* 0x000000c01e057836 */ /* 0x000fe20000000000 */
[----:B------:R-:W-:Y:S01]  /*1e40*/  ISETP.GE.U32.AND P5, PT, R3, UR7, PT ;  /* 0x0000000703007c0c */ /* 0x000fe2000bfa6070 */
[----:B------:R-:W-:Y:S01]  /*1e50*/  IMAD.X R3, RZ, RZ, UR5, P0 ;  /* 0x00000005ff037e24 */ /* 0x000fe200080e06ff */
[----:B------:R-:W-:Y:S01]  /*1e60*/  ISETP.GE.U32.AND P6, PT, R4, UR7, PT ;  /* 0x0000000704007c0c */ /* 0x000fe2000bfc6070 */
[C---:B------:R-:W-:Y:S01]  /*1e70*/  VIADD R6, R30.reuse, 0x60 ;  /* 0x000000601e067836 */ /* 0x040fe20000000000 */
[----:B------:R-:W-:Y:S01]  /*1e80*/  ISETP.GE.U32.AND P0, PT, R5, UR7, PT ;  /* 0x0000000705007c0c */ /* 0x000fe2000bf06070 */
[----:B------:R-:W-:-:S02]  /*1e90*/  VIADD R5, R30, 0xe0 ;  /* 0x000000e01e057836 */ /* 0x000fc40000000000 */
[----:B------:R-:W-:Y:S01]  /*1ea0*/  VIADD R37, R30, 0x100 ;  /* 0x000001001e257836 */ /* 0x000fe20000000000 */
[----:B------:R-:W-:Y:S01]  /*1eb0*/  ISETP.GE.U32.AND P4, PT, R6, UR7, PT ;  /* 0x0000000706007c0c */ /* 0x000fe2000bf86070 */
[C---:B------:R-:W-:Y:S02]  /*1ec0*/  VIADD R7, R30.reuse, 0x140 ;  /* 0x000001401e077836 */ /* 0x040fe40000000000 */
[C---:B------:R-:W-:Y:S02]  /*1ed0*/  VIADD R36, R30.reuse, 0x120 ;  /* 0x000001201e247836 */ /* 0x040fe40000000000 */
[C---:B------:R-:W-:Y:S02]  /*1ee0*/  VIADD R35, R30.reuse, 0x220 ;  /* 0x000002201e237836 */ /* 0x040fe40000000000 */
[----:B------:R-:W-:Y:S02]  /*1ef0*/  VIADD R34, R30, 0x240 ;  /* 0x000002401e227836 */ /* 0x000fe40000000000 */
[----:B--2---:R-:W-:-:S02]  /*1f00*/  IMAD.MOV.U32 R4, RZ, RZ, R0 ;  /* 0x000000ffff047224 */ /* 0x004fc400078e0000 */
[----:B------:R-:W2:Y:S02]  /*1f10*/  @!P1 LDG.E R0, desc[UR12][R2.64] ;  /* 0x0000000c02009981 */ /* 0x000ea4000c1e1900 */
[--C-:B------:R-:W-:Y:S01]  /*1f20*/  IMAD.MOV.U32 R12, RZ, RZ, R4.reuse ;  /* 0x000000ffff0c7224 */ /* 0x100fe200078e0004 */
[----:B------:R-:W-:Y:S01]  /*1f30*/  ISETP.GE.U32.AND P1, PT, R5, UR7, PT ;  /* 0x0000000705007c0c */ /* 0x000fe2000bf26070 */
[--C-:B------:R-:W-:Y:S02]  /*1f40*/  IMAD.MOV.U32 R8, RZ, RZ, R4.reuse ;  /* 0x000000ffff087224 */ /* 0x100fe400078e0004 */
[C---:B------:R-:W-:Y:S02]  /*1f50*/  VIADD R5, R30.reuse, 0x160 ;  /* 0x000001601e057836 */ /* 0x040fe40000000000 */
[--C-:B------:R-:W-:Y:S01]  /*1f60*/  IMAD.MOV.U32 R6, RZ, RZ, R4.reuse ;  /* 0x000000ffff067224 */ /* 0x100fe200078e0004 */
[----:B------:R-:W3:Y:S01]  /*1f70*/  @!P5 LDG.E R12, desc[UR12][R2.64+0x200] ;  /* 0x0002000c020cd981 */ /* 0x000ee2000c1e1900 */
[--C-:B------:R-:W-:Y:S01]  /*1f80*/  IMAD.MOV.U32 R14, RZ, RZ, R4.reuse ;  /* 0x000000ffff0e7224 */ /* 0x100fe200078e0004 */
[----:B------:R-:W-:Y:S01]  /*1f90*/  ISETP.GE.U32.AND P5, PT, R37, UR7, PT ;  /* 0x0000000725007c0c */ /* 0x000fe2000bfa6070 */
[----:B------:R-:W-:Y:S01]  /*1fa0*/  IMAD.MOV.U32 R16, RZ, RZ, R4 ;  /* 0x000000ffff107224 */ /* 0x000fe200078e0004 */
[----:B------:R-:W4:Y:S01]  /*1fb0*/  @!P3 LDG.E R8, desc[UR12][R2.64+0x100] ;  /* 0x0001000c0208b981 */ /* 0x000f22000c1e1900 */
[----:B------:R-:W-:Y:S01]  /*1fc0*/  ISETP.GE.U32.AND P3, PT, R5, UR7, PT ;  /* 0x0000000705007c0c */ /* 0x000fe2000bf66070 */
[----:B------:R-:W-:-:S02]  /*1fd0*/  VIADD R5, R30, 0x1a0 ;  /* 0x000001a01e057836 */ /* 0x000fc40000000000 */
[----:B------:R-:W4:Y:S01]  /*1fe0*/  @!P2 LDG.E R6, desc[UR12][R2.64+0x80] ;  /* 0x0000800c0206a981 */ /* 0x000f22000c1e1900 */
[----:B------:R-:W-:Y:S01]  /*1ff0*/  ISETP.GE.U32.AND P2, PT, R7, UR7, PT ;  /* 0x0000000707007c0c */ /* 0x000fe2000bf46070 */
[--C-:B------:R-:W-:Y:S02]  /*2000*/  IMAD.MOV.U32 R10, RZ, RZ, R4.reuse ;  /* 0x000000ffff0a7224 */ /* 0x100fe400078e0004 */
[----:B------:R-:W4:Y:S01]  /*2010*/  @!P6 LDG.E R14, desc[UR12][R2.64+0x280] ;  /* 0x0002800c020ee981 */ /* 0x000f22000c1e1900 */
[----:B------:R-:W-:Y:S01]  /*2020*/  ISETP.GE.U32.AND P6, PT, R36, UR7, PT ;  /* 0x0000000724007c0c */ /* 0x000fe2000bfc6070 */
[----:B------:R-:W-:Y:S02]  /*2030*/  IMAD.MOV.U32 R20, RZ, RZ, R4 ;  /* 0x000000ffff147224 */ /* 0x000fe400078e0004 */
[----:B------:R-:W4:Y:S01]  /*2040*/  @!P0 LDG.E R16, desc[UR12][R2.64+0x300] ;  /* 0x0003000c02108981 */ /* 0x000f22000c1e1900 */
[----:B------:R-:W-:Y:S01]  /*2050*/  ISETP.GE.U32.AND P0, PT, R5, UR7, PT ;  /* 0x0000000705007c0c */ /* 0x000fe2000bf06070 */
[----:B------:R-:W-:-:S02]  /*2060*/  VIADD R7, R30, 0x180 ;  /* 0x000001801e077836 */ /* 0x000fc40000000000 */
[C---:B------:R-:W-:Y:S01]  /*2070*/  VIADD R5, R30.reuse, 0x1e0 ;  /* 0x000001e01e057836 */ /* 0x040fe20000000000 */
[----:B------:R-:W4:Y:S01]  /*2080*/  @!P4 LDG.E R10, desc[UR12][R2.64+0x180] ;  /* 0x0001800c020ac981 */ /* 0x000f22000c1e1900 */
[--C-:B------:R-:W-:Y:S01]  /*2090*/  IMAD.MOV.U32 R18, RZ, RZ, R4.reuse ;  /* 0x000000ffff127224 */ /* 0x100fe200078e0004 */
[----:B------:R-:W-:Y:S01]  /*20a0*/  ISETP.GE.U32.AND P4, PT, R7, UR7, PT ;  /* 0x0000000707007c0c */ /* 0x000fe2000bf86070 */
[--C-:B------:R-:W-:Y:S01]  /*20b0*/  IMAD.MOV.U32 R22, RZ, RZ, R4.reuse ;  /* 0x000000ffff167224 */ /* 0x100fe200078e0004 */
[----:B------:R-:W4:Y:S01]  /*20c0*/  @!P5 LDG.E R20, desc[UR12][R2.64+0x400] ;  /* 0x0004000c0214d981 */ /* 0x000f22000c1e1900 */
[--C-:B------:R-:W-:Y:S01]  /*20d0*/  IMAD.MOV.U32 R24, RZ, RZ, R4.reuse ;  /* 0x000000ffff187224 */ /* 0x100fe200078e0004 */
[----:B------:R-:W-:Y:S01]  /*20e0*/  ISETP.GE.U32.AND P5, PT, R5, UR7, PT ;  /* 0x0000000705007c0c */ /* 0x000fe2000bfa6070 */
[----:B------:R-:W-:Y:S01]  /*20f0*/  IMAD.MOV.U32 R26, RZ, RZ, R4 ;  /* 0x000000ffff1a7224 */ /* 0x000fe200078e0004 */
[----:B------:R-:W4:Y:S01]  /*2100*/  @!P1 LDG.E R18, desc[UR12][R2.64+0x380] ;  /* 0x0003800c02129981 */ /* 0x000f22000c1e1900 */
[----:B------:R-:W-:-:S02]  /*2110*/  VIADD R7, R30, 0x1c0 ;  /* 0x000001c01e077836 */ /* 0x000fc40000000000 */
[----:B------:R-:W-:Y:S01]  /*2120*/  VIADD R5, R30, 0x200 ;  /* 0x000002001e057836 */ /* 0x000fe20000000000 */
[----:B------:R-:W4:Y:S02]  /*2130*/  @!P6 LDG.E R22, desc[UR12][R2.64+0x480] ;  /* 0x0004800c0216e981 */ /* 0x000f24000c1e1900 */
[----:B------:R-:W-:Y:S02]  /*2140*/  ISETP.GE.U32.AND P1, PT, R7, UR7, PT ;  /* 0x0000000707007c0c */ /* 0x000fe4000bf26070 */
[----:B------:R-:W4:Y:S01]  /*2150*/  @!P2 LDG.E R24, desc[UR12][R2.64+0x500] ;  /* 0x0005000c0218a981 */ /* 0x000f22000c1e1900 */
[----:B------:R-:W-:Y:S02]  /*2160*/  ISETP.GE.U32.AND P6, PT, R5, UR7, PT ;  /* 0x0000000705007c0c */ /* 0x000fe4000bfc6070 */
[----:B------:R-:W-:Y:S01]  /*2170*/  ISETP.GE.U32.AND P2, PT, R35, UR7, PT ;  /* 0x0000000723007c0c */ /* 0x000fe2000bf46070 */
[----:B------:R-:W4:Y:S01]  /*2180*/  @!P3 LDG.E R26, desc[UR12][R2.64+0x580] ;  /* 0x0005800c021ab981 */ /* 0x000f22000c1e1900 */
[----:B------:R-:W-:Y:S01]  /*2190*/  ISETP.GE.U32.AND P3, PT, R34, UR7, PT ;  /* 0x0000000722007c0c */ /* 0x000fe2000bf66070 */
[----:B------:R-:W-:-:S02]  /*21a0*/  IMAD.MOV.U32 R28, RZ, RZ, R4 ;  /* 0x000000ffff1c7224 */ /* 0x000fc400078e0004 */
[--C-:B------:R-:W-:Y:S02]  /*21b0*/  IMAD.MOV.U32 R40, RZ, RZ, R4.reuse ;  /* 0x000000ffff287224 */ /* 0x100fe400078e0004 */
[--C-:B------:R-:W-:Y:S02]  /*21c0*/  IMAD.MOV.U32 R42, RZ, RZ, R4.reuse ;  /* 0x000000ffff2a7224 */ /* 0x100fe400078e0004 */
[--C-:B------:R-:W-:Y:S01]  /*21d0*/  IMAD.MOV.U32 R44, RZ, RZ, R4.reuse ;  /* 0x000000ffff2c7224 */ /* 0x100fe200078e0004 */
[----:B------:R-:W4:Y:S01]  /*21e0*/  @!P4 LDG.E R28, desc[UR12][R2.64+0x600] ;  /* 0x0006000c021cc981 */ /* 0x000f22000c1e1900 */
[--C-:B------:R-:W-:Y:S02]  /*21f0*/  IMAD.MOV.U32 R5, RZ, RZ, R4.reuse ;  /* 0x000000ffff057224 */ /* 0x100fe400078e0004 */
[----:B------:R-:W-:Y:S01]  /*2200*/  IMAD.MOV.U32 R7, RZ, RZ, R4 ;  /* 0x000000ffff077224 */ /* 0x000fe200078e0004 */
[----:B------:R-:W4:Y:S04]  /*2210*/  @!P0 LDG.E R40, desc[UR12][R2.64+0x680] ;  /* 0x0006800c02288981 */ /* 0x000f28000c1e1900 */
[----:B------:R-:W4:Y:S04]  /*2220*/  @!P1 LDG.E R42, desc[UR12][R2.64+0x700] ;  /* 0x0007000c022a9981 */ /* 0x000f28000c1e1900 */
[----:B------:R-:W4:Y:S04]  /*2230*/  @!P5 LDG.E R44, desc[UR12][R2.64+0x780] ;  /* 0x0007800c022cd981 */ /* 0x000f28000c1e1900 */
[----:B------:R-:W4:Y:S04]  /*2240*/  @!P6 LDG.E R5, desc[UR12][R2.64+0x800] ;  /* 0x0008000c0205e981 */ /* 0x000f28000c1e1900 */
[----:B------:R-:W4:Y:S04]  /*2250*/  @!P2 LDG.E R7, desc[UR12][R2.64+0x880] ;  /* 0x0008800c0207a981 */ /* 0x000f28000c1e1900 */
[----:B------:R-:W4:Y:S01]  /*2260*/  @!P3 LDG.E R4, desc[UR12][R2.64+0x900] ;  /* 0x0009000c0204b981 */ /* 0x000f22000c1e1900 */
[----:B------:R-:W0:Y:S01]  /*2270*/  S2R R38, SR_LANEID ;  /* 0x0000000000267919 */ /* 0x000e220000000000 */
[----:B------:R-:W1:Y:S01]  /*2280*/  S2UR UR5, SR_CgaCtaId ;  /* 0x00000000000579c3 */ /* 0x000e620000008800 */
[----:B------:R-:W-:Y:S01]  /*2290*/  SHF.R.U32.HI R41, RZ, 0x5, R31 ;  /* 0x00000005ff297819 */ /* 0x000fe2000001161f */
[----:B------:R-:W-:-:S02]  /*22a0*/  UMOV UR4, 0x400 ;  /* 0x0000040000047882 */ /* 0x000fc40000000000 */
[----:B-1----:R-:W-:Y:S02]  /*22b0*/  ULEA UR4, UR5, UR4, 0x18 ;  /* 0x0000000405047291 */ /* 0x002fe4000f8ec0ff */
[----:B0-----:R-:W-:-:S05]  /*22c0*/  IMAD R29, R41, 0x260, R38 ;  /* 0x00000260291d7824 */ /* 0x001fca00078e0226 */
[----:B------:R-:W-:Y:S01]  /*22d0*/  LEA R29, R29, UR4, 0x2 ;  /* 0x000000041d1d7c11 */ /* 0x000fe2000f8e10ff */
[----:B------:R-:W-:-:S04]  /*22e0*/  UISETP.NE.AND UP0, UPT, UR6, URZ, UPT ;  /* 0x000000ff0600728c */ /* 0x000fc8000bf05270 */
[----:B--2---:R-:W-:Y:S04]  /*22f0*/  STS [R29], R0 ;  /* 0x000000001d007388 */ /* 0x004fe80000000800 */
[----:B---3--:R-:W-:Y:S04]  /*2300*/  STS [R29+0x200], R12 ;  /* 0x0002000c1d007388 */ /* 0x008fe80000000800 */
[----:B----4-:R0:W-:Y:S04]  /*2310*/  STS [R29+0x100], R8 ;  /* 0x000100081d007388 */ /* 0x0101e80000000800 */
[----:B------:R1:W-:Y:S01]  /*2320*/  STS [R29+0x80], R6 ;  /* 0x000080061d007388 */ /* 0x0003e20000000800 */
[----:B0-----:R-:W-:-:S03]  /*2330*/  IMAD R8, R38, 0x48, R29 ;  /* 0x0000004826087824 */ /* 0x001fc600078e021d */
        /* <DEDUP_REMOVED lines=16> */
[----:B------:R1:W0:Y:S04]  /*2440*/  LDS R32, [R8] ;  /* 0x0000000008207984 */ /* 0x0002280000000800 */
        /* <DEDUP_REMOVED lines=19> */
[----:B--234-:R-:W-:Y:S05]  /*2580*/  BRA.U UP0, `(.L_x_17) ;  /* 0x0000000500047547 */ /* 0x01cfea000b800000 */
[----:B01----:R-:W-:Y:S02]  /*2590*/  IADD3 R8, PT, PT, R28, R33, R32 ;  /* 0x000000211c087210 */ /* 0x003fe40007ffe020 */
[----:B------:R-:W-:Y:S02]  /*25a0*/  ISETP.NE.AND P1, PT, R38, 0x1f, PT ;  /* 0x0000001f2600780c */ /* 0x000fe40003f25270 */
[----:B------:R-:W-:Y:S02]  /*25b0*/  IADD3 R8, PT, PT, R26, R27, R8 ;  /* 0x0000001b1a087210 */ /* 0x000fe40007ffe008 */
[----:B------:R-:W-:Y:S02]  /*25c0*/  ISETP.NE.AND P2, PT, R41, 0xc, PT ;  /* 0x0000000c2900780c */ /* 0x000fe40003f45270 */
        /* <DEDUP_REMOVED lines=47> */
[----:B------:R-:W-:-:S04]  /*28c0*/  ISETP.NE.AND P0, PT, R41, 0x8, PT ;  /* 0x000000082900780c */ /* 0x000fc80003f05270 */
[----:B------:R-:W-:Y:S02]  /*28d0*/  SEL R8, R15, R8, !P0 ;  /* 0x000000080f087207 */ /* 0x000fe40004000000 */
[C---:B------:R-:W-:Y:S02]  /*28e0*/  ISETP.NE.AND P0, PT, R41.reuse, 0xa, PT ;  /* 0x0000000a2900780c */ /* 0x040fe40003f05270 */
[----:B------:R-:W-:Y:S02]  /*28f0*/  SEL R8, R16, R8, !P1 ;  /* 0x0000000810087207 */ /* 0x000fe40004800000 */
[----:B------:R-:W-:Y:S02]  /*2900*/  ISETP.NE.AND P1, PT, R41, 0xb, PT ;  /* 0x0000000b2900780c */ /* 0x000fe40003f25270 */
[----:B------:R-:W-:Y:S02]  /*2910*/  SEL R8, R17, R8, !P0 ;  /* 0x0000000811087207 */ /* 0x000fe40004000000 */
[----:B------:R-:W-:-:S02]  /*2920*/  ISETP.GE.U32.AND P0, PT, R31, 0x20, PT ;  /* 0x000000201f00780c */ /* 0x000fc40003f06070 */
[----:B------:R-:W-:Y:S01]  /*2930*/  SEL R8, R18, R8, !P1 ;  /* 0x0000000812087207 */ /* 0x000fe20004800000 */
[----:B------:R-:W-:Y:S01]  /*2940*/  @!P2 IMAD.IADD R8, R19, 0x1, R18 ;  /* 0x000000011308a824 */ /* 0x000fe200078e0212 */
[----:B------:R-:W-:-:S04]  /*2950*/  ISETP.NE.AND P1, PT, R38, RZ, PT ;  /* 0x000000ff2600720c */ /* 0x000fc80003f25270 */
[----:B------:R-:W-:Y:S02]  /*2960*/  SEL R40, R40, RZ, P1 ;  /* 0x000000ff28287207 */ /* 0x000fe40000800000 */
[----:B------:R-:W-:-:S04]  /*2970*/  SEL R8, R8, RZ, P0 ;  /* 0x000000ff08087207 */ /* 0x000fc80000000000 */
[----:B-----5:R-:W-:Y:S01]  /*2980*/  IADD3 R39, PT, PT, R8, R40, R39 ;  /* 0x0000002808277210 */ /* 0x020fe20007ffe027 */
[----:B------:R-:W-:Y:S06]  /*2990*/  BRA `(.L_x_18) ;  /* 0x0000000c00547947 */ /* 0x000fec0003800000 */
.L_x_17:
[----:B01----:R-:W-:Y:S02]  /*29a0*/  IADD3 R8, PT, PT, R28, R33, R32 ;  /* 0x000000211c087210 */ /* 0x003fe40007ffe020 */
[----:B------:R-:W-:Y:S02]  /*29b0*/  ISETP.NE.AND P1, PT, R38, 0x1f, PT ;  /* 0x0000001f2600780c */ /* 0x000fe40003f25270 */
        /* <DEDUP_REMOVED lines=9> */
[----:B-----5:R-:W-:-:S05]  /*2a50*/  IADD3 R39, PT, PT, R9, R0, R8 ;  /* 0x0000000009277210 */ /* 0x020fca0007ffe008 */
        /* <DEDUP_REMOVED lines=28> */
[----:B------:R-:W-:Y:S01]  /*2c20*/  IMAD.IADD R14, R14, 0x1, R13 ;  /* 0x000000010e0e7824 */ /* 0x000fe200078e020d */
[----:B------:R-:W0:Y:S02]  /*2c30*/  LDS R11, [UR4+0x40] ;  /* 0x00004004ff0b7984 */ /* 0x000e240008000800 */
        /* <DEDUP_REMOVED lines=14> */
[----:B------:R-:W-:-:S04]  /*2d20*/  ISETP.NE.AND P0, PT, R41, 0xa, PT ;  /* 0x0000000a2900780c */ /* 0x000fc80003f05270 */
[----:B------:R-:W-:Y:S01]  /*2d30*/  SEL R8, R17, R8, !P0 ;  /* 0x0000000811087207 */ /* 0x000fe20004000000 */
[----:B------:R-:W-:Y:S01]  /*2d40*/  IMAD.IADD R17, R40, 0x1, -R39 ;  /* 0x0000000128117824 */ /* 0x000fe200078e0a27 */
[----:B------:R-:W-:-:S04]  /*2d50*/  ISETP.NE.AND P0, PT, R41, 0xb, PT ;  /* 0x0000000b2900780c */ /* 0x000fc80003f05270 */
[----:B------:R-:W-:Y:S02]  /*2d60*/  SEL R8, R18, R8, !P0 ;  /* 0x0000000812087207 */ /* 0x000fe40004000000 */
[----:B------:R-:W-:Y:S01]  /*2d70*/  ISETP.GT.U32.AND P0, PT, R31, 0x1f, PT ;  /* 0x0000001f1f00780c */ /* 0x000fe20003f04070 */
[----:B0-----:R-:W-:Y:S01]  /*2d80*/  IMAD.IADD R11, R19, 0x1, R11 ;  /* 0x00000001130b7824 */ /* 0x001fe200078e020b */
        /* <DEDUP_REMOVED lines=22> */
.L_x_64:
[----:B------:R-:W-:Y:S05]  /*2ef0*/  @!P0 BRA `(.L_x_21) ;  /* 0x0000000000248947 */ /* 0x000fea0003800000 */
[----:B------:R-:W-:-:S07]  /*2f00*/  IMAD.MOV.U32 R14, RZ, RZ, 0x1de ;  /* 0x000001deff0e7424 */ /* 0x000fce00078e00ff */
.L_x_23:
[----:B------:R-:W-:Y:S05]  /*2f10*/  NANOSLEEP R14 ;  /* 0x0000000e0000735d */ /* 0x000fea0003800000 */
[----:B------:R-:W2:Y:S01]  /*2f20*/  LD.E.64.STRONG.GPU R8, desc[UR12][R12.64+0x100] ;  /* 0x0001000c0c087980 */ /* 0x000ea2000c10fb00 */
[----:B------:R-:W-:Y:S01]  /*2f30*/  UMOV UR5, 0xffffffff ;  /* 0xffffffff00057882 */ /* 0x000fe20000000000 */
[----:B------:R-:W-:Y:S02]  /*2f40*/  SHF.R.U32.HI R14, RZ, 0x1, R14 ;  /* 0x00000001ff0e7819 */ /* 0x000fe4000001160e */
[----:B--2---:R-:W-:Y:S01]  /*2f50*/  ISETP.NE.AND P0, PT, R8, 0x63, PT ;  /* 0x000000630800780c */ /* 0x004fe20003f05270 */
[----:B------:R-:W-:-:S12]  /*2f60*/  BRA.DIV UR5, `(.L_x_22) ;  /* 0x0000001a05607947 */ /* 0x000fd8000b800000 */
[----:B------:R-:W-:-:S13]  /*2f70*/  VOTE.ANY P0, !P0 ;  /* 0x0000000000ff7806 */ /* 0x000fda0004000100 */
.L_x_67:
[----:B------:R-:W-:Y:S05]  /*2f80*/  @P0 BRA `(.L_x_23) ;  /* 0xfffffffc00e00947 */ /* 0x000fea000383ffff */
.L_x_21:
[----:B------:R-:W-:Y:S01]  /*2f90*/  UMOV UR5, 0xffffffff ;  /* 0xffffffff00057882 */ /* 0x000fe20000000000 */
[----:B------:R-:W-:Y:S02]  /*2fa0*/  ISETP.NE.AND P2, PT, R8, 0x65, PT ;  /* 0x000000650800780c */ /* 0x000fe40003f45270 */
[----:B------:R-:W-:Y:S11]  /*2fb0*/  BRA.DIV UR5, `(.L_x_24) ;  /* 0x0000001a056c7947 */ /* 0x000ff6000b800000 */
[----:B------:R-:W0:Y:S01]  /*2fc0*/  S2R R19, SR_GEMASK ;  /* 0x0000000000137919 */ /* 0x000e220000003c00 */
[----:B------:R-:W-:-:S04]  /*2fd0*/  VOTE.ANY R10, PT, !P2 ;  /* 0x00000000000a7806 */ /* 0x000fc800050e0100 */
[----:B0-----:R-:W-:-:S05]  /*2fe0*/  LOP3.LUT R10, R10, 0x80000000, R19, 0xec, !PT ;  /* 0x800000000a0a7812 */ /* 0x001fca00078eec13 */
[----:B------:R-:W-:-:S05]  /*2ff0*/  VIADD R13, R10, 0xffffffff ;  /* 0xffffffff0a0d7836 */ /* 0x000fca0000000000 */
[----:B------:R-:W-:Y:S01]  /*3000*/  LOP3.LUT R13, R10, R13, RZ, 0xc, !PT ;  /* 0x0000000d0a0d7212 */ /* 0x000fe200078e0cff */
[----:B------:R-:W-:-:S03]  /*3010*/  VIADD R10, R38, 0x2 ;  /* 0x00000002260a7836 */ /* 0x000fc60000000000 */
[----:B------:R-:W0:Y:S02]  /*3020*/  POPC R15, R13 ;  /* 0x0000000d000f7309 */ /* 0x000e240000000000 */
[----:B0-----:R-:W0:Y:S01]  /*3030*/  SHFL.DOWN PT, R16, R9, 0x1, R15 ;  /* 0x0820000009107989 */ /* 0x001e2200000e000f */
[----:B------:R-:W-:-:S04]  /*3040*/  ISETP.GE.AND P0, PT, R38, R15, PT ;  /* 0x0000000f2600720c */ /* 0x000fc80003f06270 */
[----:B0-----:R-:W-:Y:S02]  /*3050*/  SEL R16, R16, RZ, !P0 ;  /* 0x000000ff10107207 */ /* 0x001fe40004000000 */
[----:B------:R-:W-:Y:S01]  /*3060*/  ISETP.GT.AND P0, PT, R10, R15, PT ;  /* 0x0000000f0a00720c */ /* 0x000fe20003f04270 */
[----:B------:R-:W-:Y:S02]  /*3070*/  VIADD R10, R38, 0x4 ;  /* 0x00000004260a7836 */ /* 0x000fe40000000000 */
[----:B------:R-:W-:-:S05]  /*3080*/  IMAD.IADD R12, R16, 0x1, R9 ;  /* 0x00000001100c7824 */ /* 0x000fca00078e0209 */
[----:B------:R-:W0:Y:S02]  /*3090*/  SHFL.DOWN PT, R16, R12, 0x2, R15 ;  /* 0x084000000c107989 */ /* 0x000e2400000e000f */
[----:B0-----:R-:W-:Y:S02]  /*30a0*/  SEL R39, R16, RZ, !P0 ;  /* 0x000000ff10277207 */ /* 0x001fe40004000000 */
[----:B------:R-:W-:Y:S01]  /*30b0*/  ISETP.GT.AND P0, PT, R10, R15, PT ;  /* 0x0000000f0a00720c */ /* 0x000fe20003f04270 */
[----:B------:R-:W-:Y:S02]  /*30c0*/  VIADD R10, R38, 0x8 ;  /* 0x00000008260a7836 */ /* 0x000fe40000000000 */
[----:B------:R-:W-:Y:S02]  /*30d0*/  IMAD.IADD R40, R12, 0x1, R39 ;  /* 0x000000010c287824 */ /* 0x000fe400078e0227 */
[----:B------:R-:W0:Y:S03]  /*30e0*/  LDC.64 R12, c[0x0][0x390] ;  /* 0x0000e400ff0c7b82 */ /* 0x000e260000000a00 */
[----:B------:R-:W1:Y:S02]  /*30f0*/  SHFL.DOWN PT, R16, R40, 0x4, R15 ;  /* 0x0880000028107989 */ /* 0x000e6400000e000f */
[----:B-1----:R-:W-:-:S02]  /*3100*/  SEL R9, R16, RZ, !P0 ;  /* 0x000000ff10097207 */ /* 0x002fc40004000000 */
[----:B------:R-:W-:-:S03]  /*3110*/  ISETP.GT.AND P0, PT, R10, R15, PT ;  /* 0x0000000f0a00720c */ /* 0x000fc60003f04270 */
[----:B------:R-:W-:Y:S01]  /*3120*/  IMAD.IADD R9, R40, 0x1, R9 ;  /* 0x0000000128097824 */ /* 0x000fe200078e0209 */
[----:B0-----:R-:W-:-:S04]  /*3130*/  IADD3 R40, P3, PT, R12, 0x100, RZ ;  /* 0x000001000c287810 */ /* 0x001fc80007f7e0ff */
[----:B------:R-:W0:Y:S01]  /*3140*/  SHFL.DOWN PT, R16, R9, 0x8, R15 ;  /* 0x0900000009107989 */ /* 0x000e2200000e000f */
[----:B------:R-:W-:Y:S01]  /*3150*/  IMAD.X R41, RZ, RZ, R13, P3 ;  /* 0x000000ffff297224 */ /* 0x000fe200018e060d */
[----:B0-----:R-:W-:Y:S02]  /*3160*/  SEL R16, R16, RZ, !P0 ;  /* 0x000000ff10107207 */ /* 0x001fe40004000000 */
[----:B------:R-:W-:Y:S01]  /*3170*/  ISETP.NE.AND P0, PT, R8, 0x65, PT ;  /* 0x000000650800780c */ /* 0x000fe20003f05270 */
[----:B------:R-:W-:Y:S02]  /*3180*/  VIADD R8, R38, 0x10 ;  /* 0x0000001026087836 */ /* 0x000fe40000000000 */
[----:B------:R-:W-:-:S03]  /*3190*/  IMAD.IADD R44, R9, 0x1, R16 ;  /* 0x00000001092c7824 */ /* 0x000fc600078e0210 */
[----:B------:R-:W-:Y:S02]  /*31a0*/  ISETP.GT.AND P2, PT, R8, R15, PT ;  /* 0x0000000f0800720c */ /* 0x000fe40003f44270 */
[----:B------:R-:W0:Y:S05]  /*31b0*/  SHFL.DOWN PT, R16, R44, 0x10, R15 ;  /* 0x0a0000002c107989 */ /* 0x000e2a00000e000f */
[----:B------:R-:W-:Y:S02]  /*31c0*/  VOTE.ALL P0, P0 ;  /* 0x0000000000ff7806 */ /* 0x000fe40000000000 */
[----:B0-----:R-:W-:-:S05]  /*31d0*/  SEL R9, R16, RZ, !P2 ;  /* 0x000000ff10097207 */ /* 0x001fca0005000000 */
[----:B------:R-:W-:-:S07]  /*31e0*/  IMAD.IADD R12, R44, 0x1, R9 ;  /* 0x000000012c0c7824 */ /* 0x000fce00078e0209 */
.L_x_76:
[----:B------:R-:W-:Y:S05]  /*31f0*/  @!P0 BRA `(.L_x_25) ;  /* 0x0000000000dc8947 */ /* 0x000fea0003800000 */
[----:B------:R-:W-:-:S07]  /*3200*/  IMAD.MOV.U32 R39, RZ, RZ, 0x1de ;  /* 0x000001deff277424 */ /* 0x000fce00078e00ff */
.L_x_31:
        /* <DEDUP_REMOVED lines=8> */
.L_x_79:
[----:B------:R-:W-:Y:S05]  /*3290*/  @!P0 BRA `(.L_x_27) ;  /* 0x0000000000248947 */ /* 0x000fea0003800000 */
[----:B------:R-:W-:-:S07]  /*32a0*/  IMAD.MOV.U32 R13, RZ, RZ, R39 ;  /* 0x000000ffff0d7224 */ /* 0x000fce00078e0027 */
.L_x_29:
[----:B------:R-:W-:Y:S05]  /*32b0*/  NANOSLEEP R13 ;  /* 0x0000000d0000735d */ /* 0x000fea0003800000 */
[----:B------:R-:W2:Y:S01]  /*32c0*/  LD.E.64.STRONG.GPU R8, desc[UR12][R14.64+-0x100] ;  /* 0xffff000c0e087980 */ /* 0x000ea2000c10fb00 */
[----:B------:R-:W-:Y:S01]  /*32d0*/  UMOV UR5, 0xffffffff ;  /* 0xffffffff00057882 */ /* 0x000fe20000000000 */
[----:B------:R-:W-:Y:S02]  /*32e0*/  SHF.R.U32.HI R13, RZ, 0x1, R13 ;  /* 0x00000001ff0d7819 */ /* 0x000fe4000001160d */
[----:B--2---:R-:W-:Y:S01]  /*32f0*/  ISETP.NE.AND P0, PT, R8, 0x63, PT ;  /* 0x000000630800780c */ /* 0x004fe20003f05270 */
[----:B------:R-:W-:-:S12]  /*3300*/  BRA.DIV UR5, `(.L_x_28) ;  /* 0x0000001a05bc7947 */ /* 0x000fd8000b800000 */
[----:B------:R-:W-:-:S13]  /*3310*/  VOTE.ANY P0, !P0 ;  /* 0x0000000000ff7806 */ /* 0x000fda0004000100 */
.L_x_82:
[----:B------:R-:W-:Y:S05]  /*3320*/  @P0 BRA `(.L_x_29) ;  /* 0xfffffffc00e00947 */ /* 0x000fea000383ffff */
.L_x_27:
[----:B------:R-:W-:Y:S01]  /*3330*/  UMOV UR5, 0xffffffff ;  /* 0xffffffff00057882 */ /* 0x000fe20000000000 */
[----:B------:R-:W-:Y:S02]  /*3340*/  ISETP.NE.AND P0, PT, R8, 0x65, PT ;  /* 0x000000650800780c */ /* 0x000fe40003f05270 */
[----:B------:R-:W-:Y:S11]  /*3350*/  BRA.DIV UR5, `(.L_x_30) ;  /* 0x0000001a05c87947 */ /* 0x000ff6000b800000 */
[----:B------:R-:W-:Y:S01]  /*3360*/  VOTE.ANY R10, PT, !P0 ;  /* 0x00000000000a7806 */ /* 0x000fe200040e0100 */
[----:B------:R-:W-:-:S03]  /*3370*/  VIADD R18, R18, 0xffffffe0 ;  /* 0xffffffe012127836 */ /* 0x000fc60000000000 */
[----:B------:R-:W-:-:S05]  /*3380*/  LOP3.LUT R10, R10, 0x80000000, R19, 0xec, !PT ;  /* 0x800000000a0a7812 */ /* 0x000fca00078eec13 */
        /* <DEDUP_REMOVED lines=14> */
[----:B------:R-:W-:-:S05]  /*3470*/  IMAD.IADD R45, R44, 0x1, R45 ;  /* 0x000000012c2d7824 */ /* 0x000fca00078e022d */
[----:B------:R-:W0:Y:S02]  /*3480*/  SHFL.DOWN PT, R16, R45, 0x4, R15 ;  /* 0x088000002d107989 */ /* 0x000e2400000e000f */
[----:B0-----:R-:W-:Y:S02]  /*3490*/  SEL R16, R16, RZ, !P0 ;  /* 0x000000ff10107207 */ /* 0x001fe40004000000 */
[----:B------:R-:W-:-:S03]  /*34a0*/  ISETP.GT.AND P0, PT, R10, R15, PT ;  /* 0x0000000f0a00720c */ /* 0x000fc60003f04270 */
[----:B------:R-:W-:-:S05]  /*34b0*/  IMAD.IADD R9, R45, 0x1, R16 ;  /* 0x000000012d097824 */ /* 0x000fca00078e0210 */
[----:B------:R-:W0:Y:S02]  /*34c0*/  SHFL.DOWN PT, R16, R9, 0x8, R15 ;  /* 0x0900000009107989 */ /* 0x000e2400000e000f */
[----:B0-----:R-:W-:Y:S02]  /*34d0*/  SEL R16, R16, RZ, !P0 ;  /* 0x000000ff10107207 */ /* 0x001fe40004000000 */
[----:B------:R-:W-:Y:S01]  /*34e0*/  ISETP.NE.AND P0, PT, R8, 0x65, PT ;  /* 0x000000650800780c */ /* 0x000fe20003f05270 */
[----:B------:R-:W-:Y:S02]  /*34f0*/  VIADD R8, R38, 0x10 ;  /* 0x0000001026087836 */ /* 0x000fe40000000000 */
[----:B------:R-:W-:-:S03]  /*3500*/  IMAD.IADD R44, R9, 0x1, R16 ;  /* 0x00000001092c7824 */ /* 0x000fc600078e0210 */
[----:B------:R-:W-:Y:S02]  /*3510*/  ISETP.GT.AND P2, PT, R8, R15, PT ;  /* 0x0000000f0800720c */ /* 0x000fe40003f44270 */
[----:B------:R-:W0:Y:S05]  /*3520*/  SHFL.DOWN PT, R16, R44, 0x10, R15 ;  /* 0x0a0000002c107989 */ /* 0x000e2a00000e000f */
[----:B------:R-:W-:Y:S02]  /*3530*/  VOTE.ALL P0, P0 ;  /* 0x0000000000ff7806 */ /* 0x000fe40000000000 */
[----:B0-----:R-:W-:-:S04]  /*3540*/  SEL R13, R16, RZ, !P2 ;  /* 0x000000ff100d7207 */ /* 0x001fc80005000000 */
[----:B------:R-:W-:-:S07]  /*3550*/  IADD3 R12, PT, PT, R44, R13, R12 ;  /* 0x0000000d2c0c7210 */ /* 0x000fce0007ffe00c */
.L_x_91:
[----:B------:R-:W-:Y:S05]  /*3560*/  @P0 BRA `(.L_x_31) ;  /* 0xfffffffc00280947 */ /* 0x000fea000383ffff */
.L_x_25:
[----:B------:R-:W-:Y:S01]  /*3570*/  ISETP.NE.AND P0, PT, R38, RZ, PT ;  /* 0x000000ff2600720c */ /* 0x000fe20003f05270 */
[----:B------:R-:W0:Y:S01]  /*3580*/  @!P1 S2R R9, SR_CgaCtaId ;  /* 0x0000000000099919 */ /* 0x000e220000008800 */
[----:B------:R-:W-:Y:S01]  /*3590*/  @!P1 MOV R8, 0x400 ;  /* 0x0000040000089802 */ /* 0x000fe20000000f00 */
[----:B------:R-:W-:Y:S02]  /*35a0*/  @!P1 IMAD.IADD R11, R11, 0x1, R12 ;  /* 0x000000010b0b9824 */ /* 0x000fe400078e020c */
[----:B------:R-:W-:-:S05]  /*35b0*/  @!P1 IMAD.MOV.U32 R10, RZ, RZ, 0x65 ;  /* 0x00000065ff0a9424 */ /* 0x000fca00078e00ff */
[----:B------:R1:W-:Y:S03]  /*35c0*/  @!P1 ST.E.64.STRONG.GPU desc[UR12][R42.64+0x100], R10 ;  /* 0x0001000a2a009985 */ /* 0x0003e6000c10fb0c */
[----:B------:R-:W-:Y:S01]  /*35d0*/  @!P0 MOV R13, 0x400 ;  /* 0x00000400000d8802 */ /* 0x000fe20000000f00 */
[----:B------:R-:W2:Y:S01]  /*35e0*/  @!P0 S2R R14, SR_CgaCtaId ;  /* 0x00000000000e8919 */ /* 0x000ea20000008800 */
[----:B0-----:R-:W-:Y:S01]  /*35f0*/  @!P1 LEA R9, R9, R8, 0x18 ;  /* 0x0000000809099211 */ /* 0x001fe200078ec0ff */
[----:B------:R-:W-:Y:S02]  /*3600*/  IMAD.MOV.U32 R8, RZ, RZ, R17 ;  /* 0x000000ffff087224 */ /* 0x000fe400078e0011 */
[----:B------:R-:W-:Y:S02]  /*3610*/  @!P0 IMAD.MOV.U32 R8, RZ, RZ, R12 ;  /* 0x000000ffff088224 */ /* 0x000fe400078e000c */
[----:B------:R1:W-:Y:S04]  /*3620*/  @!P1 STS [R9+0x8], R11 ;  /* 0x0000080b09009388 */ /* 0x0003e80000000800 */
[----:B------:R1:W-:Y:S01]  /*3630*/  @!P1 STS [R9+0x4], R12 ;  /* 0x0000040c09009388 */ /* 0x0003e20000000800 */
[----:B--2---:R-:W-:-:S05]  /*3640*/  @!P0 LEA R13, R14, R13, 0x18 ;  /* 0x0000000d0e0d8211 */ /* 0x004fca00078ec0ff */
[----:B------:R1:W-:Y:S02]  /*3650*/  @!P0 STS [R13+0x54], R12 ;  /* 0x0000540c0d008388 */ /* 0x0003e40000000800 */
.L_x_19:
        /* <DEDUP_REMOVED lines=9> */
.L_x_18:
[----:B------:R-:W-:Y:S01]  /*36f0*/  IMAD.IADD R32, R32, 0x1, R39 ;  /* 0x0000000120207824 */ /* 0x000fe200078e0227 */
[----:B------:R-:W0:Y:S01]  /*3700*/  S2R R8, SR_LANEID ;  /* 0x0000000000087919 */ /* 0x000e220000000000 */
[----:B------:R-:W-:Y:S02]  /*3710*/  BAR.SYNC.DEFER_BLOCKING 0x0 ;  /* 0x0000000000007b1d */ /* 0x000fe40000010000 */
[----:B------:R-:W-:Y:S01]  /*3720*/  IMAD.IADD R33, R33, 0x1, R32 ;  /* 0x0000000121217824 */ /* 0x000fe200078e0220 */
[----:B------:R-:W-:Y:S01]  /*3730*/  ISETP.NE.AND P0, PT, R31, RZ, PT ;  /* 0x000000ff1f00720c */ /* 0x000fe20003f05270 */
[----:B------:R-:W-:Y:S02]  /*3740*/  IMAD.U32 R12, RZ, RZ, UR7 ;  /* 0x00000007ff0c7e24 */ /* 0x000fe4000f8e00ff */
[----:B------:R-:W-:Y:S01]  /*3750*/  IMAD.IADD R28, R28, 0x1, R33 ;  /* 0x000000011c1c7824 */ /* 0x000fe200078e0221 */
[----:B------:R-:W1:Y:S03]  /*3760*/  LDCU.64 UR8, c[0x0][0x388] ;  /* 0x00007100ff0877ac */ /* 0x000e660008000a00 */
[----:B------:R-:W-:-:S04]  /*3770*/  IMAD.IADD R27, R27, 0x1, R28 ;  /* 0x000000011b1b7824 */ /* 0x000fc800078e021c */
[----:B------:R-:W-:-:S04]  /*3780*/  IMAD.IADD R26, R26, 0x1, R27 ;  /* 0x000000011a1a7824 */ /* 0x000fc800078e021b */
[----:B------:R-:W-:-:S04]  /*3790*/  IMAD.IADD R25, R25, 0x1, R26 ;  /* 0x0000000119197824 */ /* 0x000fc800078e021a */
[----:B------:R-:W-:-:S04]  /*37a0*/  IMAD.IADD R24, R24, 0x1, R25 ;  /* 0x0000000118187824 */ /* 0x000fc800078e0219 */
[----:B------:R-:W-:Y:S02]  /*37b0*/  IMAD.IADD R23, R23, 0x1, R24 ;  /* 0x0000000117177824 */ /* 0x000fe400078e0218 */
[----:B0-----:R-:W-:Y:S02]  /*37c0*/  IMAD R8, R8, 0x48, R29 ;  /* 0x0000004808087824 */ /* 0x001fe400078e021d */
[----:B------:R-:W-:-:S03]  /*37d0*/  IMAD.IADD R22, R22, 0x1, R23 ;  /* 0x0000000116167824 */ /* 0x000fc600078e0217 */
[----:B------:R-:W-:Y:S01]  /*37e0*/  STS [R8], R39 ;  /* 0x0000002708007388 */ /* 0x000fe20000000800 */
[----:B------:R-:W-:-:S03]  /*37f0*/  IMAD.IADD R21, R21, 0x1, R22 ;  /* 0x0000000115157824 */ /* 0x000fc600078e0216 */
[----:B------:R-:W-:Y:S01]  /*3800*/  STS [R8+0x4], R32 ;  /* 0x0000042008007388 */ /* 0x000fe20000000800 */
        /* <DEDUP_REMOVED lines=15> */
[----:B------:R-:W-:Y:S04]  /*3900*/  STS [R8+0x24], R22 ;  /* 0x0000241608007388 */ /* 0x000fe80000000800 */
        /* <DEDUP_REMOVED lines=8> */
[----:B------:R0:W-:Y:S01]  /*3990*/  STS [R8+0x48], R0 ;  /* 0x0000480008007388 */ /* 0x0001e20000000800 */
[----:B------:R-:W-:-:S03]  /*39a0*/  NOP ;  /* 0x0000000000007918 */ /* 0x000fc60000000000 */
[----:B------:R-:W-:Y:S04]  /*39b0*/  LDS R39, [R29] ;  /* 0x000000001d277984 */ /* 0x000fe80000000800 */
[----:B------:R-:W-:Y:S04]  /*39c0*/  LDS R41, [R29+0x80] ;  /* 0x000080001d297984 */ /* 0x000fe80000000800 */
        /* <DEDUP_REMOVED lines=17> */
[----:B------:R2:W-:Y:S01]  /*3ae0*/  @!P0 STS [UR4+0x7b80], R12 ;  /* 0x007b800cff008988 */ /* 0x0005e20008000804 */
[----:B------:R-:W-:Y:S01]  /*3af0*/  BAR.SYNC.DEFER_BLOCKING 0x0 ;  /* 0x0000000000007b1d */ /* 0x000fe20000010000 */
[----:B0-----:R-:W-:-:S05]  /*3b00*/  IADD3 R0, P0, PT, R30, UR10, RZ ;  /* 0x0000000a1e007c10 */ /* 0x001fca000ff1e0ff */
[----:B------:R-:W0:Y:S01]  /*3b10*/  S2R R2, SR_TID.X ;  /* 0x0000000000027919 */ /* 0x000e220000002100 */
[----:B------:R-:W3:Y:S01]  /*3b20*/  LDS R31, [UR4+0x7b80] ;  /* 0x007b8004ff1f7984 */ /* 0x000ee20008000800 */
[C---:B0-----:R-:W-:Y:S02]  /*3b30*/  LOP3.LUT R3, R2.reuse, 0x3e0, RZ, 0xc0, !PT ;  /* 0x000003e002037812 */ /* 0x041fe400078ec0ff */
[----:B------:R-:W-:-:S05]  /*3b40*/  LOP3.LUT R2, R2, 0x1f, RZ, 0xc0, !PT ;  /* 0x0000001f02027812 */ /* 0x000fca00078ec0ff */
[----:B------:R-:W-:Y:S02]  /*3b50*/  IMAD R8, R3, 0x13, R2 ;  /* 0x0000001303087824 */ /* 0x000fe400078e0202 */
[----:B------:R-:W-:Y:S01]  /*3b60*/  IMAD.X R3, RZ, RZ, UR11, P0 ;  /* 0x0000000bff037e24 */ /* 0x000fe200080e06ff */
[----:B-1----:R-:W-:Y:S01]  /*3b70*/  LEA R2, P0, R0, UR8, 0x2 ;  /* 0x0000000800027c11 */ /* 0x002fe2000f8010ff */
[C---:B------:R-:W-:Y:S02]  /*3b80*/  VIADD R10, R8.reuse, 0x20 ;  /* 0x00000020080a7836 */ /* 0x040fe40000000000 */
[----:B--2---:R-:W-:Y:S01]  /*3b90*/  VIADD R12, R8, 0xa0 ;  /* 0x000000a0080c7836 */ /* 0x004fe20000000000 */
[----:B------:R-:W-:Y:S01]  /*3ba0*/  LEA.HI.X R3, R0, UR9, R3, 0x2, P0 ;  /* 0x0000000900037c11 */ /* 0x000fe200080f1403 */
[----:B------:R-:W-:Y:S01]  /*3bb0*/  VIADD R0, R8, 0x40 ;  /* 0x0000004008007836 */ /* 0x000fe20000000000 */
[-C--:B---3--:R-:W-:Y:S02]  /*3bc0*/  ISETP.GE.AND P1, PT, R30, R31.reuse, PT ;  /* 0x0000001f1e00720c */ /* 0x088fe40003f26270 */
[-C--:B------:R-:W-:Y:S01]  /*3bd0*/  ISETP.GE.AND P2, PT, R10, R31.reuse, PT ;  /* 0x0000001f0a00720c */ /* 0x080fe20003f46270 */
[----:B------:R-:W-:Y:S01]  /*3be0*/  VIADD R10, R8, 0x60 ;  /* 0x00000060080a7836 */ /* 0x000fe20000000000 */
[-C--:B------:R-:W-:Y:S01]  /*3bf0*/  ISETP.GE.AND P3, PT, R0, R31.reuse, PT ;  /* 0x0000001f0000720c */ /* 0x080fe20003f66270 */
[----:B------:R-:W-:Y:S01]  /*3c00*/  VIADD R0, R8, 0x80 ;  /* 0x0000008008007836 */ /* 0x000fe20000000000 */
[----:B------:R-:W-:-:S02]  /*3c10*/  ISETP.GE.AND P6, PT, R12, R31, PT ;  /* 0x0000001f0c00720c */ /* 0x000fc40003fc6270 */
[-C--:B------:R-:W-:Y:S01]  /*3c20*/  ISETP.GE.AND P4, PT, R10, R31.reuse, PT ;  /* 0x0000001f0a00720c */ /* 0x080fe20003f86270 */
[----:B------:R-:W-:Y:S01]  /*3c30*/  VIADD R10, R8, 0xc0 ;  /* 0x000000c0080a7836 */ /* 0x000fe20000000000 */
[-C--:B------:R-:W-:Y:S01]  /*3c40*/  ISETP.GE.AND P5, PT, R0, R31.reuse, PT ;  /* 0x0000001f0000720c */ /* 0x080fe20003fa6270 */
[----:B------:R-:W-:Y:S02]  /*3c50*/  VIADD R0, R8, 0xe0 ;  /* 0x000000e008007836 */ /* 0x000fe40000000000 */
[----:B------:R0:W-:Y:S01]  /*3c60*/  @!P1 STG.E desc[UR12][R2.64], R39 ;  /* 0x0000002702009986 */ /* 0x0001e2000c10190c */
[-C--:B------:R-:W-:Y:S01]  /*3c70*/  ISETP.GE.AND P0, PT, R10, R31.reuse, PT ;  /* 0x0000001f0a00720c */ /* 0x080fe20003f06270 */
[----:B------:R-:W-:Y:S01]  /*3c80*/  VIADD R10, R8, 0x160 ;  /* 0x00000160080a7836 */ /* 0x000fe20000000000 */
[-C--:B------:R-:W-:Y:S01]  /*3c90*/  ISETP.GE.AND P1, PT, R0, R31.reuse, PT ;  /* 0x0000001f0000720c */ /* 0x080fe20003f26270 */
[----:B------:R-:W-:Y:S01]  /*3ca0*/  VIADD R0, R8, 0x140 ;  /* 0x0000014008007836 */ /* 0x000fe20000000000 */
[----:B------:R0:W-:Y:S01]  /*3cb0*/  @!P2 STG.E desc[UR12][R2.64+0x80], R41 ;  /* 0x000080290200a986 */ /* 0x0001e2000c10190c */
[----:B------:R-:W-:-:S03]  /*3cc0*/  ISETP.GE.AND P2, PT, R37, R31, PT ;  /* 0x0000001f2500720c */ /* 0x000fc60003f46270 */
[----:B------:R0:W-:Y:S01]  /*3cd0*/  @!P3 STG.E desc[UR12][R2.64+0x100], R43 ;  /* 0x0001002b0200b986 */ /* 0x0001e2000c10190c */
[----:B------:R-:W-:-:S03]  /*3ce0*/  ISETP.GE.AND P3, PT, R36, R31, PT ;  /* 0x0000001f2400720c */ /* 0x000fc60003f66270 */
[----:B------:R0:W-:Y:S01]  /*3cf0*/  @!P4 STG.E desc[UR12][R2.64+0x180], R45 ;  /* 0x0001802d0200c986 */ /* 0x0001e2000c10190c */
[-C--:B------:R-:W-:Y:S01]  /*3d00*/  ISETP.GE.AND P4, PT, R0, R31.reuse, PT ;  /* 0x0000001f0000720c */ /* 0x080fe20003f86270 */
[----:B------:R-:W-:Y:S02]  /*3d10*/  VIADD R0, R8, 0x180 ;  /* 0x0000018008007836 */ /* 0x000fe40000000000 */
[----:B------:R0:W-:Y:S01]  /*3d20*/  @!P5 STG.E desc[UR12][R2.64+0x200], R4 ;  /* 0x000200040200d986 */ /* 0x0001e2000c10190c */
[-C--:B------:R-:W-:Y:S01]  /*3d30*/  ISETP.GE.AND P5, PT, R10, R31.reuse, PT ;  /* 0x0000001f0a00720c */ /* 0x080fe20003fa6270 */
[----:B------:R-:W-:Y:S02]  /*3d40*/  VIADD R10, R8, 0x1a0 ;  /* 0x000001a0080a7836 */ /* 0x000fe40000000000 */
[----:B------:R0:W-:Y:S01]  /*3d50*/  @!P6 STG.E desc[UR12][R2.64+0x280], R6 ;  /* 0x000280060200e986 */ /* 0x0001e2000c10190c */
[----:B------:R-:W-:Y:S01]  /*3d60*/  ISETP.GE.AND P6, PT, R0, R31, PT ;  /* 0x0000001f0000720c */ /* 0x000fe20003fc6270 */
[----:B------:R-:W-:-:S02]  /*3d70*/  VIADD R0, R8, 0x1c0 ;  /* 0x000001c008007836 */ /* 0x000fc40000000000 */
[----:B------:R0:W-:Y:S01]  /*3d80*/  @!P0 STG.E desc[UR12][R2.64+0x300], R33 ;  /* 0x0003002102008986 */ /* 0x0001e2000c10190c */
[-C--:B------:R-:W-:Y:S01]  /*3d90*/  ISETP.GE.AND P0, PT, R10, R31.reuse, PT ;  /* 0x0000001f0a00720c */ /* 0x080fe20003f06270 */
[C---:B------:R-:W-:Y:S02]  /*3da0*/  VIADD R10, R8.reuse, 0x1e0 ;  /* 0x000001e0080a7836 */ /* 0x040fe40000000000 */
[----:B------:R-:W-:Y:S01]  /*3db0*/  VIADD R8, R8, 0x200 ;  /* 0x0000020008087836 */ /* 0x000fe20000000000 */
[----:B------:R0:W-:Y:S01]  /*3dc0*/  @!P1 STG.E desc[UR12][R2.64+0x380], R25 ;  /* 0x0003801902009986 */ /* 0x0001e2000c10190c */
[----:B------:R-:W-:-:S03]  /*3dd0*/  ISETP.GE.AND P1, PT, R0, R31, PT ;  /* 0x0000001f0000720c */ /* 0x000fc60003f26270 */
        /* <DEDUP_REMOVED lines=8> */
[----:B------:R0:W-:Y:S04]  /*3e60*/  @!P6 STG.E desc[UR12][R2.64+0x600], R15 ;  /* 0x0006000f0200e986 */ /* 0x0001e8000c10190c */
[----:B------:R0:W-:Y:S04]  /*3e70*/  @!P0 STG.E desc[UR12][R2.64+0x680], R13 ;  /* 0x0006800d02008986 */ /* 0x0001e8000c10190c */
[----:B------:R0:W-:Y:S04]  /*3e80*/  @!P1 STG.E desc[UR12][R2.64+0x700], R11 ;  /* 0x0007000b02009986 */ /* 0x0001e8000c10190c */
[----:B------:R0:W-:Y:S04]  /*3e90*/  @!P2 STG.E desc[UR12][R2.64+0x780], R9 ;  /* 0x000780090200a986 */ /* 0x0001e8000c10190c */
[----:B------:R0:W-:Y:S04]  /*3ea0*/  @!P3 STG.E desc[UR12][R2.64+0x800], R7 ;  /* 0x000800070200b986 */ /* 0x0001e8000c10190c */
[----:B------:R0:W-:Y:S01]  /*3eb0*/  @!P4 STG.E desc[UR12][R2.64+0x880], R5 ;  /* 0x000880050200c986 */ /* 0x0001e2000c10190c */
[----:B------:R-:W-:Y:S05]  /*3ec0*/  @P5 EXIT ;  /* 0x000000000000594d */ /* 0x000fea0003800000 */
[----:B------:R-:W-:Y:S01]  /*3ed0*/  STG.E desc[UR12][R2.64+0x900], R27 ;  /* 0x0009001b02007986 */ /* 0x000fe2000c10190c */
[----:B------:R-:W-:Y:S05]  /*3ee0*/  EXIT ;  /* 0x000000000000794d */ /* 0x000fea0003800000 */
.L_x_5:
[----:B------:R-:W-:Y:S01]  /*3ef0*/  BSSY B1, `(.L_x_32) ;  /* 0x0000006000017945 */ /* 0x000fe20003800000 */
[----:B------:R-:W-:Y:S01]  /*3f00*/  PLOP3.LUT P0, PT, P0, PT, PT, 0x8, 0x80 ;  /* 0x000000000080781c */ /* 0x000fe2000070e170 */
[----:B------:R-:W-:-:S12]  /*3f10*/  IMAD.MOV.U32 R10, RZ, RZ, -0x1 ;  /* 0xffffffffff0a7424 */ /* 0x000fd800078e00ff */
[----:B------:R-:W-:Y:S05]  /*3f20*/  WARPSYNC.COLLECTIVE R10, `(.L_x_33) ;  /* 0x000000000a087348 */ /* 0x000fea0003c00000 */
[----:B------:R-:W-:Y:S01]  /*3f30*/  VOTE.ANY P0, P0 ;  /* 0x0000000000ff7806 */ /* 0x000fe20000000100 */
[----:B------:R-:W-:-:S12]  /*3f40*/  ENDCOLLECTIVE ;  /* 0x000000000000791b */ /* 0x000fd80003800000 */
.L_x_33:
[----:B------:R-:W-:Y:S05]  /*3f50*/  BSYNC B1 ;  /* 0x0000000000017941 */ /* 0x000fea0003800000 */
.L_x_32:
[----:B------:R-:W-:Y:S05]  /*3f60*/  BRA `(.L_x_34) ;  /* 0xffffffd000287947 */ /* 0x000fea000383ffff */
.L_x_7:
[----:B------:R-:W-:Y:S01]  /*3f70*/  BSSY B1, `(.L_x_35) ;  /* 0x0000006000017945 */ /* 0x000fe20003800000 */
[----:B------:R-:W-:Y:S01]  /*3f80*/  PLOP3.LUT P0, PT, P0, PT, PT, 0x8, 0x80 ;  /* 0x000000000080781c */ /* 0x000fe2000070e170 */
[----:B------:R-:W-:-:S12]  /*3f90*/  IMAD.MOV.U32 R10, RZ, RZ, -0x1 ;  /* 0xffffffffff0a7424 */ /* 0x000fd800078e00ff */
[----:B------:R-:W-:Y:S05]  /*3fa0*/  WARPSYNC.COLLECTIVE R10, `(.L_x_36) ;  /* 0x000000000a087348 */ /* 0x000fea0003c00000 */
[----:B------:R-:W-:Y:S01]  /*3fb0*/  VOTE.ANY P0, P0 ;  /* 0x0000000000ff7806 */ /* 0x000fe20000000100 */
[----:B------:R-:W-:-:S12]  /*3fc0*/  ENDCOLLECTIVE ;  /* 0x000000000000791b */ /* 0x000fd80003800000 */
.L_x_36:
[----:B------:R-:W-:Y:S05]  /*3fd0*/  BSYNC B1 ;  /* 0x0000000000017941 */ /* 0x000fea0003800000 */
.L_x_35:
[----:B------:R-:W-:Y:S05]  /*3fe0*/  BRA `(.L_x_37) ;  /* 0xffffffd0002c7947 */ /* 0x000fea000383ffff */
.L_x_9:
[----:B------:R-:W0:Y:S01]  /*3ff0*/  S2R R8, SR_GEMASK ;  /* 0x0000000000087919 */ /* 0x000e220000003c00 */
[----:B------:R-:W-:Y:S01]  /*4000*/  BSSY B1, `(.L_x_38) ;  /* 0x0000006000017945 */ /* 0x000fe20003800000 */
[----:B------:R-:W-:Y:S01]  /*4010*/  PLOP3.LUT P2, PT, P0, PT, PT, 0x8, 0x80 ;  /* 0x000000000080781c */ /* 0x000fe2000074e170 */
[----:B------:R-:W-:-:S12]  /*4020*/  IMAD.MOV.U32 R10, RZ, RZ, -0x1 ;  /* 0xffffffffff0a7424 */ /* 0x000fd800078e00ff */
[----:B0-----:R-:W-:Y:S05]  /*4030*/  WARPSYNC.COLLECTIVE R10, `(.L_x_39) ;  /* 0x000000000a087348 */ /* 0x001fea0003c00000 */
[----:B------:R-:W-:Y:S01]  /*4040*/  VOTE.ANY R10, PT, P2 ;  /* 0x00000000000a7806 */ /* 0x000fe200010e0100 */
[----:B0-----:R-:W-:Y:S06]  /*4050*/  ENDCOLLECTIVE ;  /* 0x000000000000791b */ /* 0x001fec0003800000 */
.L_x_39:
[----:B------:R-:W-:Y:S05]  /*4060*/  BSYNC B1 ;  /* 0x0000000000017941 */ /* 0x000fea0003800000 */
.L_x_38:
[----:B------:R-:W-:Y:S01]  /*4070*/  LOP3.LUT R10, R10, 0x80000000, R8, 0xec, !PT ;  /* 0x800000000a0a7812 */ /* 0x000fe200078eec08 */
[----:B------:R-:W-:Y:S01]  /*4080*/  IMAD.MOV.U32 R14, RZ, RZ, 0x1 ;  /* 0x00000001ff0e7424 */ /* 0x000fe200078e00ff */
[----:B------:R-:W-:Y:S01]  /*4090*/  ISETP.NE.AND P0, PT, R12, 0x65, PT ;  /* 0x000000650c00780c */ /* 0x000fe20003f05270 */
[C---:B------:R-:W-:Y:S02]  /*40a0*/  VIADD R38, R37.reuse, 0x2 ;  /* 0x0000000225267836 */ /* 0x040fe40000000000 */
[C---:B------:R-:W-:Y:S02]  /*40b0*/  VIADD R11, R10.reuse, 0xffffffff ;  /* 0xffffffff0a0b7836 */ /* 0x040fe40000000000 */
[C---:B------:R-:W-:Y:S02]  /*40c0*/  VIADD R19, R37.reuse, 0x4 ;  /* 0x0000000425137836 */ /* 0x040fe40000000000 */
[----:B------:R-:W-:Y:S01]  /*40d0*/  VIADD R39, R37, 0x10 ;  /* 0x0000001025277836 */ /* 0x000fe20000000000 */
[----:B------:R-:W-:Y:S01]  /*40e0*/  LOP3.LUT R11, R10, R11, RZ, 0xc, !PT ;  /* 0x0000000b0a0b7212 */ /* 0x000fe200078e0cff */
[----:B------:R-:W-:-:S03]  /*40f0*/  IMAD.MOV.U32 R10, RZ, RZ, -0x1 ;  /* 0xffffffffff0a7424 */ /* 0x000fc600078e00ff */
[----:B------:R0:W1:Y:S04]  /*4100*/  POPC R15, R11 ;  /* 0x0000000b000f7309 */ /* 0x0000680000000000 */
[----:B01----:R-:W-:Y:S05]  /*4110*/  WARPSYNC.COLLECTIVE R10, `(.L_x_40) ;  /* 0x000000000a087348 */ /* 0x003fea0003c00000 */
[----:B-1----:R1:W2:Y:S02]  /*4120*/  SHFL.DOWN P2, R16, R13, R14, R15 ;  /* 0x0800000e0d107389 */ /* 0x0022a4000004000f */
[----:B012---:R-:W-:Y:S05]  /*4130*/  ENDCOLLECTIVE ;  /* 0x000000000000791b */ /* 0x007fea0003800000 */
.L_x_40:
[----:B------:R-:W-:Y:S01]  /*4140*/  IMAD.MOV.U32 R14, RZ, RZ, 0x2 ;  /* 0x00000002ff0e7424 */ /* 0x000fe200078e00ff */
[----:B------:R-:W-:-:S04]  /*4150*/  ISETP.GE.AND P2, PT, R37, R15, PT ;  /* 0x0000000f2500720c */ /* 0x000fc80003f46270 */
[----:B------:R-:W-:-:S05]  /*4160*/  SEL R16, R16, RZ, !P2 ;  /* 0x000000ff10107207 */ /* 0x000fca0005000000 */
[----:B------:R-:W-:-:S04]  /*4170*/  IMAD.IADD R36, R16, 0x1, R13 ;  /* 0x0000000110247824 */ /* 0x000fc800078e020d */
[----:B------:R-:W-:-:S07]  /*4180*/  IMAD.MOV.U32 R13, RZ, RZ, R36 ;  /* 0x000000ffff0d7224 */ /* 0x000fce00078e0024 */
[----:B------:R-:W-:Y:S05]  /*4190*/  WARPSYNC.COLLECTIVE R10, `(.L_x_41) ;  /* 0x000000000a087348 */ /* 0x000fea0003c00000 */
[----:B------:R0:W1:Y:S02]  /*41a0*/  SHFL.DOWN P2, R16, R13, R14, R15 ;  /* 0x0800000e0d107389 */ /* 0x000064000004000f */
[----:B01----:R-:W-:Y:S05]  /*41b0*/  ENDCOLLECTIVE ;  /* 0x000000000000791b */ /* 0x003fea0003800000 */
.L_x_41:
[----:B------:R-:W-:Y:S01]  /*41c0*/  IMAD.MOV.U32 R14, RZ, RZ, 0x4 ;  /* 0x00000004ff0e7424 */ /* 0x000fe200078e00ff */
[----:B------:R-:W-:-:S04]  /*41d0*/  ISETP.GT.AND P2, PT, R38, R15, PT ;  /* 0x0000000f2600720c */ /* 0x000fc80003f44270 */
[----:B------:R-:W-:-:S05]  /*41e0*/  SEL R11, R16, RZ, !P2 ;  /* 0x000000ff100b7207 */ /* 0x000fca0005000000 */
[----:B------:R-:W-:Y:S02]  /*41f0*/  IMAD.IADD R40, R36, 0x1, R11 ;  /* 0x0000000124287824 */ /* 0x000fe400078e020b */
[----:B------:R-:W-:Y:S02]  /*4200*/  VIADD R36, R37, 0x8 ;  /* 0x0000000825247836 */ /* 0x000fe40000000000 */
[----:B------:R-:W-:-:S07]  /*4210*/  IMAD.MOV.U32 R13, RZ, RZ, R40 ;  /* 0x000000ffff0d7224 */ /* 0x000fce00078e0028 */
[----:B------:R-:W-:Y:S05]  /*4220*/  WARPSYNC.COLLECTIVE R10, `(.L_x_42) ;  /* 0x000000000a087348 */ /* 0x000fea0003c00000 */
[----:B------:R0:W1:Y:S02]  /*4230*/  SHFL.DOWN P2, R16, R13, R14, R15 ;  /* 0x0800000e0d107389 */ /* 0x000064000004000f */
[----:B01----:R-:W-:Y:S05]  /*4240*/  ENDCOLLECTIVE ;  /* 0x000000000000791b */ /* 0x003fea0003800000 */
.L_x_42:
[----:B------:R-:W-:Y:S01]  /*4250*/  IMAD.MOV.U32 R14, RZ, RZ, 0x8 ;  /* 0x00000008ff0e7424 */ /* 0x000fe200078e00ff */
[----:B------:R-:W-:-:S04]  /*4260*/  ISETP.GT.AND P2, PT, R19, R15, PT ;  /* 0x0000000f1300720c */ /* 0x000fc80003f44270 */
[----:B------:R-:W-:-:S05]  /*4270*/  SEL R11, R16, RZ, !P2 ;  /* 0x000000ff100b7207 */ /* 0x000fca0005000000 */
[----:B------:R-:W-:-:S04]  /*4280*/  IMAD.IADD R42, R40, 0x1, R11 ;  /* 0x00000001282a7824 */ /* 0x000fc800078e020b */
[----:B------:R-:W-:-:S07]  /*4290*/  IMAD.MOV.U32 R13, RZ, RZ, R42 ;  /* 0x000000ffff0d7224 */ /* 0x000fce00078e002a */
[----:B------:R-:W-:Y:S05]  /*42a0*/  WARPSYNC.COLLECTIVE R10, `(.L_x_43) ;  /* 0x000000000a087348 */ /* 0x000fea0003c00000 */
[----:B------:R0:W1:Y:S02]  /*42b0*/  SHFL.DOWN P2, R16, R13, R14, R15 ;  /* 0x0800000e0d107389 */ /* 0x000064000004000f */
[----:B01----:R-:W-:Y:S05]  /*42c0*/  ENDCOLLECTIVE ;  /* 0x000000000000791b */ /* 0x003fea0003800000 */
.L_x_43:
        /* <DEDUP_REMOVED lines=8> */
.L_x_44:
[----:B------:R-:W-:Y:S05]  /*4350*/  WARPSYNC.COLLECTIVE R10, `(.L_x_45) ;  /* 0x000000000a087348 */ /* 0x000fea0003c00000 */
[----:B------:R-:W-:Y:S01]  /*4360*/  VOTE.ALL P0, P0 ;  /* 0x0000000000ff7806 */ /* 0x000fe20000000000 */
[----:B------:R-:W-:-:S12]  /*4370*/  ENDCOLLECTIVE ;  /* 0x000000000000791b */ /* 0x000fd80003800000 */
.L_x_45:
[----:B------:R-:W0:Y:S01]  /*4380*/  LDC.64 R12, c[0x0][0x390] ;  /* 0x0000e400ff0c7b82 */ /* 0x000e220000000a00 */
[----:B------:R-:W-:-:S04]  /*4390*/  ISETP.GT.AND P2, PT, R39, R15, PT ;  /* 0x0000000f2700720c */ /* 0x000fc80003f44270 */
[----:B------:R-:W-:-:S05]  /*43a0*/  SEL R16, R16, RZ, !P2 ;  /* 0x000000ff10107207 */ /* 0x000fca0005000000 */
[----:B------:R-:W-:Y:S01]  /*43b0*/  IMAD.IADD R40, R41, 0x1, R16 ;  /* 0x0000000129287824 */ /* 0x000fe200078e0210 */
[----:B0-----:R-:W-:-:S05]  /*43c0*/  IADD3 R42, P2, PT, R12, 0x100, RZ ;  /* 0x000001000c2a7810 */ /* 0x001fca0007f5e0ff */
[----:B------:R-:W-:Y:S01]  /*43d0*/  IMAD.X R43, RZ, RZ, R13, P2 ;  /* 0x000000ffff2b7224 */ /* 0x000fe200010e060d */
[----:B------:R-:W-:Y:S07]  /*43e0*/  BRA `(.L_x_46) ;  /* 0xffffffcc00c87947 */ /* 0x000fee000383ffff */
.L_x_11:
[----:B------:R-:W-:Y:S01]  /*43f0*/  BSSY B1, `(.L_x_47) ;  /* 0x0000006000017945 */ /* 0x000fe20003800000 */
[----:B------:R-:W-:Y:S01]  /*4400*/  PLOP3.LUT P0, PT, P0, PT, PT, 0x8, 0x80 ;  /* 0x000000000080781c */ /* 0x000fe2000070e170 */
[----:B------:R-:W-:-:S12]  /*4410*/  IMAD.MOV.U32 R10, RZ, RZ, -0x1 ;  /* 0xffffffffff0a7424 */ /* 0x000fd800078e00ff */
[----:B------:R-:W-:Y:S05]  /*4420*/  WARPSYNC.COLLECTIVE R10, `(.L_x_48) ;  /* 0x000000000a087348 */ /* 0x000fea0003c00000 */
[----:B------:R-:W-:Y:S01]  /*4430*/  VOTE.ANY P0, P0 ;  /* 0x0000000000ff7806 */ /* 0x000fe20000000100 */
[----:B------:R-:W-:-:S12]  /*4440*/  ENDCOLLECTIVE ;  /* 0x000000000000791b */ /* 0x000fd80003800000 */
.L_x_48:
[----:B------:R-:W-:Y:S05]  /*4450*/  BSYNC B1 ;  /* 0x0000000000017941 */ /* 0x000fea0003800000 */
.L_x_47:
[----:B------:R-:W-:Y:S05]  /*4460*/  BRA `(.L_x_49) ;  /* 0xffffffcc00d07947 */ /* 0x000fea000383ffff */
.L_x_13:
[----:B------:R-:W-:Y:S01]  /*4470*/  BSSY B1, `(.L_x_50) ;  /* 0x0000006000017945 */ /* 0x000fe20003800000 */
[----:B------:R-:W-:Y:S01]  /*4480*/  PLOP3.LUT P0, PT, P0, PT, PT, 0x8, 0x80 ;  /* 0x000000000080781c */ /* 0x000fe2000070e170 */
[----:B------:R-:W-:-:S12]  /*4490*/  IMAD.MOV.U32 R10, RZ, RZ, -0x1 ;  /* 0xffffffffff0a7424 */ /* 0x000fd800078e00ff */
[----:B------:R-:W-:Y:S05]  /*44a0*/  WARPSYNC.COLLECTIVE R10, `(.L_x_51) ;  /* 0x000000000a087348 */ /* 0x000fea0003c00000 */
[----:B------:R-:W-:Y:S01]  /*44b0*/  VOTE.ANY P0, P0 ;  /* 0x0000000000ff7806 */ /* 0x000fe20000000100 */
[----:B------:R-:W-:-:S12]  /*44c0*/  ENDCOLLECTIVE ;  /* 0x000000000000791b */ /* 0x000fd80003800000 */
.L_x_51:
[----:B------:R-:W-:Y:S05]  /*44d0*/  BSYNC B1 ;  /* 0x0000000000017941 */ /* 0x000fea0003800000 */
.L_x_50:
[----:B------:R-:W-:Y:S05]  /*44e0*/  BRA `(.L_x_52) ;  /* 0xffffffcc00d47947 */ /* 0x000fea000383ffff */
.L_x_15:
[----:B------:R-:W-:Y:S01]  /*44f0*/  BSSY B1, `(.L_x_53) ;  /* 0x0000006000017945 */ /* 0x000fe20003800000 */
[----:B------:R-:W-:Y:S01]  /*4500*/  PLOP3.LUT P2, PT, P0, PT, PT, 0x8, 0x80 ;  /* 0x000000000080781c */ /* 0x000fe2000074e170 */
[----:B------:R-:W-:-:S12]  /*4510*/  IMAD.MOV.U32 R10, RZ, RZ, -0x1 ;  /* 0xffffffffff0a7424 */ /* 0x000fd800078e00ff */
[----:B------:R-:W-:Y:S05]  /*4520*/  WARPSYNC.COLLECTIVE R10, `(.L_x_54) ;  /* 0x000000000a087348 */ /* 0x000fea0003c00000 */
[----:B------:R-:W-:Y:S01]  /*4530*/  VOTE.ANY R10, PT, P2 ;  /* 0x00000000000a7806 */ /* 0x000fe200010e0100 */
[----:B------:R-:W-:Y:S06]  /*4540*/  ENDCOLLECTIVE ;  /* 0x000000000000791b */ /* 0x000fec0003800000 */
.L_x_54:
[----:B------:R-:W-:Y:S05]  /*4550*/  BSYNC B1 ;  /* 0x0000000000017941 */ /* 0x000fea0003800000 */
.L_x_53:
[----:B------:R-:W-:Y:S01]  /*4560*/  LOP3.LUT R10, R10, 0x80000000, R8, 0xec, !PT ;  /* 0x800000000a0a7812 */ /* 0x000fe200078eec08 */
[----:B------:R-:W-:Y:S02]  /*4570*/  IMAD.MOV.U32 R14, RZ, RZ, 0x1 ;  /* 0x00000001ff0e7424 */ /* 0x000fe400078e00ff */
[----:B------:R-:W-:Y:S02]  /*4580*/  VIADD R18, R18, 0xffffffe0 ;  /* 0xffffffe012127836 */ /* 0x000fe40000000000 */
[----:B------:R-:W-:-:S05]  /*4590*/  VIADD R15, R10, 0xffffffff ;  /* 0xffffffff0a0f7836 */ /* 0x000fca0000000000 */
[----:B------:R-:W-:Y:S01]  /*45a0*/  LOP3.LUT R15, R10, R15, RZ, 0xc, !PT ;  /* 0x0000000f0a0f7212 */ /* 0x000fe200078e0cff */
[----:B------:R-:W-:-:S05]  /*45b0*/  IMAD.MOV.U32 R10, RZ, RZ, -0x1 ;  /* 0xffffffffff0a7424 */ /* 0x000fca00078e00ff */
[----:B------:R-:W0:Y:S02]  /*45c0*/  POPC R15, R15 ;  /* 0x0000000f000f7309 */ /* 0x000e240000000000 */
[----:B0-----:R-:W-:Y:S05]  /*45d0*/  WARPSYNC.COLLECTIVE R10, `(.L_x_55) ;  /* 0x000000000a087348 */ /* 0x001fea0003c00000 */
[----:B0-----:R0:W1:Y:S02]  /*45e0*/  SHFL.DOWN P2, R16, R13, R14, R15 ;  /* 0x0800000e0d107389 */ /* 0x001064000004000f */
[----:B01----:R-:W-:Y:S05]  /*45f0*/  ENDCOLLECTIVE ;  /* 0x000000000000791b */ /* 0x003fea0003800000 */
.L_x_55:
[----:B------:R-:W-:Y:S01]  /*4600*/  ISETP.GE.AND P0, PT, R37, R15, PT ;  /* 0x0000000f2500720c */ /* 0x000fe20003f06270 */
[----:B------:R-:W-:-:S03]  /*4610*/  IMAD.MOV.U32 R14, RZ, RZ, 0x2 ;  /* 0x00000002ff0e7424 */ /* 0x000fc600078e00ff */
[----:B------:R-:W-:Y:S02]  /*4620*/  SEL R16, R16, RZ, !P0 ;  /* 0x000000ff10107207 */ /* 0x000fe40004000000 */
[----:B------:R-:W-:-:S03]  /*4630*/  ISETP.GT.AND P0, PT, R38, R15, PT ;  /* 0x0000000f2600720c */ /* 0x000fc60003f04270 */
[----:B------:R-:W-:-:S04]  /*4640*/  IMAD.IADD R41, R16, 0x1, R13 ;  /* 0x0000000110297824 */ /* 0x000fc800078e020d */
[----:B------:R-:W-:-:S07]  /*4650*/  IMAD.MOV.U32 R13, RZ, RZ, R41 ;  /* 0x000000ffff0d7224 */ /* 0x000fce00078e0029 */
[----:B------:R-:W-:Y:S05]  /*4660*/  WARPSYNC.COLLECTIVE R10, `(.L_x_56) ;  /* 0x000000000a087348 */ /* 0x000fea0003c00000 */
[----:B------:R0:W1:Y:S02]  /*4670*/  SHFL.DOWN P2, R16, R13, R14, R15 ;  /* 0x0800000e0d107389 */ /* 0x000064000004000f */
[----:B01----:R-:W-:Y:S05]  /*4680*/  ENDCOLLECTIVE ;  /* 0x000000000000791b */ /* 0x003fea0003800000 */
.L_x_56:
[----:B------:R-:W-:Y:S01]  /*4690*/  IMAD.MOV.U32 R14, RZ, RZ, 0x4 ;  /* 0x00000004ff0e7424 */ /* 0x000fe200078e00ff */
[----:B------:R-:W-:Y:S02]  /*46a0*/  SEL R16, R16, RZ, !P0 ;  /* 0x000000ff10107207 */ /* 0x000fe40004000000 */
[----:B------:R-:W-:-:S03]  /*46b0*/  ISETP.GT.AND P0, PT, R19, R15, PT ;  /* 0x0000000f1300720c */ /* 0x000fc60003f04270 */
[----:B------:R-:W-:-:S04]  /*46c0*/  IMAD.IADD R41, R41, 0x1, R16 ;  /* 0x0000000129297824 */ /* 0x000fc800078e0210 */
[----:B------:R-:W-:-:S07]  /*46d0*/  IMAD.MOV.U32 R13, RZ, RZ, R41 ;  /* 0x000000ffff0d7224 */ /* 0x000fce00078e0029 */
[----:B------:R-:W-:Y:S05]  /*46e0*/  WARPSYNC.COLLECTIVE R10, `(.L_x_57) ;  /* 0x000000000a087348 */ /* 0x000fea0003c00000 */
[----:B------:R0:W1:Y:S02]  /*46f0*/  SHFL.DOWN P2, R16, R13, R14, R15 ;  /* 0x0800000e0d107389 */ /* 0x000064000004000f */
[----:B01----:R-:W-:Y:S05]  /*4700*/  ENDCOLLECTIVE ;  /* 0x000000000000791b */ /* 0x003fea0003800000 */
.L_x_57:
[----:B------:R-:W-:Y:S01]  /*4710*/  IMAD.MOV.U32 R14, RZ, RZ, 0x8 ;  /* 0x00000008ff0e7424 */ /* 0x000fe200078e00ff */
[----:B------:R-:W-:Y:S02]  /*4720*/  SEL R16, R16, RZ, !P0 ;  /* 0x000000ff10107207 */ /* 0x000fe40004000000 */
[----:B------:R-:W-:-:S03]  /*4730*/  ISETP.GT.AND P0, PT, R36, R15, PT ;  /* 0x0000000f2400720c */ /* 0x000fc60003f04270 */
[----:B------:R-:W-:-:S10]  /*4740*/  IMAD.IADD R13, R41, 0x1, R16 ;  /* 0x00000001290d7824 */ /* 0x000fd400078e0210 */
[----:B------:R-:W-:Y:S05]  /*4750*/  WARPSYNC.COLLECTIVE R10, `(.L_x_58) ;  /* 0x000000000a087348 */ /* 0x000fea0003c00000 */
[----:B------:R0:W1:Y:S02]  /*4760*/  SHFL.DOWN P2, R16, R13, R14, R15 ;  /* 0x0800000e0d107389 */ /* 0x000064000004000f */
[----:B01----:R-:W-:Y:S05]  /*4770*/  ENDCOLLECTIVE ;  /* 0x000000000000791b */ /* 0x003fea0003800000 */
.L_x_58:
        /* <DEDUP_REMOVED lines=8> */
.L_x_59:
[----:B------:R-:W-:Y:S02]  /*4800*/  SEL R16, R16, RZ, !P0 ;  /* 0x000000ff10107207 */ /* 0x000fe40004000000 */
[----:B------:R-:W-:Y:S02]  /*4810*/  ISETP.NE.AND P0, PT, R12, 0x65, PT ;  /* 0x000000650c00780c */ /* 0x000fe40003f05270 */
[----:B------:R-:W-:-:S11]  /*4820*/  IADD3 R40, PT, PT, R41, R16, R40 ;  /* 0x0000001029287210 */ /* 0x000fd60007ffe028 */
[----:B------:R-:W-:Y:S05]  /*4830*/  WARPSYNC.COLLECTIVE R10, `(.L_x_60) ;  /* 0x000000000a087348 */ /* 0x000fea0003c00000 */
[----:B------:R-:W-:Y:S01]  /*4840*/  VOTE.ALL P0, P0 ;  /* 0x0000000000ff7806 */ /* 0x000fe20000000000 */
[----:B------:R-:W-:-:S12]  /*4850*/  ENDCOLLECTIVE ;  /* 0x000000000000791b */ /* 0x000fd80003800000 */
.L_x_60:
[----:B------:R-:W-:Y:S05]  /*4860*/  BRA `(.L_x_61) ;  /* 0xffffffcc00747947 */ /* 0x000fea000383ffff */
.L_x_20:
[----:B------:R-:W-:Y:S01]  /*4870*/  BSSY B0, `(.L_x_62) ;  /* 0x0000006000007945 */ /* 0x000fe20003800000 */
[----:B------:R-:W-:Y:S01]  /*4880*/  PLOP3.LUT P0, PT, P0, PT, PT, 0x8, 0x80 ;  /* 0x000000000080781c */ /* 0x000fe2000070e170 */
[----:B------:R-:W-:-:S12]  /*4890*/  IMAD.MOV.U32 R10, RZ, RZ, -0x1 ;  /* 0xffffffffff0a7424 */ /* 0x000fd800078e00ff */
[----:B------:R-:W-:Y:S05]  /*48a0*/  WARPSYNC.COLLECTIVE R10, `(.L_x_63) ;  /* 0x000000000a087348 */ /* 0x000fea0003c00000 */
[----:B------:R-:W-:Y:S01]  /*48b0*/  VOTE.ANY P0, P0 ;  /* 0x0000000000ff7806 */ /* 0x000fe20000000100 */
[----:B------:R-:W-:-:S12]  /*48c0*/  ENDCOLLECTIVE ;  /* 0x000000000000791b */ /* 0x000fd80003800000 */
.L_x_63:
[----:B------:R-:W-:Y:S05]  /*48d0*/  BSYNC B0 ;  /* 0x0000000000007941 */ /* 0x000fea0003800000 */
.L_x_62:
[----:B------:R-:W-:Y:S05]  /*48e0*/  BRA `(.L_x_64) ;  /* 0xffffffe400807947 */ /* 0x000fea000383ffff */
.L_x_22:
[----:B------:R-:W-:Y:S01]  /*48f0*/  BSSY B0, `(.L_x_65) ;  /* 0x0000006000007945 */ /* 0x000fe20003800000 */
[----:B------:R-:W-:Y:S01]  /*4900*/  PLOP3.LUT P0, PT, P0, PT, PT, 0x8, 0x80 ;  /* 0x000000000080781c */ /* 0x000fe2000070e170 */
[----:B------:R-:W-:-:S12]  /*4910*/  IMAD.MOV.U32 R10, RZ, RZ, -0x1 ;  /* 0xffffffffff0a7424 */ /* 0x000fd800078e00ff */
[----:B------:R-:W-:Y:S05]  /*4920*/  WARPSYNC.COLLECTIVE R10, `(.L_x_66) ;  /* 0x000000000a087348 */ /* 0x000fea0003c00000 */
[----:B------:R-:W-:Y:S01]  /*4930*/  VOTE.ANY P0, P0 ;  /* 0x0000000000ff7806 */ /* 0x000fe20000000100 */
[----:B------:R-:W-:-:S12]  /*4940*/  ENDCOLLECTIVE ;  /* 0x000000000000791b */ /* 0x000fd80003800000 */
.L_x_66:
[----:B------:R-:W-:Y:S05]  /*4950*/  BSYNC B0 ;  /* 0x0000000000007941 */ /* 0x000fea0003800000 */
.L_x_65:
[----:B------:R-:W-:Y:S05]  /*4960*/  BRA `(.L_x_67) ;  /* 0xffffffe400847947 */ /* 0x000fea000383ffff */
.L_x_24:
[----:B------:R-:W0:Y:S01]  /*4970*/  S2R R19, SR_GEMASK ;  /* 0x0000000000137919 */ /* 0x000e220000003c00 */
[----:B------:R-:W-:Y:S01]  /*4980*/  BSSY B0, `(.L_x_68) ;  /* 0x0000007000007945 */ /* 0x000fe20003800000 */
[----:B------:R-:W-:Y:S01]  /*4990*/  ISETP.NE.AND P0, PT, R8, 0x65, PT ;  /* 0x000000650800780c */ /* 0x000fe20003f05270 */
[----:B------:R-:W-:Y:S01]  /*49a0*/  IMAD.MOV.U32 R10, RZ, RZ, -0x1 ;  /* 0xffffffffff0a7424 */ /* 0x000fe200078e00ff */
[----:B------:R-:W-:-:S13]  /*49b0*/  PLOP3.LUT P2, PT, P2, PT, PT, 0x8, 0x80 ;  /* 0x000000000080781c */ /* 0x000fda000174e170 */
[----:B0-----:R-:W-:Y:S05]  /*49c0*/  WARPSYNC.COLLECTIVE R10, `(.L_x_69) ;  /* 0x000000000a087348 */ /* 0x001fea0003c00000 */
[----:B------:R-:W-:Y:S01]  /*49d0*/  VOTE.ANY R10, PT, P2 ;  /* 0x00000000000a7806 */ /* 0x000fe200010e0100 */
[----:B0-----:R-:W-:Y:S06]  /*49e0*/  ENDCOLLECTIVE ;  /* 0x000000000000791b */ /* 0x001fec0003800000 */
.L_x_69:
[----:B------:R-:W-:Y:S05]  /*49f0*/  BSYNC B0 ;  /* 0x0000000000007941 */ /* 0x000fea0003800000 */
.L_x_68:
[----:B------:R-:W-:Y:S01]  /*4a00*/  LOP3.LUT R10, R10, 0x80000000, R19, 0xec, !PT ;  /* 0x800000000a0a7812 */ /* 0x000fe200078eec13 */
[----:B------:R-:W-:-:S04]  /*4a10*/  IMAD.MOV.U32 R14, RZ, RZ, 0x1 ;  /* 0x00000001ff0e7424 */ /* 0x000fc800078e00ff */
[----:B------:R-:W-:-:S05]  /*4a20*/  VIADD R13, R10, 0xffffffff ;  /* 0xffffffff0a0d7836 */ /* 0x000fca0000000000 */
[----:B------:R-:W-:Y:S01]  /*4a30*/  LOP3.LUT R8, R10, R13, RZ, 0xc, !PT ;  /* 0x0000000d0a087212 */ /* 0x000fe200078e0cff */
[----:B------:R-:W-:Y:S02]  /*4a40*/  IMAD.MOV.U32 R13, RZ, RZ, R9 ;  /* 0x000000ffff0d7224 */ /* 0x000fe400078e0009 */
[----:B------:R-:W-:Y:S01]  /*4a50*/  IMAD.MOV.U32 R10, RZ, RZ, -0x1 ;  /* 0xffffffffff0a7424 */ /* 0x000fe200078e00ff */
[----:B------:R0:W1:Y:S02]  /*4a60*/  POPC R15, R8 ;  /* 0x00000008000f7309 */ /* 0x0000640000000000 */
[----:B0-----:R-:W-:-:S07]  /*4a70*/  VIADD R8, R38, 0x4 ;  /* 0x0000000426087836 */ /* 0x001fce0000000000 */
[----:B-1----:R-:W-:Y:S05]  /*4a80*/  WARPSYNC.COLLECTIVE R10, `(.L_x_70) ;  /* 0x000000000a087348 */ /* 0x002fea0003c00000 */
[----:B-1----:R0:W1:Y:S02]  /*4a90*/  SHFL.DOWN P2, R16, R13, R14, R15 ;  /* 0x0800000e0d107389 */ /* 0x002064000004000f */
[----:B01----:R-:W-:Y:S05]  /*4aa0*/  ENDCOLLECTIVE ;  /* 0x000000000000791b */ /* 0x003fea0003800000 */
.L_x_70:
[----:B------:R-:W-:Y:S01]  /*4ab0*/  IMAD.MOV.U32 R14, RZ, RZ, 0x2 ;  /* 0x00000002ff0e7424 */ /* 0x000fe200078e00ff */
[----:B------:R-:W-:-:S04]  /*4ac0*/  ISETP.GE.AND P2, PT, R38, R15, PT ;  /* 0x0000000f2600720c */ /* 0x000fc80003f46270 */
[----:B------:R-:W-:Y:S01]  /*4ad0*/  SEL R12, R16, RZ, !P2 ;  /* 0x000000ff100c7207 */ /* 0x000fe20005000000 */
[----:B------:R-:W-:-:S04]  /*4ae0*/  VIADD R16, R38, 0x2 ;  /* 0x0000000226107836 */ /* 0x000fc80000000000 */
[----:B------:R-:W-:Y:S01]  /*4af0*/  IMAD.IADD R12, R12, 0x1, R9 ;  /* 0x000000010c0c7824 */ /* 0x000fe200078e0209 */
[----:B------:R-:W-:-:S03]  /*4b00*/  ISETP.GT.AND P3, PT, R16, R15, PT ;  /* 0x0000000f1000720c */ /* 0x000fc60003f64270 */
[----:B------:R-:W-:-:S10]  /*4b10*/  IMAD.MOV.U32 R13, RZ, RZ, R12 ;  /* 0x000000ffff0d7224 */ /* 0x000fd400078e000c */
[----:B------:R-:W-:Y:S05]  /*4b20*/  WARPSYNC.COLLECTIVE R10, `(.L_x_71) ;  /* 0x000000000a087348 */ /* 0x000fea0003c00000 */
[----:B------:R0:W1:Y:S02]  /*4b30*/  SHFL.DOWN P2, R16, R13, R14, R15 ;  /* 0x0800000e0d107389 */ /* 0x000064000004000f */
[----:B01----:R-:W-:Y:S05]  /*4b40*/  ENDCOLLECTIVE ;  /* 0x000000000000791b */ /* 0x003fea0003800000 */
.L_x_71:
[----:B------:R-:W-:Y:S01]  /*4b50*/  IMAD.MOV.U32 R14, RZ, RZ, 0x4 ;  /* 0x00000004ff0e7424 */ /* 0x000fe200078e00ff */
[----:B------:R-:W-:Y:S02]  /*4b60*/  SEL R9, R16, RZ, !P3 ;  /* 0x000000ff10097207 */ /* 0x000fe40005800000 */
[----:B------:R-:W-:Y:S01]  /*4b70*/  ISETP.GT.AND P3, PT, R8, R15, PT ;  /* 0x0000000f0800720c */ /* 0x000fe20003f64270 */
[----:B------:R-:W-:Y:S02]  /*4b80*/  VIADD R8, R38, 0x8 ;  /* 0x0000000826087836 */ /* 0x000fe40000000000 */
[----:B------:R-:W-:-:S04]  /*4b90*/  IMAD.IADD R40, R12, 0x1, R9 ;  /* 0x000000010c287824 */ /* 0x000fc800078e0209 */
[----:B------:R-:W-:-:S07]  /*4ba0*/  IMAD.MOV.U32 R13, RZ, RZ, R40 ;  /* 0x000000ffff0d7224 */ /* 0x000fce00078e0028 */
[----:B------:R-:W-:Y:S05]  /*4bb0*/  WARPSYNC.COLLECTIVE R10, `(.L_x_72) ;  /* 0x000000000a087348 */ /* 0x000fea0003c00000 */
[----:B------:R0:W1:Y:S02]  /*4bc0*/  SHFL.DOWN P2, R16, R13, R14, R15 ;  /* 0x0800000e0d107389 */ /* 0x000064000004000f */
[----:B01----:R-:W-:Y:S05]  /*4bd0*/  ENDCOLLECTIVE ;  /* 0x000000000000791b */ /* 0x003fea0003800000 */
.L_x_72:
        /* <DEDUP_REMOVED lines=9> */
.L_x_73:
[----:B------:R-:W-:Y:S01]  /*4c70*/  IMAD.MOV.U32 R14, RZ, RZ, 0x10 ;  /* 0x00000010ff0e7424 */ /* 0x000fe200078e00ff */
[----:B------:R-:W-:-:S05]  /*4c80*/  SEL R16, R16, RZ, !P3 ;  /* 0x000000ff10107207 */ /* 0x000fca0005800000 */
[----:B------:R-:W-:-:S04]  /*4c90*/  IMAD.IADD R44, R9, 0x1, R16 ;  /* 0x00000001092c7824 */ /* 0x000fc800078e0210 */
[----:B------:R-:W-:-:S07]  /*4ca0*/  IMAD.MOV.U32 R13, RZ, RZ, R44 ;  /* 0x000000ffff0d7224 */ /* 0x000fce00078e002c */
[----:B------:R-:W-:Y:S05]  /*4cb0*/  WARPSYNC.COLLECTIVE R10, `(.L_x_74) ;  /* 0x000000000a087348 */ /* 0x000fea0003c00000 */
[----:B------:R0:W1:Y:S02]  /*4cc0*/  SHFL.DOWN P2, R16, R13, R14, R15 ;  /* 0x0800000e0d107389 */ /* 0x000064000004000f */
[----:B01----:R-:W-:Y:S05]  /*4cd0*/  ENDCOLLECTIVE ;  /* 0x000000000000791b */ /* 0x003fea0003800000 */
.L_x_74:
[----:B------:R-:W-:Y:S05]  /*4ce0*/  WARPSYNC.COLLECTIVE R10, `(.L_x_75) ;  /* 0x000000000a087348 */ /* 0x000fea0003c00000 */
[----:B------:R-:W-:Y:S01]  /*4cf0*/  VOTE.ALL P0, P0 ;  /* 0x0000000000ff7806 */ /* 0x000fe20000000000 */
[----:B------:R-:W-:-:S12]  /*4d00*/  ENDCOLLECTIVE ;  /* 0x000000000000791b */ /* 0x000fd80003800000 */
.L_x_75:
[----:B------:R-:W-:-:S04]  /*4d10*/  ISETP.GT.AND P2, PT, R8, R15, PT ;  /* 0x0000000f0800720c */ /* 0x000fc80003f44270 */
[----:B------:R-:W-:-:S05]  /*4d20*/  SEL R9, R16, RZ, !P2 ;  /* 0x000000ff10097207 */ /* 0x000fca0005000000 */
[----:B------:R-:W-:Y:S02]  /*4d30*/  IMAD.IADD R12, R44, 0x1, R9 ;  /* 0x000000012c0c7824 */ /* 0x000fe400078e0209 */
[----:B------:R-:W0:Y:S02]  /*4d40*/  LDC.64 R8, c[0x0][0x390] ;  /* 0x0000e400ff087b82 */ /* 0x000e240000000a00 */
[----:B0-----:R-:W-:-:S05]  /*4d50*/  IADD3 R40, P2, PT, R8, 0x100, RZ ;  /* 0x0000010008287810 */ /* 0x001fca0007f5e0ff */
[----:B------:R-:W-:Y:S01]  /*4d60*/  IMAD.X R41, RZ, RZ, R9, P2 ;  /* 0x000000ffff297224 */ /* 0x000fe200010e0609 */
[----:B------:R-:W-:Y:S07]  /*4d70*/  BRA `(.L_x_76) ;  /* 0xffffffe4001c7947 */ /* 0x000fee000383ffff */
.L_x_26:
[----:B------:R-:W-:Y:S01]  /*4d80*/  BSSY B0, `(.L_x_77) ;  /* 0x0000006000007945 */ /* 0x000fe20003800000 */
[----:B------:R-:W-:Y:S01]  /*4d90*/  PLOP3.LUT P0, PT, P0, PT, PT, 0x8, 0x80 ;  /* 0x000000000080781c */ /* 0x000fe2000070e170 */
[----:B------:R-:W-:-:S12]  /*4da0*/  IMAD.MOV.U32 R10, RZ, RZ, -0x1 ;  /* 0xffffffffff0a7424 */ /* 0x000fd800078e00ff */
[----:B------:R-:W-:Y:S05]  /*4db0*/  WARPSYNC.COLLECTIVE R10, `(.L_x_78) ;  /* 0x000000000a087348 */ /* 0x000fea0003c00000 */
[----:B------:R-:W-:Y:S01]  /*4dc0*/  VOTE.ANY P0, P0 ;  /* 0x0000000000ff7806 */ /* 0x000fe20000000100 */
[----:B------:R-:W-:-:S12]  /*4dd0*/  ENDCOLLECTIVE ;  /* 0x000000000000791b */ /* 0x000fd80003800000 */
.L_x_78:
[----:B------:R-:W-:Y:S05]  /*4de0*/  BSYNC B0 ;  /* 0x0000000000007941 */ /* 0x000fea0003800000 */
.L_x_77:
[----:B------:R-:W-:Y:S05]  /*4df0*/  BRA `(.L_x_79) ;  /* 0xffffffe400247947 */ /* 0x000fea000383ffff */
.L_x_28:
[----:B------:R-:W-:Y:S01]  /*4e00*/  BSSY B0, `(.L_x_80) ;  /* 0x0000006000007945 */ /* 0x000fe20003800000 */
[----:B------:R-:W-:Y:S01]  /*4e10*/  PLOP3.LUT P0, PT, P0, PT, PT, 0x8, 0x80 ;  /* 0x000000000080781c */ /* 0x000fe2000070e170 */
[----:B------:R-:W-:-:S12]  /*4e20*/  IMAD.MOV.U32 R10, RZ, RZ, -0x1 ;  /* 0xffffffffff0a7424 */ /* 0x000fd800078e00ff */
[----:B------:R-:W-:Y:S05]  /*4e30*/  WARPSYNC.COLLECTIVE R10, `(.L_x_81) ;  /* 0x000000000a087348 */ /* 0x000fea0003c00000 */
[----:B------:R-:W-:Y:S01]  /*4e40*/  VOTE.ANY P0, P0 ;  /* 0x0000000000ff7806 */ /* 0x000fe20000000100 */
[----:B------:R-:W-:-:S12]  /*4e50*/  ENDCOLLECTIVE ;  /* 0x000000000000791b */ /* 0x000fd80003800000 */
.L_x_81:
[----:B------:R-:W-:Y:S05]  /*4e60*/  BSYNC B0 ;  /* 0x0000000000007941 */ /* 0x000fea0003800000 */
.L_x_80:
[----:B------:R-:W-:Y:S05]  /*4e70*/  BRA `(.L_x_82) ;  /* 0xffffffe400287947 */ /* 0x000fea000383ffff */
.L_x_30:
[----:B------:R-:W-:Y:S01]  /*4e80*/  BSSY B0, `(.L_x_83) ;  /* 0x0000006000007945 */ /* 0x000fe20003800000 */
[----:B------:R-:W-:Y:S01]  /*4e90*/  PLOP3.LUT P2, PT, P0, PT, PT, 0x8, 0x80 ;  /* 0x000000000080781c */ /* 0x000fe2000074e170 */
[----:B------:R-:W-:-:S12]  /*4ea0*/  IMAD.MOV.U32 R10, RZ, RZ, -0x1 ;  /* 0xffffffffff0a7424 */ /* 0x000fd800078e00ff */
[----:B------:R-:W-:Y:S05]  /*4eb0*/  WARPSYNC.COLLECTIVE R10, `(.L_x_84) ;  /* 0x000000000a087348 */ /* 0x000fea0003c00000 */
[----:B------:R-:W-:Y:S01]  /*4ec0*/  VOTE.ANY R10, PT, P2 ;  /* 0x00000000000a7806 */ /* 0x000fe200010e0100 */
[----:B------:R-:W-:Y:S06]  /*4ed0*/  ENDCOLLECTIVE ;  /* 0x000000000000791b */ /* 0x000fec0003800000 */
.L_x_84:
[----:B------:R-:W-:Y:S05]  /*4ee0*/  BSYNC B0 ;  /* 0x0000000000007941 */ /* 0x000fea0003800000 */
.L_x_83:
[----:B------:R-:W-:Y:S01]  /*4ef0*/  LOP3.LUT R10, R10, 0x80000000, R19, 0xec, !PT ;  /* 0x800000000a0a7812 */ /* 0x000fe200078eec13 */
[----:B------:R-:W-:Y:S02]  /*4f00*/  IMAD.MOV.U32 R14, RZ, RZ, 0x1 ;  /* 0x00000001ff0e7424 */ /* 0x000fe400078e00ff */
[----:B------:R-:W-:Y:S02]  /*4f10*/  VIADD R18, R18, 0xffffffe0 ;  /* 0xffffffe012127836 */ /* 0x000fe40000000000 */
[----:B------:R-:W-:-:S05]  /*4f20*/  VIADD R13, R10, 0xffffffff ;  /* 0xffffffff0a0d7836 */ /* 0x000fca0000000000 */
[----:B------:R-:W-:Y:S01]  /*4f30*/  LOP3.LUT R45, R10, R13, RZ, 0xc, !PT ;  /* 0x0000000d0a2d7212 */ /* 0x000fe200078e0cff */
[----:B------:R-:W-:Y:S02]  /*4f40*/  IMAD.MOV.U32 R13, RZ, RZ, R9 ;  /* 0x000000ffff0d7224 */ /* 0x000fe400078e0009 */
[----:B------:R-:W-:Y:S01]  /*4f50*/  IMAD.MOV.U32 R10, RZ, RZ, -0x1 ;  /* 0xffffffffff0a7424 */ /* 0x000fe200078e00ff */
[----:B------:R0:W1:Y:S06]  /*4f60*/  POPC R15, R45 ;  /* 0x0000002d000f7309 */ /* 0x00006c0000000000 */
[----:B01----:R-:W-:Y:S05]  /*4f70*/  WARPSYNC.COLLECTIVE R10, `(.L_x_85) ;  /* 0x000000000a087348 */ /* 0x003fea0003c00000 */
[----:B-1----:R1:W2:Y:S02]  /*4f80*/  SHFL.DOWN P2, R16, R13, R14, R15 ;  /* 0x0800000e0d107389 */ /* 0x0022a4000004000f */
[----:B012---:R-:W-:Y:S05]  /*4f90*/  ENDCOLLECTIVE ;  /* 0x000000000000791b */ /* 0x007fea0003800000 */
.L_x_85:
[----:B------:R-:W-:Y:S01]  /*4fa0*/  ISETP.GE.AND P0, PT, R38, R15, PT ;  /* 0x0000000f2600720c */ /* 0x000fe20003f06270 */
[----:B------:R-:W-:-:S03]  /*4fb0*/  IMAD.MOV.U32 R14, RZ, RZ, 0x2 ;  /* 0x00000002ff0e7424 */ /* 0x000fc600078e00ff */
[----:B------:R-:W-:-:S05]  /*4fc0*/  SEL R16, R16, RZ, !P0 ;  /* 0x000000ff10107207 */ /* 0x000fca0004000000 */
[----:B------:R-:W-:Y:S02]  /*4fd0*/  IMAD.IADD R44, R16, 0x1, R9 ;  /* 0x00000001102c7824 */ /* 0x000fe400078e0209 */
[----:B------:R-:W-:Y:S02]  /*4fe0*/  VIADD R16, R38, 0x2 ;  /* 0x0000000226107836 */ /* 0x000fe40000000000 */
[----:B------:R-:W-:-:S03]  /*4ff0*/  IMAD.MOV.U32 R13, RZ, RZ, R44 ;  /* 0x000000ffff0d7224 */ /* 0x000fc600078e002c */
[----:B------:R-:W-:-:S13]  /*5000*/  ISETP.GT.AND P0, PT, R16, R15, PT ;  /* 0x0000000f1000720c */ /* 0x000fda0003f04270 */
[----:B------:R-:W-:Y:S05]  /*5010*/  WARPSYNC.COLLECTIVE R10, `(.L_x_86) ;  /* 0x000000000a087348 */ /* 0x000fea0003c00000 */
[----:B------:R0:W1:Y:S02]  /*5020*/  SHFL.DOWN P2, R16, R13, R14, R15 ;  /* 0x0800000e0d107389 */ /* 0x000064000004000f */
[----:B01----:R-:W-:Y:S05]  /*5030*/  ENDCOLLECTIVE ;  /* 0x000000000000791b */ /* 0x003fea0003800000 */
.L_x_86:
[----:B------:R-:W-:Y:S01]  /*5040*/  IMAD.MOV.U32 R14, RZ, RZ, 0x4 ;  /* 0x00000004ff0e7424 */ /* 0x000fe200078e00ff */
        /* <DEDUP_REMOVED lines=8> */
.L_x_87:
[----:B------:R-:W-:Y:S01]  /*50d0*/  IMAD.MOV.U32 R14, RZ, RZ, 0x8 ;  /* 0x00000008ff0e7424 */ /* 0x000fe200078e00ff */
        /* <DEDUP_REMOVED lines=8> */
.L_x_88:
        /* <DEDUP_REMOVED lines=9> */
.L_x_89:
[----:B------:R-:W-:Y:S02]  /*51f0*/  SEL R9, R16, RZ, !P0 ;  /* 0x000000ff10097207 */ /* 0x000fe40004000000 */
[----:B------:R-:W-:Y:S02]  /*5200*/  ISETP.NE.AND P0, PT, R8, 0x65, PT ;  /* 0x000000650800780c */ /* 0x000fe40003f05270 */
[----:B------:R-:W-:-:S11]  /*5210*/  IADD3 R12, PT, PT, R44, R9, R12 ;  /* 0x000000092c0c7210 */ /* 0x000fd60007ffe00c */
[----:B------:R-:W-:Y:S05]  /*5220*/  WARPSYNC.COLLECTIVE R10, `(.L_x_90) ;  /* 0x000000000a087348 */ /* 0x000fea0003c00000 */
[----:B------:R-:W-:Y:S01]  /*5230*/  VOTE.ALL P0, P0 ;  /* 0x0000000000ff7806 */ /* 0x000fe20000000000 */
[----:B------:R-:W-:-:S12]  /*5240*/  ENDCOLLECTIVE ;  /* 0x000000000000791b */ /* 0x000fd80003800000 */
.L_x_90:
[----:B------:R-:W-:Y:S05]  /*5250*/  BRA `(.L_x_91) ;  /* 0xffffffe000c07947 */ /* 0x000fea000383ffff */
.L_x_92:
[----:B------:R-:W-:-:S00]  /*5260*/  BRA `(.L_x_92) ;  /* 0xfffffffc00fc7947 */ /* 0x000fc0000383ffff */
[----:B------:R-:W-:-:S00]  /*5270*/  NOP ;  /* 0x0000000000007918 */ /* 0x000fc00000000000 */
        /* <DEDUP_REMOVED lines=8> */
.L_x_468:


//--------------------- .text._ZN3cub18CUB_300001_SM_10006detail4scan16DeviceScanKernelINS2_10policy_hubIiiijN4cuda3std3__44plusIvEEE10Policy1000EN6thrust24THRUST_300001_SM_1000_NS10device_ptrIiEENSD_6detail15normal_iteratorISF_EENS0_13ScanTileStateIiLb1EEES9_NS1_10InputValueIiPiEEjiLb0EiEEvT0_T1_T2_iT3_T4_T5_ --------------------------
	.section	.text._ZN3cub18CUB_300001_SM_10006detail4scan16DeviceScanKernelINS2_10policy_hubIiiijN4cuda3std3__44plusIvEEE10Policy1000EN6thrust24THRUST_300001_SM_1000_NS10device_ptrIiEENSD_6detail15normal_iteratorISF_EENS0_13ScanTileStateIiLb1EEES9_NS1_10InputValueIiPiEEjiLb0EiEEvT0_T1_T2_iT3_T4_T5_,"ax",@progbits
	.align	128
        .global         _ZN3cub18CUB_300001_SM_10006detail4scan16DeviceScanKernelINS2_10policy_hubIiiijN4cuda3std3__44plusIvEEE10Policy1000EN6thrust24THRUST_300001_SM_1000_NS10device_ptrIiEENSD_6detail15normal_iteratorISF_EENS0_13ScanTileStateIiLb1EEES9_NS1_10InputValueIiPiEEjiLb0EiEEvT0_T1_T2_iT3_T4_T5_
        .type           _ZN3cub18CUB_300001_SM_10006detail4scan16DeviceScanKernelINS2_10policy_hubIiiijN4cuda3std3__44plusIvEEE10Policy1000EN6thrust24THRUST_300001_SM_1000_NS10device_ptrIiEENSD_6detail15normal_iteratorISF_EENS0_13ScanTileStateIiLb1EEES9_NS1_10InputValueIiPiEEjiLb0EiEEvT0_T1_T2_iT3_T4_T5_,@function
        .size           _ZN3cub18CUB_300001_SM_10006detail4scan16DeviceScanKernelINS2_10policy_hubIiiijN4cuda3std3__44plusIvEEE10Policy1000EN6thrust24THRUST_300001_SM_1000_NS10device_ptrIiEENSD_6detail15normal_iteratorISF_EENS0_13ScanTileStateIiLb1EEES9_NS1_10InputValueIiPiEEjiLb0EiEEvT0_T1_T2_iT3_T4_T5_,(.L_x_469 - _ZN3cub18CUB_300001_SM_10006detail4scan16DeviceScanKernelINS2_10policy_hubIiiijN4cuda3std3__44plusIvEEE10Policy1000EN6thrust24THRUST_300001_SM_1000_NS10device_ptrIiEENSD_6detail15normal_iteratorISF_EENS0_13ScanTileStateIiLb1EEES9_NS1_10InputValueIiPiEEjiLb0EiEEvT0_T1_T2_iT3_T4_T5_)
        .other          _ZN3cub18CUB_300001_SM_10006detail4scan16DeviceScanKernelINS2_10policy_hubIiiijN4cuda3std3__44plusIvEEE10Policy1000EN6thrust24THRUST_300001_SM_1000_NS10device_ptrIiEENSD_6detail15normal_iteratorISF_EENS0_13ScanTileStateIiLb1EEES9_NS1_10InputValueIiPiEEjiLb0EiEEvT0_T1_T2_iT3_T4_T5_,@"STO_CUDA_ENTRY STV_DEFAULT"
_ZN3cub18CUB_300001_SM_10006detail4scan16DeviceScanKernelINS2_10policy_hubIiiijN4cuda3std3__44plusIvEEE10Policy1000EN6thrust24THRUST_300001_SM_1000_NS10device_ptrIiEENSD_6detail15normal_iteratorISF_EENS0_13ScanTileStateIiLb1EEES9_NS1_10InputValueIiPiEEjiLb0EiEEvT0_T1_T2_iT3_T4_T5_:
.text._ZN3cub18CUB_300001_SM_10006detail4scan16DeviceScanKernelINS2_10policy_hubIiiijN4cuda3std3__44plusIvEEE10Policy1000EN6thrust24THRUST_300001_SM_1000_NS10device_ptrIiEENSD_6detail15normal_iteratorISF_EENS0_13ScanTileStateIiLb1EEES9_NS1_10InputValueIiPiEEjiLb0EiEEvT0_T1_T2_iT3_T4_T5_:
[----:B------:R-:W-:Y:S01]  /*0000*/  LDC R1, c[0x0][0x37c] ;  /* 0x0000df00ff017b82 */ /* 0x000fe20000000800 */
[----:B------:R-:W0:Y:S07]  /*0010*/  LDCU UR4, c[0x0][0x3a0] ;  /* 0x00007400ff0477ac */ /* 0x000e2e0008000800 */
[----:B------:R-:W1:Y:S01]  /*0020*/  LDC R42, c[0x0][0x398] ;  /* 0x0000e600ff2a7b82 */ /* 0x000e620000000800 */
[----:B------:R-:W2:Y:S01]  /*0030*/  LDCU.64 UR8, c[0x0][0x358] ;  /* 0x00006b00ff0877ac */ /* 0x000ea20008000a00 */
[----:B------:R-:W3:Y:S01]  /*0040*/  LDCU UR5, c[0x0][0x3b0] ;  /* 0x00007600ff0577ac */ /* 0x000ee20008000800 */
[----:B0-----:R-:W-:-:S06]  /*0050*/  UPRMT UR4, UR4, 0x7770, URZ ;  /* 0x0000777004047896 */ /* 0x001fcc00080000ff */
[----:B------:R-:W-:-:S13]  /*0060*/  ISETP.NE.AND P0, PT, RZ, UR4, PT ;  /* 0x00000004ff007c0c */ /* 0x000fda000bf05270 */
[----:B------:R-:W2:Y:S02]  /*0070*/  @P0 LDC.64 R2, c[0x0][0x3a8] ;  /* 0x0000ea00ff020b82 */ /* 0x000ea40000000a00 */
[----:B--2---:R0:W5:Y:S06]  /*0080*/  @P0 LDG.E R44, desc[UR8][R2.64] ;  /* 0x00000008022c0981 */ /* 0x00416c000c1e1900 */
[----:B------:R-:W1:Y:S02]  /*0090*/  S2UR UR4, SR_CTAID.X ;  /* 0x00000000000479c3 */ /* 0x000e640000002500 */
[----:B-1----:R-:W-:-:S04]  /*00a0*/  VIADD R42, R42, UR4 ;  /* 0x000000042a2a7c36 */ /* 0x002fc80008000000 */
[----:B------:R-:W-:-:S05]  /*00b0*/  IMAD R7, R42, 0x2100, RZ ;  /* 0x000021002a077824 */ /* 0x000fca00078e02ff */
[----:B---3--:R-:W-:Y:S01]  /*00c0*/  IADD3 R0, PT, PT, -R7, UR5, RZ ;  /* 0x0000000507007c10 */ /* 0x008fe2000fffe1ff */
[----:B------:R-:W1:Y:S03]  /*00d0*/  @!P0 LDC R44, c[0x0][0x3a8] ;  /* 0x0000ea00ff2c8b82 */ /* 0x000e660000000800 */
[----:B------:R-:W-:-:S13]  /*00e0*/  ISETP.GE.U32.AND P0, PT, R0, 0x2101, PT ;  /* 0x000021010000780c */ /* 0x000fda0003f06070 */
[----:B0-----:R-:W-:Y:S05]  /*00f0*/  @!P0 BRA `(.L_x_93) ;  /* 0x0000001c00ac8947 */ /* 0x001fea0003800000 */
[----:B------:R-:W0:Y:S01]  /*0100*/  S2R R16, SR_TID.X ;  /* 0x0000000000107919 */ /* 0x000e220000002100 */
[----:B------:R-:W2:Y:S01]  /*0110*/  LDCU.64 UR4, c[0x0][0x380] ;  /* 0x00007000ff0477ac */ /* 0x000ea20008000a00 */
[C---:B0-----:R-:W-:Y:S02]  /*0120*/  LOP3.LUT R0, R16.reuse, 0x1f, RZ, 0xc0, !PT ;  /* 0x0000001f10007812 */ /* 0x041fe400078ec0ff */
[----:B------:R-:W-:-:S05]  /*0130*/  LOP3.LUT R3, R16, 0x3e0, RZ, 0xc0, !PT ;  /* 0x000003e010037812 */ /* 0x000fca00078ec0ff */
[----:B------:R-:W-:-:S05]  /*0140*/  IMAD R0, R3, 0x16, R0 ;  /* 0x0000001603007824 */ /* 0x000fca00078e0200 */
[----:B------:R-:W-:-:S05]  /*0150*/  IADD3 R0, P0, PT, R7, R0, RZ ;  /* 0x0000000007007210 */ /* 0x000fca0007f1e0ff */
[----:B------:R-:W-:Y:S02]  /*0160*/  IMAD.X R3, RZ, RZ, RZ, P0 ;  /* 0x000000ffff037224 */ /* 0x000fe400000e06ff */
        /* <DEDUP_REMOVED lines=30> */
[----:B------:R-:W-:Y:S01]  /*0350*/  ISETP.NE.AND P0, PT, R42, RZ, PT ;  /* 0x000000ff2a00720c */ /* 0x000fe20003f05270 */
        /* <DEDUP_REMOVED lines=28> */
[----:B------:R0:W1:Y:S04]  /*0520*/  LDS.64 R36, [R27] ;  /* 0x000000001b247984 */ /* 0x0000680000000a00 */
[----:B------:R0:W2:Y:S04]  /*0530*/  LDS.64 R34, [R27+0x8] ;  /* 0x000008001b227984 */ /* 0x0000a80000000a00 */
[----:B------:R0:W3:Y:S04]  /*0540*/  LDS.64 R32, [R27+0x10] ;  /* 0x000010001b207984 */ /* 0x0000e80000000a00 */
[----:B------:R0:W4:Y:S04]  /*0550*/  LDS.64 R18, [R27+0x18] ;  /* 0x000018001b127984 */ /* 0x0001280000000a00 */
[----:B------:R0:W0:Y:S04]  /*0560*/  LDS.64 R14, [R27+0x20] ;  /* 0x000020001b0e7984 */ /* 0x0000280000000a00 */
[----:B------:R0:W0:Y:S04]  /*0570*/  LDS.64 R12, [R27+0x28] ;  /* 0x000028001b0c7984 */ /* 0x0000280000000a00 */
[----:B------:R0:W0:Y:S04]  /*0580*/  LDS.64 R10, [R27+0x30] ;  /* 0x000030001b0a7984 */ /* 0x0000280000000a00 */
[----:B------:R0:W0:Y:S04]  /*0590*/  LDS.64 R8, [R27+0x38] ;  /* 0x000038001b087984 */ /* 0x0000280000000a00 */
[----:B------:R0:W0:Y:S04]  /*05a0*/  LDS.64 R6, [R27+0x40] ;  /* 0x000040001b067984 */ /* 0x0000280000000a00 */
[----:B------:R0:W0:Y:S04]  /*05b0*/  LDS.64 R4, [R27+0x48] ;  /* 0x000048001b047984 */ /* 0x0000280000000a00 */
[----:B------:R0:W0:Y:S01]  /*05c0*/  LDS.64 R2, [R27+0x50] ;  /* 0x000050001b027984 */ /* 0x0000220000000a00 */
[----:B------:R-:W-:Y:S06]  /*05d0*/  BAR.SYNC.DEFER_BLOCKING 0x0 ;  /* 0x0000000000007b1d */ /* 0x000fec0000010000 */
[----:B-1----:R-:W-:Y:S05]  /*05e0*/  @P0 BRA `(.L_x_95) ;  /* 0x00000004001c0947 */ /* 0x002fea0003800000 */
[----:B0-2---:R-:W-:Y:S02]  /*05f0*/  IADD3 R17, PT, PT, R34, R37, R36 ;  /* 0x0000002522117210 */ /* 0x005fe40007ffe024 */
[C---:B------:R-:W-:Y:S02]  /*0600*/  ISETP.NE.AND P1, PT, R39.reuse, 0x1f, PT ;  /* 0x0000001f2700780c */ /* 0x040fe40003f25270 */
[----:B---3--:R-:W-:Y:S02]  /*0610*/  IADD3 R17, PT, PT, R32, R35, R17 ;  /* 0x0000002320117210 */ /* 0x008fe40007ffe011 */
[----:B------:R-:W-:Y:S02]  /*0620*/  ISETP.NE.AND P2, PT, R39, RZ, PT ;  /* 0x000000ff2700720c */ /* 0x000fe40003f45270 */
[----:B----4-:R-:W-:-:S04]  /*0630*/  IADD3 R17, PT, PT, R18, R33, R17 ;  /* 0x0000002112117210 */ /* 0x010fc80007ffe011 */
[----:B------:R-:W-:-:S03]  /*0640*/  IADD3 R17, PT, PT, R14, R19, R17 ;  /* 0x000000130e117210 */ /* 0x000fc60007ffe011 */
[----:B------:R-:W-:Y:S02]  /*0650*/  @!P1 LEA R43, R40, UR4, 0x2 ;  /* 0x00000004282b9c11 */ /* 0x000fe4000f8e10ff */
[----:B------:R-:W-:-:S04]  /*0660*/  IADD3 R17, PT, PT, R12, R15, R17 ;  /* 0x0000000f0c117210 */ /* 0x000fc80007ffe011 */
[----:B------:R-:W-:-:S04]  /*0670*/  IADD3 R17, PT, PT, R10, R13, R17 ;  /* 0x0000000d0a117210 */ /* 0x000fc80007ffe011 */
[----:B------:R-:W-:-:S04]  /*0680*/  IADD3 R17, PT, PT, R8, R11, R17 ;  /* 0x0000000b08117210 */ /* 0x000fc80007ffe011 */
[----:B------:R-:W-:-:S04]  /*0690*/  IADD3 R17, PT, PT, R6, R9, R17 ;  /* 0x0000000906117210 */ /* 0x000fc80007ffe011 */
[----:B------:R-:W-:-:S04]  /*06a0*/  IADD3 R17, PT, PT, R4, R7, R17 ;  /* 0x0000000704117210 */ /* 0x000fc80007ffe011 */
[----:B------:R-:W-:-:S05]  /*06b0*/  IADD3 R20, PT, PT, R2, R5, R17 ;  /* 0x0000000502147210 */ /* 0x000fca0007ffe011 */
[----:B------:R-:W-:-:S05]  /*06c0*/  IMAD.IADD R3, R3, 0x1, R20 ;  /* 0x0000000103037824 */ /* 0x000fca00078e0214 */
        /* <DEDUP_REMOVED lines=37> */
[----:B------:R-:W-:Y:S02]  /*0920*/  SEL R20, R26, R20, !P0 ;  /* 0x000000141a147207 */ /* 0x000fe40004000000 */
[----:B------:R-:W-:-:S04]  /*0930*/  ISETP.NE.AND P0, PT, R40, 0x8, PT ;  /* 0x000000082800780c */ /* 0x000fc80003f05270 */
[----:B------:R-:W-:Y:S02]  /*0940*/  SEL R20, R27, R20, !P0 ;  /* 0x000000141b147207 */ /* 0x000fe40004000000 */
[----:B------:R-:W-:Y:S02]  /*0950*/  ISETP.NE.AND P0, PT, R40, 0xa, PT ;  /* 0x0000000a2800780c */ /* 0x000fe40003f05270 */
[----:B------:R-:W-:Y:S02]  /*0960*/  SEL R20, R28, R20, !P1 ;  /* 0x000000141c147207 */ /* 0x000fe40004800000 */
[----:B------:R-:W-:Y:S02]  /*0970*/  ISETP.NE.AND P1, PT, R40, 0xb, PT ;  /* 0x0000000b2800780c */ /* 0x000fe40003f25270 */
[----:B------:R-:W-:Y:S01]  /*0980*/  SEL R20, R29, R20, !P0 ;  /* 0x000000141d147207 */ /* 0x000fe20004000000 */
[----:B------:R-:W-:Y:S01]  /*0990*/  IMAD.IADD R29, R30, 0x1, R29 ;  /* 0x000000011e1d7824 */ /* 0x000fe200078e021d */
[----:B------:R-:W-:-:S04]  /*09a0*/  ISETP.GE.U32.AND P0, PT, R16, 0x20, PT ;  /* 0x000000201000780c */ /* 0x000fc80003f06070 */
[----:B------:R-:W-:Y:S02]  /*09b0*/  SEL R20, R29, R20, !P1 ;  /* 0x000000141d147207 */ /* 0x000fe40004800000 */
[----:B------:R-:W-:Y:S02]  /*09c0*/  ISETP.NE.AND P1, PT, R16, RZ, PT ;  /* 0x000000ff1000720c */ /* 0x000fe40003f25270 */
[----:B------:R-:W-:Y:S02]  /*09d0*/  SEL R16, R3, RZ, P2 ;  /* 0x000000ff03107207 */ /* 0x000fe40001000000 */
[----:B------:R-:W-:Y:S02]  /*09e0*/  SEL R3, R20, RZ, P0 ;  /* 0x000000ff14037207 */ /* 0x000fe40000000000 */
[--C-:B-----5:R-:W-:Y:S02]  /*09f0*/  IADD3 R31, PT, PT, R29, R31, R44.reuse ;  /* 0x0000001f1d1f7210 */ /* 0x120fe40007ffe02c */
[----:B------:R-:W-:-:S05]  /*0a00*/  IADD3 R44, PT, PT, R3, R16, R44 ;  /* 0x00000010032c7210 */ /* 0x000fca0007ffe02c */
[----:B------:R-:W-:Y:S05]  /*0a10*/  @P1 BRA `(.L_x_96) ;  /* 0x0000000c00f41947 */ /* 0x000fea0003800000 */
[----:B------:R-:W0:Y:S01]  /*0a20*/  LDC.64 R16, c[0x0][0x390] ;  /* 0x0000e400ff107b82 */ /* 0x000e220000000a00 */
[----:B------:R-:W-:-:S05]  /*0a30*/  IMAD.MOV.U32 R30, RZ, RZ, 0x65 ;  /* 0x00000065ff1e7424 */ /* 0x000fca00078e00ff */
[----:B0-----:R0:W-:Y:S01]  /*0a40*/  ST.E.64.STRONG.GPU desc[UR8][R16.64+0x100], R30 ;  /* 0x0001001e10007985 */ /* 0x0011e2000c10fb08 */
[----:B------:R-:W-:Y:S05]  /*0a50*/  BRA `(.L_x_96) ;  /* 0x0000000c00e47947 */ /* 0x000fea0003800000 */
.L_x_95:
        /* <DEDUP_REMOVED lines=57> */
[----:B------:R-:W-:Y:S02]  /*0df0*/  ISETP.NE.AND P0, PT, R40, 0xa, PT ;  /* 0x0000000a2800780c */ /* 0x000fe40003f05270 */
[----:B------:R-:W-:Y:S02]  /*0e00*/  SEL R20, R28, R20, !P1 ;  /* 0x000000141c147207 */ /* 0x000fe40004800000 */
[----:B------:R-:W-:Y:S02]  /*0e10*/  ISETP.NE.AND P1, PT, R40, 0xb, PT ;  /* 0x0000000b2800780c */ /* 0x000fe40003f25270 */
[----:B------:R-:W-:Y:S02]  /*0e20*/  SEL R20, R29, R20, !P0 ;  /* 0x000000141d147207 */ /* 0x000fe40004000000 */
[----:B------:R-:W-:-:S02]  /*0e30*/  ISETP.GT.U32.AND P0, PT, R16, 0x1f, PT ;  /* 0x0000001f1000780c */ /* 0x000fc40003f04070 */
[----:B------:R-:W-:Y:S02]  /*0e40*/  SEL R20, R30, R20, !P1 ;  /* 0x000000141e147207 */ /* 0x000fe40004800000 */
[----:B------:R-:W-:-:S03]  /*0e50*/  ISETP.GE.U32.AND P1, PT, R16, 0x20, PT ;  /* 0x000000201000780c */ /* 0x000fc60003f26070 */
[----:B------:R-:W-:-:S05]  /*0e60*/  IMAD.IADD R20, R20, 0x1, R17 ;  /* 0x0000000114147824 */ /* 0x000fca00078e0211 */
[----:B------:R-:W-:Y:S01]  /*0e70*/  SEL R23, R3, R20, !P1 ;  /* 0x0000001403177207 */ /* 0x000fe20004800000 */
[----:B------:R-:W-:Y:S06]  /*0e80*/  @P0 BRA `(.L_x_97) ;  /* 0x0000000800b00947 */ /* 0x000fec0003800000 */
[----:B------:R-:W0:Y:S01]  /*0e90*/  LDC.64 R20, c[0x0][0x390] ;  /* 0x0000e400ff147b82 */ /* 0x000e220000000a00 */
[----:B------:R-:W-:Y:S02]  /*0ea0*/  ISETP.NE.AND P1, PT, R16, RZ, PT ;  /* 0x000000ff1000720c */ /* 0x000fe40003f25270 */
[----:B------:R-:W-:-:S05]  /*0eb0*/  LOP3.LUT R3, RZ, R16, RZ, 0x33, !PT ;  /* 0x00000010ff037212 */ /* 0x000fca00078e33ff */
[----:B------:R-:W-:-:S06]  /*0ec0*/  IMAD.IADD R40, R42, 0x1, R3 ;  /* 0x000000012a287824 */ /* 0x000fcc00078e0203 */
        /* <DEDUP_REMOVED lines=11> */
.L_x_127:
[----:B------:R-:W-:Y:S05]  /*0f80*/  @!P0 BRA `(.L_x_99) ;  /* 0x0000000000748947 */ /* 0x000fea0003800000 */
[----:B------:R-:W-:-:S07]  /*0f90*/  IMAD.MOV.U32 R3, RZ, RZ, 0x3b8 ;  /* 0x000003b8ff037424 */ /* 0x000fce00078e00ff */
.L_x_101:
[----:B------:R-:W-:Y:S02]  /*0fa0*/  VIADD R27, R3, 0x1 ;  /* 0x00000001031b7836 */ /* 0x000fe40000000000 */
[----:B------:R-:W-:Y:S02]  /*0fb0*/  IMAD R42, R42, 0x41a7, RZ ;  /* 0x000041a72a2a7824 */ /* 0x000fe400078e02ff */
[----:B------:R-:W0:Y:S01]  /*0fc0*/  I2F.U32.RP R22, R27 ;  /* 0x0000001b00167306 */ /* 0x000e220000209000 */
[----:B------:R-:W-:Y:S01]  /*0fd0*/  IMAD.MOV R29, RZ, RZ, -R27 ;  /* 0x000000ffff1d7224 */ /* 0x000fe200078e0a1b */
[----:B------:R-:W-:Y:S02]  /*0fe0*/  ISETP.NE.U32.AND P2, PT, R27, RZ, PT ;  /* 0x000000ff1b00720c */ /* 0x000fe40003f45070 */
[----:B------:R-:W-:-:S04]  /*0ff0*/  LOP3.LUT R42, R42, 0x7fffffff, RZ, 0xc0, !PT ;  /* 0x7fffffff2a2a7812 */ /* 0x000fc800078ec0ff */
[----:B0-----:R-:W0:Y:S02]  /*1000*/  MUFU.RCP R22, R22 ;  /* 0x0000001600167308 */ /* 0x001e240000001000 */
[----:B0-----:R-:W-:-:S06]  /*1010*/  VIADD R20, R22, 0xffffffe ;  /* 0x0ffffffe16147836 */ /* 0x001fcc0000000000 */
[----:B------:R0:W1:Y:S02]  /*1020*/  F2I.FTZ.U32.TRUNC.NTZ R21, R20 ;  /* 0x0000001400157305 */ /* 0x000064000021f000 */
[----:B0-----:R-:W-:Y:S02]  /*1030*/  IMAD.MOV.U32 R20, RZ, RZ, RZ ;  /* 0x000000ffff147224 */ /* 0x001fe400078e00ff */
[----:B-1----:R-:W-:-:S04]  /*1040*/  IMAD R29, R29, R21, RZ ;  /* 0x000000151d1d7224 */ /* 0x002fc800078e02ff */
[----:B------:R-:W-:-:S06]  /*1050*/  IMAD.HI.U32 R21, R21, R29, R20 ;  /* 0x0000001d15157227 */ /* 0x000fcc00078e0014 */
[----:B------:R-:W-:-:S04]  /*1060*/  IMAD.HI.U32 R21, R21, R42, RZ ;  /* 0x0000002a15157227 */ /* 0x000fc800078e00ff */
[----:B------:R-:W-:-:S04]  /*1070*/  IMAD.MOV R21, RZ, RZ, -R21 ;  /* 0x000000ffff157224 */ /* 0x000fc800078e0a15 */
[----:B------:R-:W-:-:S05]  /*1080*/  IMAD R22, R27, R21, R42 ;  /* 0x000000151b167224 */ /* 0x000fca00078e022a */
[----:B------:R-:W-:-:S13]  /*1090*/  ISETP.GE.U32.AND P0, PT, R22, R27, PT ;  /* 0x0000001b1600720c */ /* 0x000fda0003f06070 */
[----:B------:R-:W-:-:S05]  /*10a0*/  @P0 IMAD.IADD R22, R22, 0x1, -R27 ;  /* 0x0000000116160824 */ /* 0x000fca00078e0a1b */
[----:B------:R-:W-:-:S13]  /*10b0*/  ISETP.GE.U32.AND P0, PT, R22, R27, PT ;  /* 0x0000001b1600720c */ /* 0x000fda0003f06070 */
[----:B------:R-:W-:Y:S01]  /*10c0*/  @P0 IMAD.IADD R22, R22, 0x1, -R27 ;  /* 0x0000000116160824 */ /* 0x000fe200078e0a1b */
[----:B------:R-:W-:-:S04]  /*10d0*/  @!P2 LOP3.LUT R22, RZ, R27, RZ, 0x33, !PT ;  /* 0x0000001bff16a212 */ /* 0x000fc800078e33ff */
[----:B------:R-:W-:Y:S05]  /*10e0*/  NANOSLEEP R22 ;  /* 0x000000160000735d */ /* 0x000fea0003800000 */
[----:B------:R-:W2:Y:S01]  /*10f0*/  LD.E.64.STRONG.GPU R26, desc[UR8][R16.64+0x100] ;  /* 0x00010008101a7980 */ /* 0x000ea2000c10fb00 */
[----:B------:R-:W-:Y:S01]  /*1100*/  UMOV UR5, 0xffffffff ;  /* 0xffffffff00057882 */ /* 0x000fe20000000000 */
[----:B------:R-:W-:Y:S02]  /*1110*/  SHF.R.U32.HI R3, RZ, 0x1, R3 ;  /* 0x00000001ff037819 */ /* 0x000fe40000011603 */
[----:B--2---:R-:W-:Y:S01]  /*1120*/  ISETP.NE.AND P0, PT, R26, 0x63, PT ;  /* 0x000000631a00780c */ /* 0x004fe20003f05270 */
[----:B------:R-:W-:-:S12]  /*1130*/  BRA.DIV UR5, `(.L_x_100) ;  /* 0x0000003605187947 */ /* 0x000fd8000b800000 */
[----:B------:R-:W-:-:S13]  /*1140*/  VOTE.ANY P0, !P0 ;  /* 0x0000000000ff7806 */ /* 0x000fda0004000100 */
.L_x_130:
[----:B------:R-:W-:Y:S05]  /*1150*/  @P0 BRA `(.L_x_101) ;  /* 0xfffffffc00900947 */ /* 0x000fea000383ffff */
.L_x_99:
[----:B------:R-:W-:Y:S01]  /*1160*/  UMOV UR5, 0xffffffff ;  /* 0xffffffff00057882 */ /* 0x000fe20000000000 */
[----:B------:R-:W-:Y:S02]  /*1170*/  ISETP.NE.AND P0, PT, R26, 0x65, PT ;  /* 0x000000651a00780c */ /* 0x000fe40003f05270 */
[----:B------:R-:W-:Y:S11]  /*1180*/  BRA.DIV UR5, `(.L_x_102) ;  /* 0x0000003605247947 */ /* 0x000ff6000b800000 */
[----:B------:R-:W0:Y:S01]  /*1190*/  S2R R30, SR_GEMASK ;  /* 0x00000000001e7919 */ /* 0x000e220000003c00 */
[----:B------:R-:W-:Y:S01]  /*11a0*/  VOTE.ANY R21, PT, !P0 ;  /* 0x0000000000157806 */ /* 0x000fe200040e0100 */
[C---:B------:R-:W-:Y:S02]  /*11b0*/  VIADD R41, R39.reuse, 0x2 ;  /* 0x0000000227297836 */ /* 0x040fe40000000000 */
[C---:B------:R-:W-:Y:S02]  /*11c0*/  VIADD R43, R39.reuse, 0x4 ;  /* 0x00000004272b7836 */ /* 0x040fe40000000000 */
[C---:B------:R-:W-:Y:S02]  /*11d0*/  VIADD R44, R39.reuse, 0x8 ;  /* 0x00000008272c7836 */ /* 0x040fe40000000000 */
[----:B------:R-:W-:Y:S01]  /*11e0*/  VIADD R45, R39, 0x10 ;  /* 0x00000010272d7836 */ /* 0x000fe20000000000 */
[----:B0-----:R-:W-:-:S05]  /*11f0*/  LOP3.LUT R21, R21, 0x80000000, R30, 0xec, !PT ;  /* 0x8000000015157812 */ /* 0x001fca00078eec1e */
[----:B------:R-:W-:-:S05]  /*1200*/  VIADD R16, R21, 0xffffffff ;  /* 0xffffffff15107836 */ /* 0x000fca0000000000 */
[----:B------:R-:W-:-:S04]  /*1210*/  LOP3.LUT R16, R21, R16, RZ, 0xc, !PT ;  /* 0x0000001015107212 */ /* 0x000fc800078e0cff */
[----:B------:R0:W1:Y:S02]  /*1220*/  POPC R20, R16 ;  /* 0x0000001000147309 */ /* 0x0000640000000000 */
[----:B0-----:R-:W0:Y:S01]  /*1230*/  LDC.64 R16, c[0x0][0x390] ;  /* 0x0000e400ff107b82 */ /* 0x001e220000000a00 */
[----:B-1----:R-:W1:Y:S01]  /*1240*/  SHFL.DOWN PT, R22, R27, 0x1, R20 ;  /* 0x082000001b167989 */ /* 0x002e6200000e0014 */
[-C--:B------:R-:W-:Y:S02]  /*1250*/  ISETP.GE.AND P0, PT, R39, R20.reuse, PT ;  /* 0x000000142700720c */ /* 0x080fe40003f06270 */
[----:B------:R-:W-:Y:S02]  /*1260*/  ISETP.GT.AND P2, PT, R45, R20, PT ;  /* 0x000000142d00720c */ /* 0x000fe40003f44270 */
[----:B0-----:R-:W-:Y:S02]  /*1270*/  IADD3 R28, P3, PT, R16, 0x100, RZ ;  /* 0x00000100101c7810 */ /* 0x001fe40007f7e0ff */
[----:B-1----:R-:W-:-:S02]  /*1280*/  SEL R22, R22, RZ, !P0 ;  /* 0x000000ff16167207 */ /* 0x002fc40004000000 */
[----:B------:R-:W-:-:S03]  /*1290*/  ISETP.GT.AND P0, PT, R41, R20, PT ;  /* 0x000000142900720c */ /* 0x000fc60003f04270 */
[----:B------:R-:W-:-:S05]  /*12a0*/  IMAD.IADD R3, R22, 0x1, R27 ;  /* 0x0000000116037824 */ /* 0x000fca00078e021b */
[----:B------:R-:W0:Y:S02]  /*12b0*/  SHFL.DOWN PT, R22, R3, 0x2, R20 ;  /* 0x0840000003167989 */ /* 0x000e2400000e0014 */
[----:B0-----:R-:W-:Y:S02]  /*12c0*/  SEL R22, R22, RZ, !P0 ;  /* 0x000000ff16167207 */ /* 0x001fe40004000000 */
[----:B------:R-:W-:-:S03]  /*12d0*/  ISETP.GT.AND P0, PT, R43, R20, PT ;  /* 0x000000142b00720c */ /* 0x000fc60003f04270 */
[----:B------:R-:W-:Y:S02]  /*12e0*/  IMAD.IADD R29, R3, 0x1, R22 ;  /* 0x00000001031d7824 */ /* 0x000fe400078e0216 */
[----:B------:R-:W-:-:S03]  /*12f0*/  IMAD.X R3, RZ, RZ, R17, P3 ;  /* 0x000000ffff037224 */ /* 0x000fc600018e0611 */
        /* <DEDUP_REMOVED lines=10> */
[----:B0-----:R-:W-:-:S05]  /*13a0*/  SEL R22, R22, RZ, !P2 ;  /* 0x000000ff16167207 */ /* 0x001fca0005000000 */
[----:B------:R-:W-:-:S07]  /*13b0*/  IMAD.IADD R46, R47, 0x1, R22 ;  /* 0x000000012f2e7824 */ /* 0x000fce00078e0216 */
.L_x_139:
[----:B------:R-:W-:Y:S05]  /*13c0*/  @!P0 BRA `(.L_x_103) ;  /* 0x0000000400248947 */ /* 0x000fea0003800000 */
[----:B------:R-:W-:-:S07]  /*13d0*/  IMAD.MOV.U32 R29, RZ, RZ, 0x3b8 ;  /* 0x000003b8ff1d7424 */ /* 0x000fce00078e00ff */
.L_x_109:
[----:B------:R-:W-:Y:S02]  /*13e0*/  IMAD.MOV.U32 R16, RZ, RZ, R28 ;  /* 0x000000ffff107224 */ /* 0x000fe400078e001c */
[----:B------:R-:W-:Y:S02]  /*13f0*/  IMAD.MOV.U32 R17, RZ, RZ, R3 ;  /* 0x000000ffff117224 */ /* 0x000fe400078e0003 */
        /* <DEDUP_REMOVED lines=8> */
.L_x_142:
[----:B------:R-:W-:Y:S05]  /*1480*/  @!P0 BRA `(.L_x_105) ;  /* 0x0000000000748947 */ /* 0x000fea0003800000 */
[----:B------:R-:W-:-:S07]  /*1490*/  IMAD.MOV.U32 R22, RZ, RZ, R29 ;  /* 0x000000ffff167224 */ /* 0x000fce00078e001d */
.L_x_107:
        /* <DEDUP_REMOVED lines=27> */
.L_x_145:
[----:B------:R-:W-:Y:S05]  /*1650*/  @P0 BRA `(.L_x_107) ;  /* 0xfffffffc00900947 */ /* 0x000fea000383ffff */
.L_x_105:
[----:B------:R-:W-:Y:S01]  /*1660*/  UMOV UR5, 0xffffffff ;  /* 0xffffffff00057882 */ /* 0x000fe20000000000 */
[----:B------:R-:W-:Y:S02]  /*1670*/  ISETP.NE.AND P0, PT, R26, 0x65, PT ;  /* 0x000000651a00780c */ /* 0x000fe40003f05270 */
[----:B------:R-:W-:Y:S11]  /*1680*/  BRA.DIV UR5, `(.L_x_108) ;  /* 0x0000003605287947 */ /* 0x000ff6000b800000 */
[----:B------:R-:W-:Y:S01]  /*1690*/  VOTE.ANY R21, PT, !P0 ;  /* 0x0000000000157806 */ /* 0x000fe200040e0100 */
[----:B------:R-:W-:-:S03]  /*16a0*/  VIADD R40, R40, 0xffffffe0 ;  /* 0xffffffe028287836 */ /* 0x000fc60000000000 */
[----:B------:R-:W-:-:S05]  /*16b0*/  LOP3.LUT R21, R21, 0x80000000, R30, 0xec, !PT ;  /* 0x8000000015157812 */ /* 0x000fca00078eec1e */
        /* <DEDUP_REMOVED lines=25> */
.L_x_154:
[----:B------:R-:W-:Y:S05]  /*1850*/  @P0 BRA `(.L_x_109) ;  /* 0xfffffff800e00947 */ /* 0x000fea000383ffff */
.L_x_103:
        /* <DEDUP_REMOVED lines=8> */
[----:B0-----:R-:W-:-:S05]  /*18e0*/  @!P1 LEA R3, R16, R3, 0x18 ;  /* 0x0000000310039211 */ /* 0x001fca00078ec0ff */
[----:B------:R1:W-:Y:S04]  /*18f0*/  @!P1 STS [R3+0x8], R31 ;  /* 0x0000081f03009388 */ /* 0x0003e80000000800 */
[----:B------:R1:W-:Y:S01]  /*1900*/  @!P1 STS [R3+0x4], R46 ;  /* 0x0000042e03009388 */ /* 0x0003e20000000800 */
[----:B--2---:R-:W-:Y:S01]  /*1910*/  @!P0 LEA R17, R20, R17, 0x18 ;  /* 0x0000001114118211 */ /* 0x004fe200078ec0ff */
[----:B------:R-:W-:Y:S02]  /*1920*/  IMAD.MOV.U32 R20, RZ, RZ, R23 ;  /* 0x000000ffff147224 */ /* 0x000fe400078e0017 */
[----:B------:R-:W-:Y:S02]  /*1930*/  @!P0 IMAD.MOV.U32 R20, RZ, RZ, R46 ;  /* 0x000000ffff148224 */ /* 0x000fe400078e002e */
[----:B------:R1:W-:Y:S05]  /*1940*/  @!P0 STS [R17+0x4c], R46 ;  /* 0x00004c2e11008388 */ /* 0x0003ea0000000800 */
.L_x_97:
[----:B------:R-:W-:Y:S05]  /*1950*/  WARPSYNC.ALL ;  /* 0x0000000000007948 */ /* 0x000fea0003800000 */
[----:B------:R-:W0:Y:S08]  /*1960*/  S2UR UR6, SR_CgaCtaId ;  /* 0x00000000000679c3 */ /* 0x000e300000008800 */
[----:B------:R-:W-:Y:S06]  /*1970*/  BAR.SYNC.DEFER_BLOCKING 0x0 ;  /* 0x0000000000007b1d */ /* 0x000fec0000010000 */
[----:B------:R-:W-:Y:S01]  /*1980*/  UMOV UR5, 0x400 ;  /* 0x0000040000057882 */ /* 0x000fe20000000000 */
[----:B------:R-:W2:Y:S01]  /*1990*/  S2R R16, SR_TID.X ;  /* 0x0000000000107919 */ /* 0x000ea20000002100 */
[----:B0-----:R-:W-:-:S09]  /*19a0*/  ULEA UR5, UR6, UR5, 0x18 ;  /* 0x0000000506057291 */ /* 0x001fd2000f8ec0ff */
[----:B-1----:R-:W0:Y:S01]  /*19b0*/  LDS R3, [UR5+0x4c] ;  /* 0x00004c05ff037984 */ /* 0x002e220008000800 */
[----:B--2---:R-:W-:-:S04]  /*19c0*/  ISETP.NE.AND P0, PT, R16, RZ, PT ;  /* 0x000000ff1000720c */ /* 0x004fc80003f05270 */
[----:B0-----:R-:W-:-:S05]  /*19d0*/  SEL R3, R3, RZ, P0 ;  /* 0x000000ff03037207 */ /* 0x001fca0000000000 */
[----:B------:R-:W-:-:S07]  /*19e0*/  IMAD.IADD R44, R3, 0x1, R20 ;  /* 0x00000001032c7824 */ /* 0x000fce00078e0214 */
.L_x_96:
[----:B------:R-:W-:Y:S05]  /*19f0*/  BSYNC.RECONVERGENT B0 ;  /* 0x0000000000007941 */ /* 0x000fea0003800200 */
.L_x_94:
[----:B------:R-:W-:Y:S01]  /*1a00*/  IMAD.IADD R45, R36, 0x1, R44 ;  /* 0x00000001242d7824 */ /* 0x000fe200078e022c */
[----:B------:R-:W1:Y:S01]  /*1a10*/  S2R R3, SR_TID.X ;  /* 0x0000000000037919 */ /* 0x000e620000002100 */
[----:B------:R-:W2:Y:S01]  /*1a20*/  S2UR UR6, SR_CgaCtaId ;  /* 0x00000000000679c3 */ /* 0x000ea20000008800 */
[----:B------:R-:W-:Y:S01]  /*1a30*/  UMOV UR5, 0x400 ;  /* 0x0000040000057882 */ /* 0x000fe20000000000 */
[----:B0-----:R-:W-:Y:S01]  /*1a40*/  IMAD.IADD R16, R37, 0x1, R45 ;  /* 0x0000000125107824 */ /* 0x001fe200078e022d */
[----:B------:R-:W0:Y:S03]  /*1a50*/  S2R R24, SR_LANEID ;  /* 0x0000000000187919 */ /* 0x000e260000000000 */
[----:B------:R-:W-:Y:S02]  /*1a60*/  IMAD.IADD R17, R34, 0x1, R16 ;  /* 0x0000000122117824 */ /* 0x000fe400078e0210 */
[----:B------:R-:W-:Y:S02]  /*1a70*/  BAR.SYNC.DEFER_BLOCKING 0x0 ;  /* 0x0000000000007b1d */ /* 0x000fe40000010000 */
[----:B------:R-:W-:-:S04]  /*1a80*/  IMAD.IADD R22, R35, 0x1, R17 ;  /* 0x0000000123167824 */ /* 0x000fc800078e0211 */
[----:B------:R-:W-:-:S04]  /*1a90*/  IMAD.IADD R23, R32, 0x1, R22 ;  /* 0x0000000120177824 */ /* 0x000fc800078e0216 */
[----:B------:R-:W-:-:S04]  /*1aa0*/  IMAD.IADD R20, R33, 0x1, R23 ;  /* 0x0000000121147824 */ /* 0x000fc800078e0217 */
[----:B------:R-:W-:Y:S01]  /*1ab0*/  IMAD.IADD R21, R18, 0x1, R20 ;  /* 0x0000000112157824 */ /* 0x000fe200078e0214 */
[----:B--2---:R-:W-:-:S03]  /*1ac0*/  ULEA UR5, UR6, UR5, 0x18 ;  /* 0x0000000506057291 */ /* 0x004fc6000f8ec0ff */
[----:B------:R-:W-:Y:S01]  /*1ad0*/  IMAD.IADD R18, R19, 0x1, R21 ;  /* 0x0000000113127824 */ /* 0x000fe200078e0215 */
[----:B------:R-:W2:Y:S03]  /*1ae0*/  LDCU.64 UR6, c[0x0][0x388] ;  /* 0x00007100ff0677ac */ /* 0x000ea60008000a00 */
[----:B------:R-:W-:Y:S01]  /*1af0*/  IMAD.IADD R19, R14, 0x1, R18 ;  /* 0x000000010e137824 */ /* 0x000fe200078e0212 */
[----:B-1----:R-:W-:-:S03]  /*1b00*/  SHF.R.U32.HI R3, RZ, 0x5, R3 ;  /* 0x00000005ff037819 */ /* 0x002fc60000011603 */
[----:B------:R-:W-:Y:S02]  /*1b10*/  IMAD.IADD R14, R15, 0x1, R19 ;  /* 0x000000010f0e7824 */ /* 0x000fe400078e0213 */
[----:B0-----:R-:W-:Y:S02]  /*1b20*/  IMAD R3, R3, 0x2c0, R24 ;  /* 0x000002c003037824 */ /* 0x001fe400078e0218 */
[----:B------:R-:W-:-:S03]  /*1b30*/  IMAD.IADD R15, R12, 0x1, R14 ;  /* 0x000000010c0f7824 */ /* 0x000fc600078e020e */
[----:B------:R-:W-:Y:S01]  /*1b40*/  LEA R49, R3, UR5, 0x2 ;  /* 0x0000000503317c11 */ /* 0x000fe2000f8e10ff */
[----:B------:R-:W-:Y:S01]  /*1b50*/  IMAD.IADD R12, R13, 0x1, R15 ;  /* 0x000000010d0c7824 */ /* 0x000fe200078e020f */
[----:B--2---:R-:W-:-:S03]  /*1b60*/  IADD3 R38, P0, PT, R38, UR6, RZ ;  /* 0x0000000626267c10 */ /* 0x004fc6000ff1e0ff */
[----:B------:R-:W-:Y:S02]  /*1b70*/  IMAD.IADD R13, R10, 0x1, R12 ;  /* 0x000000010a0d7824 */ /* 0x000fe400078e020c */
[----:B------:R-:W-:Y:S01]  /*1b80*/  IMAD R24, R24, 0x54, R49 ;  /* 0x0000005418187824 */ /* 0x000fe200078e0231 */
[----:B------:R-:W-:Y:S01]  /*1b90*/  IADD3.X R39, PT, PT, R0, UR7, RZ, P0, !PT ;  /* 0x0000000700277c10 */ /* 0x000fe200087fe4ff */
[----:B------:R-:W-:-:S03]  /*1ba0*/  IMAD.IADD R10, R11, 0x1, R13 ;  /* 0x000000010b0a7824 */ /* 0x000fc600078e020d */
[----:B------:R-:W-:Y:S01]  /*1bb0*/  STS.64 [R24], R44 ;  /* 0x0000002c18007388 */ /* 0x000fe20000000a00 */
[----:B------:R-:W-:-:S03]  /*1bc0*/  IMAD.IADD R11, R8, 0x1, R10 ;  /* 0x00000001080b7824 */ /* 0x000fc600078e020a */
[----:B------:R-:W-:Y:S01]  /*1bd0*/  STS.64 [R24+0x8], R16 ;  /* 0x0000081018007388 */ /* 0x000fe20000000a00 */
        /* <DEDUP_REMOVED lines=11> */
[----:B------:R-:W-:Y:S04]  /*1c90*/  STS.64 [R24+0x38], R10 ;  /* 0x0000380a18007388 */ /* 0x000fe80000000a00 */
[----:B------:R-:W-:Y:S04]  /*1ca0*/  STS.64 [R24+0x40], R8 ;  /* 0x0000400818007388 */ /* 0x000fe80000000a00 */
[----:B------:R-:W-:Y:S04]  /*1cb0*/  STS.64 [R24+0x48], R6 ;  /* 0x0000480618007388 */ /* 0x000fe80000000a00 */
[----:B------:R-:W-:Y:S01]  /*1cc0*/  STS.64 [R24+0x50], R4 ;  /* 0x0000500418007388 */ /* 0x000fe20000000a00 */
[----:B------:R-:W-:-:S03]  /*1cd0*/  NOP ;  /* 0x0000000000007918 */ /* 0x000fc60000000000 */
[----:B------:R-:W0:Y:S04]  /*1ce0*/  LDS R3, [R49] ;  /* 0x0000000031037984 */ /* 0x000e280000000800 */
[----:B------:R-:W1:Y:S04]  /*1cf0*/  LDS R17, [R49+0x80] ;  /* 0x0000800031117984 */ /* 0x000e680000000800 */
        /* <DEDUP_REMOVED lines=43> */
.L_x_93:
[----:B------:R-:W-:-:S13]  /*1fb0*/  ISETP.NE.AND P0, PT, R0, RZ, PT ;  /* 0x000000ff0000720c */ /* 0x000fda0003f05270 */
[----:B------:R-:W-:Y:S05]  /*1fc0*/  @!P0 EXIT ;  /* 0x000000000000894d */ /* 0x000fea0003800000 */
[----:B------:R-:W0:Y:S02]  /*1fd0*/  LDC.64 R4, c[0x0][0x380] ;  /* 0x0000e000ff047b82 */ /* 0x000e240000000a00 */
[----:B0-----:R-:W-:-:S05]  /*1fe0*/  IMAD.WIDE.U32 R4, R7, 0x4, R4 ;  /* 0x0000000407047825 */ /* 0x001fca00078e0004 */
[----:B------:R0:W2:Y:S01]  /*1ff0*/  LDG.E R6, desc[UR8][R4.64] ;  /* 0x0000000804067981 */ /* 0x0000a2000c1e1900 */
[----:B------:R-:W3:Y:S02]  /*2000*/  S2R R2, SR_TID.X ;  /* 0x0000000000027919 */ /* 0x000ee40000002100 */
[C---:B---3--:R-:W-:Y:S02]  /*2010*/  LOP3.LUT R3, R2.reuse, 0x1f, RZ, 0xc0, !PT ;  /* 0x0000001f02037812 */ /* 0x048fe400078ec0ff */
[----:B------:R-:W-:-:S05]  /*2020*/  LOP3.LUT R8, R2, 0x3e0, RZ, 0xc0, !PT ;  /* 0x000003e002087812 */ /* 0x000fca00078ec0ff */
[----:B------:R-:W-:-:S04]  /*2030*/  IMAD R3, R8, 0x16, R3 ;  /* 0x0000001608037824 */ /* 0x000fc800078e0203 */
[C---:B------:R-:W-:Y:S01]  /*2040*/  VIADD R7, R3.reuse, 0x20 ;  /* 0x0000002003077836 */ /* 0x040fe20000000000 */
[C---:B------:R-:W-:Y:S01]  /*2050*/  ISETP.GE.U32.AND P6, PT, R3.reuse, R0, PT ;  /* 0x000000000300720c */ /* 0x040fe20003fc6070 */
[C---:B------:R-:W-:Y:S01]  /*2060*/  VIADD R9, R3.reuse, 0x40 ;  /* 0x0000004003097836 */ /* 0x040fe20000000000 */
[C---:B0-----:R-:W-:Y:S01]  /*2070*/  LEA R4, P1, R3.reuse, R4, 0x2 ;  /* 0x0000000403047211 */ /* 0x041fe200078210ff */
[----:B------:R-:W-:Y:S01]  /*2080*/  VIADD R11, R3, 0x60 ;  /* 0x00000060030b7836 */ /* 0x000fe20000000000 */
[-C--:B------:R-:W-:Y:S01]  /*2090*/  ISETP.GE.U32.AND P5, PT, R7, R0.reuse, PT ;  /* 0x000000000700720c */ /* 0x080fe20003fa6070 */
[----:B------:R-:W-:Y:S01]  /*20a0*/  VIADD R7, R3, 0x80 ;  /* 0x0000008003077836 */ /* 0x000fe20000000000 */
[-C--:B------:R-:W-:Y:S01]  /*20b0*/  ISETP.GE.U32.AND P0, PT, R9, R0.reuse, PT ;  /* 0x000000000900720c */ /* 0x080fe20003f06070 */
[----:B------:R-:W-:Y:S01]  /*20c0*/  IMAD.X R5, RZ, RZ, R5, P1 ;  /* 0x000000ffff057224 */ /* 0x000fe200008e0605 */
[-C--:B------:R-:W-:Y:S01]  /*20d0*/  ISETP.GE.U32.AND P4, PT, R11, R0.reuse, PT ;  /* 0x000000000b00720c */ /* 0x080fe20003f86070 */
[----:B------:R-:W-:Y:S01]  /*20e0*/  VIADD R9, R3, 0xa0 ;  /* 0x000000a003097836 */ /* 0x000fe20000000000 */
[----:B------:R-:W-:Y:S01]  /*20f0*/  ISETP.GE.U32.AND P3, PT, R7, R0, PT ;  /* 0x000000000700720c */ /* 0x000fe20003f66070 */
[----:B------:R-:W-:-:S03]  /*2100*/  VIADD R7, R3, 0xc0 ;  /* 0x000000c003077836 */ /* 0x000fc60000000000 */
[-C--:B------:R-:W-:Y:S01]  /*2110*/  ISETP.GE.U32.AND P2, PT, R9, R0.reuse, PT ;  /* 0x000000000900720c */ /* 0x080fe20003f46070 */
[----:B------:R-:W-:Y:S01]  /*2120*/  VIADD R9, R3, 0x100 ;  /* 0x0000010003097836 */ /* 0x000fe20000000000 */
[-C--:B------:R-:W-:Y:S01]  /*2130*/  ISETP.GE.U32.AND P1, PT, R7, R0.reuse, PT ;  /* 0x000000000700720c */ /* 0x080fe20003f26070 */
[C---:B------:R-:W-:Y:S02]  /*2140*/  VIADD R7, R3.reuse, 0xe0 ;  /* 0x000000e003077836 */ /* 0x040fe40000000000 */
[----:B------:R-:W-:Y:S02]  /*2150*/  VIADD R39, R3, 0x2a0 ;  /* 0x000002a003277836 */ /* 0x000fe40000000000 */
[----:B--2---:R-:W-:Y:S02]  /*2160*/  IMAD.MOV.U32 R16, RZ, RZ, R6 ;  /* 0x000000ffff107224 */ /* 0x004fe400078e0006 */
[----:B------:R-:W2:Y:S01]  /*2170*/  @!P6 LDG.E R6, desc[UR8][R4.64] ;  /* 0x000000080406e981 */ /* 0x000ea2000c1e1900 */
[----:B------:R-:W-:Y:S01]  /*2180*/  ISETP.GE.U32.AND P6, PT, R7, R0, PT ;  /* 0x000000000700720c */ /* 0x000fe20003fc6070 */
[----:B------:R-:W-:-:S02]  /*2190*/  IMAD.MOV.U32 R10, RZ, RZ, R16 ;  /* 0x000000ffff0a7224 */ /* 0x000fc400078e0010 */
[----:B------:R-:W-:Y:S02]  /*21a0*/  VIADD R7, R3, 0x120 ;  /* 0x0000012003077836 */ /* 0x000fe40000000000 */
[--C-:B------:R-:W-:Y:S02]  /*21b0*/  IMAD.MOV.U32 R12, RZ, RZ, R16.reuse ;  /* 0x000000ffff0c7224 */ /* 0x100fe400078e0010 */
[----:B------:R-:W3:Y:S01]  /*21c0*/  @!P0 LDG.E R10, desc[UR8][R4.64+0x100] ;  /* 0x00010008040a8981 */ /* 0x000ee2000c1e1900 */
[-C--:B------:R-:W-:Y:S01]  /*21d0*/  ISETP.GE.U32.AND P0, PT, R7, R0.reuse, PT ;  /* 0x000000000700720c */ /* 0x080fe20003f06070 */
[----:B------:R-:W-:Y:S02]  /*21e0*/  VIADD R7, R3, 0x140 ;  /* 0x0000014003077836 */ /* 0x000fe40000000000 */
[--C-:B------:R-:W-:Y:S01]  /*21f0*/  IMAD.MOV.U32 R8, RZ, RZ, R16.reuse ;  /* 0x000000ffff087224 */ /* 0x100fe200078e0010 */
[----:B------:R-:W4:Y:S01]  /*2200*/  @!P4 LDG.E R12, desc[UR8][R4.64+0x180] ;  /* 0x00018008040cc981 */ /* 0x000f22000c1e1900 */
[----:B------:R-:W-:Y:S01]  /*2210*/  IMAD.MOV.U32 R18, RZ, RZ, R16 ;  /* 0x000000ffff127224 */ /* 0x000fe200078e0010 */
[----:B------:R-:W-:Y:S01]  /*2220*/  ISETP.GE.U32.AND P4, PT, R7, R0, PT ;  /* 0x000000000700720c */ /* 0x000fe20003f86070 */
[----:B------:R-:W-:-:S02]  /*2230*/  VIADD R7, R3, 0x180 ;  /* 0x0000018003077836 */ /* 0x000fc40000000000 */
[----:B------:R-:W4:Y:S01]  /*2240*/  @!P5 LDG.E R8, desc[UR8][R4.64+0x80] ;  /* 0x000080080408d981 */ /* 0x000f22000c1e1900 */
[-C--:B------:R-:W-:Y:S01]  /*2250*/  ISETP.GE.U32.AND P5, PT, R9, R0.reuse, PT ;  /* 0x000000000900720c */ /* 0x080fe20003fa6070 */
[--C-:B------:R-:W-:Y:S02]  /*2260*/  IMAD.MOV.U32 R20, RZ, RZ, R16.reuse ;  /* 0x000000ffff147224 */ /* 0x100fe400078e0010 */
[----:B------:R-:W4:Y:S01]  /*2270*/  @!P2 LDG.E R18, desc[UR8][R4.64+0x280] ;  /* 0x000280080412a981 */ /* 0x000f22000c1e1900 */
[-C--:B------:R-:W-:Y:S01]  /*2280*/  ISETP.GE.U32.AND P2, PT, R7, R0.reuse, PT ;  /* 0x000000000700720c */ /* 0x080fe20003f46070 */
[C---:B------:R-:W-:Y:S02]  /*2290*/  VIADD R7, R3.reuse, 0x1a0 ;  /* 0x000001a003077836 */ /* 0x040fe40000000000 */
[--C-:B------:R-:W-:Y:S01]  /*22a0*/  IMAD.MOV.U32 R14, RZ, RZ, R16.reuse ;  /* 0x000000ffff0e7224 */ /* 0x100fe200078e0010 */
[----:B------:R-:W4:Y:S01]  /*22b0*/  @!P1 LDG.E R20, desc[UR8][R4.64+0x300] ;  /* 0x0003000804149981 */ /* 0x000f22000c1e1900 */
[----:B------:R-:W-:Y:S01]  /*22c0*/  VIADD R9, R3, 0x160 ;  /* 0x0000016003097836 */ /* 0x000fe20000000000 */
[----:B------:R-:W-:Y:S01]  /*22d0*/  ISETP.GE.U32.AND P1, PT, R7, R0, PT ;  /* 0x000000000700720c */ /* 0x000fe20003f26070 */
[----:B------:R-:W-:-:S02]  /*22e0*/  IMAD.MOV.U32 R24, RZ, RZ, R16 ;  /* 0x000000ffff187224 */ /* 0x000fc400078e0010 */
[----:B------:R-:W-:Y:S01]  /*22f0*/  VIADD R7, R3, 0x1e0 ;  /* 0x000001e003077836 */ /* 0x000fe20000000000 */
[----:B------:R-:W4:Y:S01]  /*2300*/  @!P3 LDG.E R14, desc[UR8][R4.64+0x200] ;  /* 0x00020008040eb981 */ /* 0x000f22000c1e1900 */
[--C-:B------:R-:W-:Y:S01]  /*2310*/  IMAD.MOV.U32 R22, RZ, RZ, R16.reuse ;  /* 0x000000ffff167224 */ /* 0x100fe200078e0010 */
[-C--:B------:R-:W-:Y:S01]  /*2320*/  ISETP.GE.U32.AND P3, PT, R9, R0.reuse, PT ;  /* 0x000000000900720c */ /* 0x080fe20003f66070 */
[----:B------:R-:W-:Y:S01]  /*2330*/  VIADD R9, R3, 0x1c0 ;  /* 0x000001c003097836 */ /* 0x000fe20000000000 */
[----:B------:R-:W4:Y:S01]  /*2340*/  @!P5 LDG.E R24, desc[UR8][R4.64+0x400] ;  /* 0x000400080418d981 */ /* 0x000f22000c1e1900 */
[--C-:B------:R-:W-:Y:S01]  /*2350*/  IMAD.MOV.U32 R26, RZ, RZ, R16.reuse ;  /* 0x000000ffff1a7224 */ /* 0x100fe200078e0010 */
[-C--:B------:R-:W-:Y:S01]  /*2360*/  ISETP.GE.U32.AND P5, PT, R7, R0.reuse, PT ;  /* 0x000000000700720c */ /* 0x080fe20003fa6070 */
[----:B------:R-:W-:Y:S01]  /*2370*/  VIADD R7, R3, 0x200 ;  /* 0x0000020003077836 */ /* 0x000fe20000000000 */
[----:B------:R-:W4:Y:S01]  /*2380*/  @!P6 LDG.E R22, desc[UR8][R4.64+0x380] ;  /* 0x000380080416e981 */ /* 0x000f22000c1e1900 */
[----:B------:R-:W-:Y:S01]  /*2390*/  ISETP.GE.U32.AND P6, PT, R9, R0, PT ;  /* 0x000000000900720c */ /* 0x000fe20003fc6070 */
[----:B------:R-:W-:-:S02]  /*23a0*/  IMAD.MOV.U32 R28, RZ, RZ, R16 ;  /* 0x000000ffff1c7224 */ /* 0x000fc400078e0010 */
[--C-:B------:R-:W-:Y:S01]  /*23b0*/  IMAD.MOV.U32 R30, RZ, RZ, R16.reuse ;  /* 0x000000ffff1e7224 */ /* 0x100fe200078e0010 */
[----:B------:R-:W4:Y:S01]  /*23c0*/  @!P0 LDG.E R26, desc[UR8][R4.64+0x480] ;  /* 0x00048008041a8981 */ /* 0x000f22000c1e1900 */
[-C--:B------:R-:W-:Y:S01]  /*23d0*/  ISETP.GE.U32.AND P0, PT, R7, R0.reuse, PT ;  /* 0x000000000700720c */ /* 0x080fe20003f06070 */
[C---:B------:R-:W-:Y:S02]  /*23e0*/  VIADD R9, R3.reuse, 0x220 ;  /* 0x0000022003097836 */ /* 0x040fe40000000000 */
[----:B------:R-:W-:Y:S01]  /*23f0*/  VIADD R7, R3, 0x240 ;  /* 0x0000024003077836 */ /* 0x000fe20000000000 */
[----:B------:R-:W4:Y:S01]  /*2400*/  @!P4 LDG.E R28, desc[UR8][R4.64+0x500] ;  /* 0x00050008041cc981 */ /* 0x000f22000c1e1900 */
[--C-:B------:R-:W-:Y:S01]  /*2410*/  IMAD.MOV.U32 R32, RZ, RZ, R16.reuse ;  /* 0x000000ffff207224 */ /* 0x100fe200078e0010 */
[-C--:B------:R-:W-:Y:S01]  /*2420*/  ISETP.GE.U32.AND P4, PT, R9, R0.reuse, PT ;  /* 0x000000000900720c */ /* 0x080fe20003f86070 */
[--C-:B------:R-:W-:Y:S01]  /*2430*/  IMAD.MOV.U32 R34, RZ, RZ, R16.reuse ;  /* 0x000000ffff227224 */ /* 0x100fe200078e0010 */
[----:B------:R-:W4:Y:S01]  /*2440*/  @!P3 LDG.E R30, desc[UR8][R4.64+0x580] ;  /* 0x00058008041eb981 */ /* 0x000f22000c1e1900 */
[----:B------:R-:W-:Y:S01]  /*2450*/  IMAD.MOV.U32 R36, RZ, RZ, R16 ;  /* 0x000000ffff247224 */ /* 0x000fe200078e0010 */
[----:B------:R-:W-:Y:S01]  /*2460*/  ISETP.GE.U32.AND P3, PT, R7, R0, PT ;  /* 0x000000000700720c */ /* 0x000fe20003f66070 */
[C---:B------:R-:W-:Y:S01]  /*2470*/  VIADD R7, R3.reuse, 0x260 ;  /* 0x0000026003077836 */ /* 0x040fe20000000000 */
[----:B------:R-:W4:Y:S01]  /*2480*/  @!P2 LDG.E R32, desc[UR8][R4.64+0x600] ;  /* 0x000600080420a981 */ /* 0x000f22000c1e1900 */
[----:B------:R-:W-:-:S03]  /*2490*/  VIADD R9, R3, 0x280 ;  /* 0x0000028003097836 */ /* 0x000fc60000000000 */
[----:B------:R-:W4:Y:S01]  /*24a0*/  @!P1 LDG.E R34, desc[UR8][R4.64+0x680] ;  /* 0x0006800804229981 */ /* 0x000f22000c1e1900 */
[-C--:B------:R-:W-:Y:S02]  /*24b0*/  ISETP.GE.U32.AND P2, PT, R7, R0.reuse, PT ;  /* 0x000000000700720c */ /* 0x080fe40003f46070 */
[-C--:B------:R-:W-:Y:S01]  /*24c0*/  ISETP.GE.U32.AND P1, PT, R9, R0.reuse, PT ;  /* 0x000000000900720c */ /* 0x080fe20003f26070 */
[----:B------:R-:W4:Y:S01]  /*24d0*/  @!P6 LDG.E R36, desc[UR8][R4.64+0x700] ;  /* 0x000700080424e981 */ /* 0x000f22000c1e1900 */
[----:B------:R-:W-:Y:S01]  /*24e0*/  ISETP.GE.U32.AND P6, PT, R39, R0, PT ;  /* 0x000000002700720c */ /* 0x000fe20003fc6070 */
[--C-:B------:R-:W-:Y:S02]  /*24f0*/  IMAD.MOV.U32 R46, RZ, RZ, R16.reuse ;  /* 0x000000ffff2e7224 */ /* 0x100fe400078e0010 */
[--C-:B------:R-:W-:Y:S02]  /*2500*/  IMAD.MOV.U32 R48, RZ, RZ, R16.reuse ;  /* 0x000000ffff307224 */ /* 0x100fe400078e0010 */
[----:B------:R-:W-:-:S02]  /*2510*/  IMAD.MOV.U32 R50, RZ, RZ, R16 ;  /* 0x000000ffff327224 */ /* 0x000fc400078e0010 */
        /* <DEDUP_REMOVED lines=13> */
[----:B------:R-:W-:Y:S01]  /*25f0*/  UMOV UR4, 0x400 ;  /* 0x0000040000047882 */ /* 0x000fe20000000000 */
[----:B------:R-:W-:Y:S01]  /*2600*/  ISETP.NE.AND P0, PT, R42, RZ, PT ;  /* 0x000000ff2a00720c */ /* 0x000fe20003f05270 */
[----:B-1----:R-:W-:-:S02]  /*2610*/  ULEA UR4, UR5, UR4, 0x18 ;  /* 0x0000000405047291 */ /* 0x002fc4000f8ec0ff */
[----:B0-----:R-:W-:-:S05]  /*2620*/  IMAD R41, R43, 0x2c0, R38 ;  /* 0x000002c02b297824 */ /* 0x001fca00078e0226 */
        /* <DEDUP_REMOVED lines=39> */
[----:B------:R-:W-:Y:S02]  /*28a0*/  ISETP.NE.AND P1, PT, R38, 0x1f, PT ;  /* 0x0000001f2600780c */ /* 0x000fe40003f25270 */
[----:B---3--:R-:W-:Y:S02]  /*28b0*/  IADD3 R16, PT, PT, R8, R7, R16 ;  /* 0x0000000708107210 */ /* 0x008fe40007ffe010 */
[----:B------:R-:W-:Y:S02]  /*28c0*/  ISETP.NE.AND P2, PT, R43, 0xb, PT ;  /* 0x0000000b2b00780c */ /* 0x000fe40003f45270 */
        /* <DEDUP_REMOVED lines=52> */
[----:B------:R-:W-:Y:S02]  /*2c10*/  ISETP.NE.AND P1, PT, R38, RZ, PT ;  /* 0x000000ff2600720c */ /* 0x000fe40003f25270 */
[----:B------:R-:W-:Y:S01]  /*2c20*/  SEL R16, R25, R16, !P0 ;  /* 0x0000001019107207 */ /* 0x000fe20004000000 */
[----:B------:R-:W-:Y:S01]  /*2c30*/  @!P2 IMAD.IADD R16, R26, 0x1, R25 ;  /* 0x000000011a10a824 */ /* 0x000fe200078e0219 */
[----:B------:R-:W-:-:S02]  /*2c40*/  ISETP.GE.U32.AND P0, PT, R2, 0x20, PT ;  /* 0x000000200200780c */ /* 0x000fc40003f06070 */
[----:B------:R-:W-:Y:S02]  /*2c50*/  SEL R37, R37, RZ, P1 ;  /* 0x000000ff25257207 */ /* 0x000fe40000800000 */
[----:B------:R-:W-:-:S04]  /*2c60*/  SEL R17, R16, RZ, P0 ;  /* 0x000000ff10117207 */ /* 0x000fc80000000000 */
[----:B-----5:R-:W-:Y:S01]  /*2c70*/  IADD3 R44, PT, PT, R17, R37, R44 ;  /* 0x00000025112c7210 */ /* 0x020fe20007ffe02c */
[----:B------:R-:W-:Y:S06]  /*2c80*/  BRA `(.L_x_111) ;  /* 0x0000000c00e87947 */ /* 0x000fec0003800000 */
.L_x_110:
[----:B0-2---:R-:W-:Y:S02]  /*2c90*/  IADD3 R16, PT, PT, R6, R5, R4 ;  /* 0x0000000506107210 */ /* 0x005fe40007ffe004 */
[----:B------:R-:W-:Y:S02]  /*2ca0*/  ISETP.NE.AND P1, PT, R38, 0x1f, PT ;  /* 0x0000001f2600780c */ /* 0x000fe40003f25270 */
        /* <DEDUP_REMOVED lines=52> */
[----:B------:R-:W-:Y:S01]  /*2ff0*/  SEL R16, R23, R16, !P0 ;  /* 0x0000001017107207 */ /* 0x000fe20004000000 */
[----:B------:R-:W-:Y:S01]  /*3000*/  IMAD.IADD R23, R44, 0x1, -R37 ;  /* 0x000000012c177824 */ /* 0x000fe200078e0a25 */
[C---:B------:R-:W-:Y:S02]  /*3010*/  ISETP.NE.AND P0, PT, R43.reuse, 0xa, PT ;  /* 0x0000000a2b00780c */ /* 0x040fe40003f05270 */
[----:B------:R-:W-:Y:S02]  /*3020*/  SEL R16, R24, R16, !P1 ;  /* 0x0000001018107207 */ /* 0x000fe40004800000 */
[----:B------:R-:W-:Y:S02]  /*3030*/  ISETP.NE.AND P1, PT, R43, 0xb, PT ;  /* 0x0000000b2b00780c */ /* 0x000fe40003f25270 */
[----:B------:R-:W-:Y:S02]  /*3040*/  SEL R16, R25, R16, !P0 ;  /* 0x0000001019107207 */ /* 0x000fe40004000000 */
[----:B------:R-:W-:-:S02]  /*3050*/  ISETP.GT.U32.AND P0, PT, R2, 0x1f, PT ;  /* 0x0000001f0200780c */ /* 0x000fc40003f04070 */
[----:B------:R-:W-:Y:S02]  /*3060*/  SEL R17, R23, RZ, P2 ;  /* 0x000000ff17117207 */ /* 0x000fe40001000000 */
        /* <DEDUP_REMOVED lines=20> */
.L_x_157:
[----:B------:R-:W-:Y:S05]  /*31b0*/  @!P0 BRA `(.L_x_114) ;  /* 0x0000000000748947 */ /* 0x000fea0003800000 */
[----:B------:R-:W-:-:S07]  /*31c0*/  IMAD.MOV.U32 R20, RZ, RZ, 0x3b8 ;  /* 0x000003b8ff147424 */ /* 0x000fce00078e00ff */
.L_x_116:
        /* <DEDUP_REMOVED lines=27> */
.L_x_160:
[----:B------:R-:W-:Y:S05]  /*3380*/  @P0 BRA `(.L_x_116) ;  /* 0xfffffffc00900947 */ /* 0x000fea000383ffff */
.L_x_114:
[----:B------:R-:W-:Y:S01]  /*3390*/  UMOV UR5, 0xffffffff ;  /* 0xffffffff00057882 */ /* 0x000fe20000000000 */
[----:B------:R-:W-:Y:S02]  /*33a0*/  ISETP.NE.AND P0, PT, R18, 0x65, PT ;  /* 0x000000651200780c */ /* 0x000fe40003f05270 */
[----:B------:R-:W-:Y:S11]  /*33b0*/  BRA.DIV UR5, `(.L_x_117) ;  /* 0x0000001e05047947 */ /* 0x000ff6000b800000 */
[----:B------:R-:W0:Y:S01]  /*33c0*/  S2R R26, SR_GEMASK ;  /* 0x00000000001a7919 */ /* 0x000e220000003c00 */
[----:B------:R-:W-:Y:S01]  /*33d0*/  VOTE.ANY R21, PT, !P0 ;  /* 0x0000000000157806 */ /* 0x000fe200040e0100 */
[----:B------:R-:W-:-:S03]  /*33e0*/  VIADD R17, R38, 0x2 ;  /* 0x0000000226117836 */ /* 0x000fc60000000000 */
[----:B0-----:R-:W-:-:S05]  /*33f0*/  LOP3.LUT R21, R21, 0x80000000, R26, 0xec, !PT ;  /* 0x8000000015157812 */ /* 0x001fca00078eec1a */
[----:B------:R-:W-:-:S05]  /*3400*/  VIADD R16, R21, 0xffffffff ;  /* 0xffffffff15107836 */ /* 0x000fca0000000000 */
[----:B------:R-:W-:Y:S01]  /*3410*/  LOP3.LUT R16, R21, R16, RZ, 0xc, !PT ;  /* 0x0000001015107212 */ /* 0x000fe200078e0cff */
[----:B------:R-:W-:-:S03]  /*3420*/  VIADD R21, R38, 0x10 ;  /* 0x0000001026157836 */ /* 0x000fc60000000000 */
[----:B------:R-:W0:Y:S02]  /*3430*/  POPC R20, R16 ;  /* 0x0000001000147309 */ /* 0x000e240000000000 */
[----:B0-----:R-:W0:Y:S01]  /*3440*/  SHFL.DOWN PT, R22, R19, 0x1, R20 ;  /* 0x0820000013167989 */ /* 0x001e2200000e0014 */
[-C--:B------:R-:W-:Y:S02]  /*3450*/  ISETP.GE.AND P0, PT, R38, R20.reuse, PT ;  /* 0x000000142600720c */ /* 0x080fe40003f06270 */
[-C--:B------:R-:W-:Y:S02]  /*3460*/  ISETP.GT.AND P2, PT, R21, R20.reuse, PT ;  /* 0x000000141500720c */ /* 0x080fe40003f44270 */
[----:B0-----:R-:W-:Y:S02]  /*3470*/  SEL R22, R22, RZ, !P0 ;  /* 0x000000ff16167207 */ /* 0x001fe40004000000 */
[----:B------:R-:W-:Y:S01]  /*3480*/  ISETP.GT.AND P0, PT, R17, R20, PT ;  /* 0x000000141100720c */ /* 0x000fe20003f04270 */
[----:B------:R-:W-:-:S02]  /*3490*/  VIADD R17, R38, 0x4 ;  /* 0x0000000426117836 */ /* 0x000fc40000000000 */
        /* <DEDUP_REMOVED lines=8> */
[----:B------:R-:W-:Y:S02]  /*3520*/  ISETP.GT.AND P0, PT, R17, R20, PT ;  /* 0x000000141100720c */ /* 0x000fe40003f04270 */
[----:B------:R-:W0:Y:S01]  /*3530*/  LDC.64 R16, c[0x0][0x390] ;  /* 0x0000e400ff107b82 */ /* 0x000e220000000a00 */
[----:B------:R-:W-:-:S05]  /*3540*/  IMAD.IADD R19, R45, 0x1, R22 ;  /* 0x000000012d137824 */ /* 0x000fca00078e0216 */
[----:B------:R-:W1:Y:S01]  /*3550*/  SHFL.DOWN PT, R22, R19, 0x8, R20 ;  /* 0x0900000013167989 */ /* 0x000e6200000e0014 */
[----:B0-----:R-:W-:-:S05]  /*3560*/  IADD3 R44, P3, PT, R16, 0x100, RZ ;  /* 0x00000100102c7810 */ /* 0x001fca0007f7e0ff */
[----:B------:R-:W-:Y:S01]  /*3570*/  IMAD.X R45, RZ, RZ, R17, P3 ;  /* 0x000000ffff2d7224 */ /* 0x000fe200018e0611 */
[----:B-1----:R-:W-:Y:S02]  /*3580*/  SEL R22, R22, RZ, !P0 ;  /* 0x000000ff16167207 */ /* 0x002fe40004000000 */
[----:B------:R-:W-:-:S03]  /*3590*/  ISETP.NE.AND P0, PT, R18, 0x65, PT ;  /* 0x000000651200780c */ /* 0x000fc60003f05270 */
[----:B------:R-:W-:-:S05]  /*35a0*/  IMAD.IADD R43, R19, 0x1, R22 ;  /* 0x00000001132b7824 */ /* 0x000fca00078e0216 */
[----:B------:R-:W0:Y:S05]  /*35b0*/  SHFL.DOWN PT, R22, R43, 0x10, R20 ;  /* 0x0a0000002b167989 */ /* 0x000e2a00000e0014 */
[----:B------:R-:W-:Y:S02]  /*35c0*/  VOTE.ALL P0, P0 ;  /* 0x0000000000ff7806 */ /* 0x000fe40000000000 */
[----:B0-----:R-:W-:-:S05]  /*35d0*/  SEL R22, R22, RZ, !P2 ;  /* 0x000000ff16167207 */ /* 0x001fca0005000000 */
[----:B------:R-:W-:-:S07]  /*35e0*/  IMAD.IADD R46, R43, 0x1, R22 ;  /* 0x000000012b2e7824 */ /* 0x000fce00078e0216 */
.L_x_169:
[----:B------:R-:W-:Y:S05]  /*35f0*/  @!P0 BRA `(.L_x_118) ;  /* 0x00000004002c8947 */ /* 0x000fea0003800000 */
[----:B------:R-:W-:-:S07]  /*3600*/  IMAD.MOV.U32 R43, RZ, RZ, 0x3b8 ;  /* 0x000003b8ff2b7424 */ /* 0x000fce00078e00ff */
.L_x_124:
        /* <DEDUP_REMOVED lines=8> */
.L_x_172:
[----:B------:R-:W-:Y:S05]  /*3690*/  @!P0 BRA `(.L_x_120) ;  /* 0x0000000000748947 */ /* 0x000fea0003800000 */
[----:B------:R-:W-:-:S07]  /*36a0*/  IMAD.MOV.U32 R20, RZ, RZ, R43 ;  /* 0x000000ffff147224 */ /* 0x000fce00078e002b */
.L_x_122:
        /* <DEDUP_REMOVED lines=27> */
.L_x_175:
[----:B------:R-:W-:Y:S05]  /*3860*/  @P0 BRA `(.L_x_122) ;  /* 0xfffffffc00900947 */ /* 0x000fea000383ffff */
.L_x_120:
[----:B------:R-:W-:Y:S01]  /*3870*/  UMOV UR5, 0xffffffff ;  /* 0xffffffff00057882 */ /* 0x000fe20000000000 */
[----:B------:R-:W-:Y:S02]  /*3880*/  ISETP.NE.AND P0, PT, R18, 0x65, PT ;  /* 0x000000651200780c */ /* 0x000fe40003f05270 */
[----:B------:R-:W-:Y:S11]  /*3890*/  BRA.DIV UR5, `(.L_x_123) ;  /* 0x0000001e05107947 */ /* 0x000ff6000b800000 */
[----:B------:R-:W-:Y:S01]  /*38a0*/  VOTE.ANY R21, PT, !P0 ;  /* 0x0000000000157806 */ /* 0x000fe200040e0100 */
[----:B------:R-:W-:Y:S02]  /*38b0*/  VIADD R17, R38, 0x2 ;  /* 0x0000000226117836 */ /* 0x000fe40000000000 */
[----:B------:R-:W-:Y:S01]  /*38c0*/  VIADD R37, R37, 0xffffffe0 ;  /* 0xffffffe025257836 */ /* 0x000fe20000000000 */
[----:B------:R-:W-:-:S05]  /*38d0*/  LOP3.LUT R21, R21, 0x80000000, R26, 0xec, !PT ;  /* 0x8000000015157812 */ /* 0x000fca00078eec1a */
[----:B------:R-:W-:-:S05]  /*38e0*/  VIADD R16, R21, 0xffffffff ;  /* 0xffffffff15107836 */ /* 0x000fca0000000000 */
[----:B------:R-:W-:-:S04]  /*38f0*/  LOP3.LUT R16, R21, R16, RZ, 0xc, !PT ;  /* 0x0000001015107212 */ /* 0x000fc800078e0cff */
        /* <DEDUP_REMOVED lines=16> */
[----:B------:R-:W-:-:S03]  /*3a00*/  IMAD.IADD R19, R49, 0x1, R22 ;  /* 0x0000000131137824 */ /* 0x000fc600078e0216 */
[----:B------:R-:W-:Y:S02]  /*3a10*/  ISETP.GT.AND P2, PT, R17, R20, PT ;  /* 0x000000141100720c */ /* 0x000fe40003f44270 */
        /* <DEDUP_REMOVED lines=8> */
.L_x_184:
[----:B------:R-:W-:Y:S05]  /*3aa0*/  @P0 BRA `(.L_x_124) ;  /* 0xfffffff800d80947 */ /* 0x000fea000383ffff */
.L_x_118:
        /* <DEDUP_REMOVED lines=15> */
.L_x_112:
        /* <DEDUP_REMOVED lines=9> */
.L_x_111:
[----:B------:R-:W-:Y:S01]  /*3c30*/  IMAD.IADD R45, R4, 0x1, R44 ;  /* 0x00000001042d7824 */ /* 0x000fe200078e022c */
[----:B------:R-:W-:Y:S01]  /*3c40*/  BAR.SYNC.DEFER_BLOCKING 0x0 ;  /* 0x0000000000007b1d */ /* 0x000fe20000010000 */
[----:B------:R-:W-:Y:S02]  /*3c50*/  ISETP.NE.AND P0, PT, R2, RZ, PT ;  /* 0x000000ff0200720c */ /* 0x000fe40003f05270 */
[----:B------:R-:W-:-:S05]  /*3c60*/  IMAD.IADD R4, R5, 0x1, R45 ;  /* 0x0000000105047824 */ /* 0x000fca00078e022d */
[----:B------:R-:W0:Y:S01]  /*3c70*/  S2UR UR5, SR_CTAID.X ;  /* 0x00000000000579c3 */ /* 0x000e220000002500 */
[----:B------:R-:W-:Y:S01]  /*3c80*/  IMAD.IADD R5, R6, 0x1, R4 ;  /* 0x0000000106057824 */ /* 0x000fe200078e0204 */
[----:B------:R-:W1:Y:S03]  /*3c90*/  LDCU.64 UR6, c[0x0][0x388] ;  /* 0x00007100ff0677ac */ /* 0x000e660008000a00 */
[----:B------:R-:W-:-:S04]  /*3ca0*/  IMAD.IADD R6, R7, 0x1, R5 ;  /* 0x0000000107067824 */ /* 0x000fc800078e0205 */
[----:B------:R-:W-:-:S04]  /*3cb0*/  IMAD.IADD R7, R8, 0x1, R6 ;  /* 0x0000000108077824 */ /* 0x000fc800078e0206 */
[----:B------:R-:W-:-:S04]  /*3cc0*/  IMAD.IADD R8, R9, 0x1, R7 ;  /* 0x0000000109087824 */ /* 0x000fc800078e0207 */
[----:B------:R-:W-:Y:S01]  /*3cd0*/  IMAD.IADD R9, R10, 0x1, R8 ;  /* 0x000000010a097824 */ /* 0x000fe200078e0208 */
[----:B------:R-:W-:Y:S03]  /*3ce0*/  STS.64 [R40], R44 ;  /* 0x0000002c28007388 */ /* 0x000fe60000000a00 */
[----:B------:R-:W-:Y:S01]  /*3cf0*/  IMAD.IADD R10, R11, 0x1, R9 ;  /* 0x000000010b0a7824 */ /* 0x000fe200078e0209 */
[----:B------:R2:W-:Y:S03]  /*3d00*/  STS.64 [R40+0x8], R4 ;  /* 0x0000080428007388 */ /* 0x0005e60000000a00 */
[----:B------:R-:W-:Y:S01]  /*3d10*/  IMAD.IADD R11, R12, 0x1, R10 ;  /* 0x000000010c0b7824 */ /* 0x000fe200078e020a */
[----:B------:R3:W-:Y:S03]  /*3d20*/  STS.64 [R40+0x10], R6 ;  /* 0x0000100628007388 */ /* 0x0007e60000000a00 */
[----:B------:R-:W-:Y:S01]  /*3d30*/  IMAD.IADD R12, R13, 0x1, R11 ;  /* 0x000000010d0c7824 */ /* 0x000fe200078e020b */
[----:B------:R-:W-:Y:S03]  /*3d40*/  STS.64 [R40+0x18], R8 ;  /* 0x0000180828007388 */ /* 0x000fe60000000a00 */
[----:B------:R-:W-:Y:S01]  /*3d50*/  IMAD.IADD R13, R14, 0x1, R12 ;  /* 0x000000010e0d7824 */ /* 0x000fe200078e020c */
[----:B------:R-:W-:Y:S01]  /*3d60*/  STS.64 [R40+0x20], R10 ;  /* 0x0000200a28007388 */ /* 0x000fe20000000a00 */
[----:B--2---:R-:W0:Y:S02]  /*3d70*/  LDC R4, c[0x0][0x398] ;  /* 0x0000e600ff047b82 */ /* 0x004e240000000800 */
[----:B------:R-:W-:Y:S01]  /*3d80*/  IMAD.IADD R14, R15, 0x1, R13 ;  /* 0x000000010f0e7824 */ /* 0x000fe200078e020d */
[----:B------:R2:W-:Y:S03]  /*3d90*/  STS.64 [R40+0x28], R12 ;  /* 0x0000280c28007388 */ /* 0x0005e60000000a00 */
[----:B------:R-:W-:Y:S01]  /*3da0*/  IMAD.IADD R15, R28, 0x1, R14 ;  /* 0x000000011c0f7824 */ /* 0x000fe200078e020e */
[----:B------:R-:W4:Y:S03]  /*3db0*/  S2R R5, SR_TID.X ;  /* 0x0000000000057919 */ /* 0x000f260000002100 */
[----:B------:R-:W-:Y:S01]  /*3dc0*/  IMAD.IADD R16, R29, 0x1, R15 ;  /* 0x000000011d107824 */ /* 0x000fe200078e020f */
[----:B------:R-:W-:Y:S03]  /*3dd0*/  STS.64 [R40+0x30], R14 ;  /* 0x0000300e28007388 */ /* 0x000fe60000000a00 */
[----:B------:R-:W-:Y:S01]  /*3de0*/  IMAD.IADD R17, R30, 0x1, R16 ;  /* 0x000000011e117824 */ /* 0x000fe200078e0210 */
[----:B---3--:R-:W3:Y:S03]  /*3df0*/  S2R R6, SR_TID.X ;  /* 0x0000000000067919 */ /* 0x008ee60000002100 */
[----:B------:R-:W-:Y:S01]  /*3e00*/  IMAD.IADD R18, R31, 0x1, R17 ;  /* 0x000000011f127824 */ /* 0x000fe200078e0211 */
[----:B------:R-:W-:Y:S03]  /*3e10*/  STS.64 [R40+0x38], R16 ;  /* 0x0000381028007388 */ /* 0x000fe60000000a00 */
[----:B------:R-:W-:-:S02]  /*3e20*/  IMAD.IADD R19, R32, 0x1, R18 ;  /* 0x0000000120137824 */ /* 0x000fc400078e0212 */
[----:B0-----:R-:W-:Y:S02]  /*3e30*/  VIADD R4, R4, UR5 ;  /* 0x0000000504047c36 */ /* 0x001fe40008000000 */
[----:B------:R-:W-:Y:S01]  /*3e40*/  IMAD.IADD R20, R33, 0x1, R19 ;  /* 0x0000000121147824 */ /* 0x000fe200078e0213 */
[----:B------:R-:W-:Y:S01]  /*3e50*/  STS.64 [R40+0x40], R18 ;  /* 0x0000401228007388 */ /* 0x000fe20000000a00 */
[----:B--2---:R-:W-:Y:S02]  /*3e60*/  IMAD R12, R4, 0x2100, RZ ;  /* 0x00002100040c7824 */ /* 0x004fe400078e02ff */
[----:B------:R-:W-:-:S04]  /*3e70*/  IMAD.IADD R21, R34, 0x1, R20 ;  /* 0x0000000122157824 */ /* 0x000fc800078e0214 */
[----:B------:R-:W-:Y:S01]  /*3e80*/  IMAD.IADD R22, R35, 0x1, R21 ;  /* 0x0000000123167824 */ /* 0x000fe200078e0215 */
[----:B------:R-:W-:Y:S03]  /*3e90*/  STS.64 [R40+0x48], R20 ;  /* 0x0000481428007388 */ /* 0x000fe60000000a00 */
[----:B------:R-:W-:Y:S01]  /*3ea0*/  IMAD.IADD R23, R36, 0x1, R22 ;  /* 0x0000000124177824 */ /* 0x000fe200078e0216 */
[C---:B----4-:R-:W-:Y:S02]  /*3eb0*/  LOP3.LUT R4, R5.reuse, 0x1f, RZ, 0xc0, !PT ;  /* 0x0000001f05047812 */ /* 0x050fe400078ec0ff */
[----:B------:R-:W-:Y:S02]  /*3ec0*/  LOP3.LUT R10, R5, 0x3e0, RZ, 0xc0, !PT ;  /* 0x000003e0050a7812 */ /* 0x000fe400078ec0ff */
[----:B------:R-:W-:Y:S01]  /*3ed0*/  STS.64 [R40+0x50], R22 ;  /* 0x0000501628007388 */ /* 0x000fe20000000a00 */
[----:B------:R-:W-:-:S03]  /*3ee0*/  NOP ;  /* 0x0000000000007918 */ /* 0x000fc60000000000 */
[----:B------:R-:W-:Y:S01]  /*3ef0*/  LDS R45, [R41] ;  /* 0x00000000292d7984 */ /* 0x000fe20000000800 */
[----:B---3--:R-:W-:Y:S01]  /*3f00*/  LOP3.LUT R8, R6, 0x3e0, RZ, 0xc0, !PT ;  /* 0x000003e006087812 */ /* 0x008fe200078ec0ff */
[----:B------:R-:W-:Y:S02]  /*3f10*/  IMAD R10, R10, 0x16, R4 ;  /* 0x000000160a0a7824 */ /* 0x000fe400078e0204 */
        /* <DEDUP_REMOVED lines=20> */
[----:B------:R0:W-:Y:S04]  /*4060*/  LDS R25, [R41+0xa80] ;  /* 0x000a800029197984 */ /* 0x0001e80000000800 */
[----:B------:R2:W-:Y:S01]  /*4070*/  @!P0 STS [UR4+0x8400], R0 ;  /* 0x00840000ff008988 */ /* 0x0005e20008000804 */
[----:B------:R-:W-:Y:S01]  /*4080*/  BAR.SYNC.DEFER_BLOCKING 0x0 ;  /* 0x0000000000007b1d */ /* 0x000fe20000010000 */
[----:B0-----:R-:W-:Y:S01]  /*4090*/  LOP3.LUT R41, R6, 0x1f, RZ, 0xc0, !PT ;  /* 0x0000001f06297812 */ /* 0x001fe200078ec0ff */
[----:B------:R-:W-:Y:S01]  /*40a0*/  VIADD R6, R10, 0x60 ;  /* 0x000000600a067836 */ /* 0x000fe20000000000 */
[----:B------:R-:W-:-:S03]  /*40b0*/  IADD3 R5, P0, PT, R12, R3, RZ ;  /* 0x000000030c057210 */ /* 0x000fc60007f1e0ff */
[----:B------:R-:W-:Y:S02]  /*40c0*/  IMAD R8, R8, 0x16, R41 ;  /* 0x0000001608087824 */ /* 0x000fe400078e0229 */
[----:B--2---:R-:W-:Y:S01]  /*40d0*/  IMAD.X R0, RZ, RZ, RZ, P0 ;  /* 0x000000ffff007224 */ /* 0x004fe200000e06ff */
[----:B-1----:R-:W-:Y:S01]  /*40e0*/  LEA R4, P0, R5, UR6, 0x2 ;  /* 0x0000000605047c11 */ /* 0x002fe2000f8010ff */
[----:B------:R-:W-:-:S03]  /*40f0*/  VIADD R41, R10, 0x20 ;  /* 0x000000200a297836 */ /* 0x000fc60000000000 */
[----:B------:R-:W-:Y:S01]  /*4100*/  LEA.HI.X R5, R5, UR7, R0, 0x2, P0 ;  /* 0x0000000705057c11 */ /* 0x000fe200080f1400 */
[C---:B------:R-:W-:Y:S01]  /*4110*/  VIADD R0, R8.reuse, 0xc0 ;  /* 0x000000c008007836 */ /* 0x040fe20000000000 */
[----:B------:R-:W0:Y:S02]  /*4120*/  LDS R2, [UR4+0x8400] ;  /* 0x00840004ff027984 */ /* 0x000e240008000800 */
[-C--:B0-----:R-:W-:Y:S01]  /*4130*/  ISETP.GE.AND P6, PT, R3, R2.reuse, PT ;  /* 0x000000020300720c */ /* 0x081fe20003fc6270 */
[C---:B------:R-:W-:Y:S01]  /*4140*/  VIADD R3, R8.reuse, 0x80 ;  /* 0x0000008008037836 */ /* 0x040fe20000000000 */
[-C--:B------:R-:W-:Y:S01]  /*4150*/  ISETP.GE.AND P5, PT, R41, R2.reuse, PT ;  /* 0x000000022900720c */ /* 0x080fe20003fa6270 */
[----:B------:R-:W-:Y:S01]  /*4160*/  VIADD R41, R8, 0xa0 ;  /* 0x000000a008297836 */ /* 0x000fe20000000000 */
[-C--:B------:R-:W-:Y:S01]  /*4170*/  ISETP.GE.AND P0, PT, R6, R2.reuse, PT ;  /* 0x000000020600720c */ /* 0x080fe20003f06270 */
[C---:B------:R-:W-:Y:S01]  /*4180*/  VIADD R6, R8.reuse, 0xe0 ;  /* 0x000000e008067836 */ /* 0x040fe20000000000 */
[-C--:B------:R-:W-:Y:S01]  /*4190*/  ISETP.GE.AND P3, PT, R3, R2.reuse, PT ;  /* 0x000000020300720c */ /* 0x080fe20003f66270 */
[----:B------:R-:W-:Y:S01]  /*41a0*/  VIADD R3, R8, 0x100 ;  /* 0x0000010008037836 */ /* 0x000fe20000000000 */
[-C--:B------:R-:W-:Y:S01]  /*41b0*/  ISETP.GE.AND P2, PT, R0, R2.reuse, PT ;  /* 0x000000020000720c */ /* 0x080fe20003f46270 */
[----:B------:R-:W-:Y:S01]  /*41c0*/  VIADD R0, R10, 0x40 ;  /* 0x000000400a007836 */ /* 0x000fe20000000000 */
[-C--:B------:R-:W-:Y:S01]  /*41d0*/  ISETP.GE.AND P4, PT, R41, R2.reuse, PT ;  /* 0x000000022900720c */ /* 0x080fe20003f86270 */
[----:B------:R-:W-:Y:S01]  /*41e0*/  VIADD R41, R8, 0x120 ;  /* 0x0000012008297836 */ /* 0x000fe20000000000 */
[-C--:B------:R-:W-:Y:S01]  /*41f0*/  ISETP.GE.AND P1, PT, R6, R2.reuse, PT ;  /* 0x000000020600720c */ /* 0x080fe20003f26270 */
[----:B------:R-:W-:Y:S01]  /*4200*/  @!P6 STG.E desc[UR8][R4.64], R45 ;  /* 0x0000002d0400e986 */ /* 0x000fe2000c101908 */
[----:B------:R-:W-:Y:S01]  /*4210*/  ISETP.GE.AND P6, PT, R3, R2, PT ;  /* 0x000000020300720c */ /* 0x000fe20003fc6270 */
[----:B------:R-:W-:-:S02]  /*4220*/  VIADD R3, R10, 0x140 ;  /* 0x000001400a037836 */ /* 0x000fc40000000000 */
[----:B------:R-:W-:Y:S01]  /*4230*/  @!P5 STG.E desc[UR8][R4.64+0x80], R47 ;  /* 0x0000802f0400d986 */ /* 0x000fe2000c101908 */
[-C--:B------:R-:W-:Y:S01]  /*4240*/  ISETP.GE.AND P5, PT, R41, R2.reuse, PT ;  /* 0x000000022900720c */ /* 0x080fe20003fa6270 */
[C---:B------:R-:W-:Y:S02]  /*4250*/  VIADD R41, R10.reuse, 0x160 ;  /* 0x000001600a297836 */ /* 0x040fe40000000000 */
[----:B------:R-:W-:Y:S01]  /*4260*/  @!P0 STG.E desc[UR8][R4.64+0x180], R49 ;  /* 0x0001803104008986 */ /* 0x000fe2000c101908 */
[-C--:B------:R-:W-:Y:S01]  /*4270*/  ISETP.GE.AND P0, PT, R3, R2.reuse, PT ;  /* 0x000000020300720c */ /* 0x080fe20003f06270 */
[C---:B------:R-:W-:Y:S02]  /*4280*/  VIADD R3, R10.reuse, 0x180 ;  /* 0x000001800a037836 */ /* 0x040fe40000000000 */
[----:B------:R-:W-:Y:S01]  /*4290*/  @!P3 STG.E desc[UR8][R4.64+0x200], R51 ;  /* 0x000200330400b986 */ /* 0x000fe2000c101908 */
[----:B------:R-:W-:Y:S01]  /*42a0*/  ISETP.GE.AND P3, PT, R41, R2, PT ;  /* 0x000000022900720c */ /* 0x000fe20003f66270 */
[----:B------:R-:W-:-:S02]  /*42b0*/  VIADD R41, R10, 0x1a0 ;  /* 0x000001a00a297836 */ /* 0x000fc40000000000 */
[----:B------:R-:W-:Y:S01]  /*42c0*/  @!P2 STG.E desc[UR8][R4.64+0x300], R43 ;  /* 0x0003002b0400a986 */ /* 0x000fe2000c101908 */
[-C--:B------:R-:W-:Y:S01]  /*42d0*/  ISETP.GE.AND P2, PT, R3, R2.reuse, PT ;  /* 0x000000020300720c */ /* 0x080fe20003f46270 */
[----:B------:R-:W-:Y:S02]  /*42e0*/  VIADD R3, R8, 0x1c0 ;  /* 0x000001c008037836 */ /* 0x000fe40000000000 */
[----:B------:R-:W-:Y:S01]  /*42f0*/  @!P4 STG.E desc[UR8][R4.64+0x280], R53 ;  /* 0x000280350400c986 */ /* 0x000fe2000c101908 */
[----:B------:R-:W-:-:S03]  /*4300*/  ISETP.GE.AND P4, PT, R0, R2, PT ;  /* 0x000000020000720c */ /* 0x000fc60003f86270 */
[----:B------:R0:W-:Y:S01]  /*4310*/  @!P1 STG.E desc[UR8][R4.64+0x380], R37 ;  /* 0x0003802504009986 */ /* 0x0001e2000c101908 */
[-C--:B------:R-:W-:Y:S01]  /*4320*/  ISETP.GE.AND P1, PT, R41, R2.reuse, PT ;  /* 0x000000022900720c */ /* 0x080fe20003f26270 */
[C---:B------:R-:W-:Y:S02]  /*4330*/  VIADD R41, R8.reuse, 0x1e0 ;  /* 0x000001e008297836 */ /* 0x040fe40000000000 */
[----:B------:R-:W-:Y:S01]  /*4340*/  @!P6 STG.E desc[UR8][R4.64+0x400], R35 ;  /* 0x000400230400e986 */ /* 0x000fe2000c101908 */
[-C--:B------:R-:W-:Y:S01]  /*4350*/  ISETP.GE.AND P6, PT, R3, R2.reuse, PT ;  /* 0x000000020300720c */ /* 0x080fe20003fc6270 */
[----:B------:R-:W-:Y:S02]  /*4360*/  VIADD R3, R8, 0x200 ;  /* 0x0000020008037836 */ /* 0x000fe40000000000 */
[----:B------:R1:W-:Y:S01]  /*4370*/  @!P5 STG.E desc[UR8][R4.64+0x480], R33 ;  /* 0x000480210400d986 */ /* 0x0003e2000c101908 */
[----:B------:R-:W-:Y:S01]  /*4380*/  ISETP.GE.AND P5, PT, R41, R2, PT ;  /* 0x000000022900720c */ /* 0x000fe20003fa6270 */
[----:B------:R-:W-:-:S02]  /*4390*/  VIADD R41, R10, 0x220 ;  /* 0x000002200a297836 */ /* 0x000fc40000000000 */
[----:B------:R2:W-:Y:S01]  /*43a0*/  @!P0 STG.E desc[UR8][R4.64+0x500], R31 ;  /* 0x0005001f04008986 */ /* 0x0005e2000c101908 */
[-C--:B------:R-:W-:Y:S01]  /*43b0*/  ISETP.GE.AND P0, PT, R3, R2.reuse, PT ;  /* 0x000000020300720c */ /* 0x080fe20003f06270 */
[----:B0-----:R-:W-:Y:S02]  /*43c0*/  VIADD R37, R10, 0x240 ;  /* 0x000002400a257836 */ /* 0x001fe40000000000 */
[C---:B------:R-:W-:Y:S01]  /*43d0*/  VIADD R3, R8.reuse, 0x260 ;  /* 0x0000026008037836 */ /* 0x040fe20000000000 */
[----:B------:R2:W-:Y:S01]  /*43e0*/  @!P4 STG.E desc[UR8][R4.64+0x100], R29 ;  /* 0x0001001d0400c986 */ /* 0x0005e2000c101908 */
[-C--:B------:R-:W-:Y:S01]  /*43f0*/  ISETP.GE.AND P4, PT, R41, R2.reuse, PT ;  /* 0x000000022900720c */ /* 0x080fe20003f86270 */
[----:B-1----:R-:W-:Y:S02]  /*4400*/  VIADD R33, R8, 0x280 ;  /* 0x0000028008217836 */ /* 0x002fe40000000000 */
        /* <DEDUP_REMOVED lines=17> */
.L_x_98:
[----:B------:R-:W-:Y:S01]  /*4520*/  BSSY B1, `(.L_x_125) ;  /* 0x0000006000017945 */ /* 0x000fe20003800000 */
[----:B------:R-:W-:Y:S01]  /*4530*/  PLOP3.LUT P0, PT, P0, PT, PT, 0x8, 0x80 ;  /* 0x000000000080781c */ /* 0x000fe2000070e170 */
[----:B------:R-:W-:-:S12]  /*4540*/  IMAD.MOV.U32 R21, RZ, RZ, -0x1 ;  /* 0xffffffffff157424 */ /* 0x000fd800078e00ff */
[----:B------:R-:W-:Y:S05]  /*4550*/  WARPSYNC.COLLECTIVE R21, `(.L_x_126) ;  /* 0x0000000015087348 */ /* 0x000fea0003c00000 */
[----:B------:R-:W-:Y:S01]  /*4560*/  VOTE.ANY P0, P0 ;  /* 0x0000000000ff7806 */ /* 0x000fe20000000100 */
[----:B------:R-:W-:-:S12]  /*4570*/  ENDCOLLECTIVE ;  /* 0x000000000000791b */ /* 0x000fd80003800000 */
.L_x_126:
[----:B------:R-:W-:Y:S05]  /*4580*/  BSYNC B1 ;  /* 0x0000000000017941 */ /* 0x000fea0003800000 */
.L_x_125:
[----:B------:R-:W-:Y:S05]  /*4590*/  BRA `(.L_x_127) ;  /* 0xffffffc800787947 */ /* 0x000fea000383ffff */
.L_x_100:
[----:B------:R-:W-:Y:S01]  /*45a0*/  BSSY B1, `(.L_x_128) ;  /* 0x0000006000017945 */ /* 0x000fe20003800000 */
[----:B------:R-:W-:Y:S01]  /*45b0*/  PLOP3.LUT P0, PT, P0, PT, PT, 0x8, 0x80 ;  /* 0x000000000080781c */ /* 0x000fe2000070e170 */
[----:B------:R-:W-:-:S12]  /*45c0*/  IMAD.MOV.U32 R21, RZ, RZ, -0x1 ;  /* 0xffffffffff157424 */ /* 0x000fd800078e00ff */
[----:B------:R-:W-:Y:S05]  /*45d0*/  WARPSYNC.COLLECTIVE R21, `(.L_x_129) ;  /* 0x0000000015087348 */ /* 0x000fea0003c00000 */
[----:B------:R-:W-:Y:S01]  /*45e0*/  VOTE.ANY P0, P0 ;  /* 0x0000000000ff7806 */ /* 0x000fe20000000100 */
[----:B------:R-:W-:-:S12]  /*45f0*/  ENDCOLLECTIVE ;  /* 0x000000000000791b */ /* 0x000fd80003800000 */
.L_x_129:
[----:B------:R-:W-:Y:S05]  /*4600*/  BSYNC B1 ;  /* 0x0000000000017941 */ /* 0x000fea0003800000 */
.L_x_128:
[----:B------:R-:W-:Y:S05]  /*4610*/  BRA `(.L_x_130) ;  /* 0xffffffc800cc7947 */ /* 0x000fea000383ffff */
.L_x_102:
[----:B------:R-:W0:Y:S01]  /*4620*/  S2R R30, SR_GEMASK ;  /* 0x00000000001e7919 */ /* 0x000e220000003c00 */
[----:B------:R-:W-:Y:S01]  /*4630*/  BSSY B1, `(.L_x_131) ;  /* 0x0000006000017945 */ /* 0x000fe20003800000 */
[----:B------:R-:W-:Y:S01]  /*4640*/  PLOP3.LUT P0, PT, P0, PT, PT, 0x8, 0x80 ;  /* 0x000000000080781c */ /* 0x000fe2000070e170 */
[----:B------:R-:W-:-:S12]  /*4650*/  IMAD.MOV.U32 R21, RZ, RZ, -0x1 ;  /* 0xffffffffff157424 */ /* 0x000fd800078e00ff */
[----:B0-----:R-:W-:Y:S05]  /*4660*/  WARPSYNC.COLLECTIVE R21, `(.L_x_132) ;  /* 0x0000000015087348 */ /* 0x001fea0003c00000 */
[----:B------:R-:W-:Y:S01]  /*4670*/  VOTE.ANY R21, PT, P0 ;  /* 0x0000000000157806 */ /* 0x000fe200000e0100 */
[----:B0-----:R-:W-:Y:S06]  /*4680*/  ENDCOLLECTIVE ;  /* 0x000000000000791b */ /* 0x001fec0003800000 */
.L_x_132:
[----:B------:R-:W-:Y:S05]  /*4690*/  BSYNC B1 ;  /* 0x0000000000017941 */ /* 0x000fea0003800000 */
.L_x_131:
[----:B------:R-:W-:Y:S01]  /*46a0*/  LOP3.LUT R21, R21, 0x80000000, R30, 0xec, !PT ;  /* 0x8000000015157812 */ /* 0x000fe200078eec1e */
[----:B------:R-:W-:Y:S02]  /*46b0*/  IMAD.MOV.U32 R17, RZ, RZ, 0x1 ;  /* 0x00000001ff117424 */ /* 0x000fe400078e00ff */
[----:B------:R-:W-:Y:S02]  /*46c0*/  VIADD R41, R39, 0x2 ;  /* 0x0000000227297836 */ /* 0x000fe40000000000 */
[----:B------:R-:W-:Y:S02]  /*46d0*/  VIADD R16, R21, 0xffffffff ;  /* 0xffffffff15107836 */ /* 0x000fe40000000000 */
[C---:B------:R-:W-:Y:S02]  /*46e0*/  VIADD R43, R39.reuse, 0x4 ;  /* 0x00000004272b7836 */ /* 0x040fe40000000000 */
[----:B------:R-:W-:Y:S01]  /*46f0*/  VIADD R44, R39, 0x8 ;  /* 0x00000008272c7836 */ /* 0x000fe20000000000 */
[----:B------:R-:W-:Y:S01]  /*4700*/  LOP3.LUT R28, R21, R16, RZ, 0xc, !PT ;  /* 0x00000010151c7212 */ /* 0x000fe200078e0cff */
[----:B------:R-:W-:-:S02]  /*4710*/  IMAD.MOV.U32 R16, RZ, RZ, R27 ;  /* 0x000000ffff107224 */ /* 0x000fc400078e001b */
[----:B------:R-:W-:Y:S01]  /*4720*/  IMAD.MOV.U32 R21, RZ, RZ, -0x1 ;  /* 0xffffffffff157424 */ /* 0x000fe200078e00ff */
[----:B------:R0:W1:Y:S01]  /*4730*/  POPC R20, R28 ;  /* 0x0000001c00147309 */ /* 0x0000620000000000 */
[----:B------:R-:W-:-:S07]  /*4740*/  VIADD R45, R39, 0x10 ;  /* 0x00000010272d7836 */ /* 0x000fce0000000000 */
[----:B01----:R-:W-:Y:S05]  /*4750*/  WARPSYNC.COLLECTIVE R21, `(.L_x_133) ;  /* 0x0000000015087348 */ /* 0x003fea0003c00000 */
[----:B-1----:R1:W2:Y:S02]  /*4760*/  SHFL.DOWN P3, R22, R16, R17, R20 ;  /* 0x0800001110167389 */ /* 0x0022a40000060014 */
[----:B012---:R-:W-:Y:S05]  /*4770*/  ENDCOLLECTIVE ;  /* 0x000000000000791b */ /* 0x007fea0003800000 */
.L_x_133:
[-C--:B------:R-:W-:Y:S02]  /*4780*/  ISETP.GE.AND P0, PT, R39, R20.reuse, PT ;  /* 0x000000142700720c */ /* 0x080fe40003f06270 */
[-C--:B------:R-:W-:Y:S01]  /*4790*/  ISETP.GT.AND P2, PT, R45, R20.reuse, PT ;  /* 0x000000142d00720c */ /* 0x080fe20003f44270 */
        /* <DEDUP_REMOVED lines=8> */
.L_x_134:
        /* <DEDUP_REMOVED lines=8> */
.L_x_135:
[----:B------:R-:W-:Y:S01]  /*48a0*/  IMAD.MOV.U32 R17, RZ, RZ, 0x8 ;  /* 0x00000008ff117424 */ /* 0x000fe200078e00ff */
[----:B------:R-:W-:Y:S02]  /*48b0*/  SEL R22, R22, RZ, !P0 ;  /* 0x000000ff16167207 */ /* 0x000fe40004000000 */
[----:B------:R-:W-:-:S03]  /*48c0*/  ISETP.GT.AND P0, PT, R44, R20, PT ;  /* 0x000000142c00720c */ /* 0x000fc60003f04270 */
[----:B------:R-:W-:Y:S02]  /*48d0*/  IMAD.IADD R27, R29, 0x1, R22 ;  /* 0x000000011d1b7824 */ /* 0x000fe400078e0216 */
[----:B------:R-:W0:Y:S02]  /*48e0*/  LDC.64 R28, c[0x0][0x390] ;  /* 0x0000e400ff1c7b82 */ /* 0x000e240000000a00 */
[----:B------:R-:W-:-:S07]  /*48f0*/  IMAD.MOV.U32 R16, RZ, RZ, R27 ;  /* 0x000000ffff107224 */ /* 0x000fce00078e001b */
[----:B0-----:R-:W-:Y:S05]  /*4900*/  WARPSYNC.COLLECTIVE R21, `(.L_x_136) ;  /* 0x0000000015087348 */ /* 0x001fea0003c00000 */
[----:B------:R1:W2:Y:S02]  /*4910*/  SHFL.DOWN P3, R22, R16, R17, R20 ;  /* 0x0800001110167389 */ /* 0x0002a40000060014 */
[----:B012---:R-:W-:Y:S05]  /*4920*/  ENDCOLLECTIVE ;  /* 0x000000000000791b */ /* 0x007fea0003800000 */
.L_x_136:
[----:B------:R-:W-:Y:S01]  /*4930*/  IMAD.MOV.U32 R17, RZ, RZ, 0x10 ;  /* 0x00000010ff117424 */ /* 0x000fe200078e00ff */
[----:B------:R-:W-:Y:S02]  /*4940*/  SEL R22, R22, RZ, !P0 ;  /* 0x000000ff16167207 */ /* 0x000fe40004000000 */
[----:B------:R-:W-:-:S03]  /*4950*/  ISETP.NE.AND P0, PT, R26, 0x65, PT ;  /* 0x000000651a00780c */ /* 0x000fc60003f05270 */
[----:B------:R-:W-:-:S04]  /*4960*/  IMAD.IADD R47, R27, 0x1, R22 ;  /* 0x000000011b2f7824 */ /* 0x000fc800078e0216 */
[----:B------:R-:W-:-:S07]  /*4970*/  IMAD.MOV.U32 R16, RZ, RZ, R47 ;  /* 0x000000ffff107224 */ /* 0x000fce00078e002f */
[----:B------:R-:W-:Y:S05]  /*4980*/  WARPSYNC.COLLECTIVE R21, `(.L_x_137) ;  /* 0x0000000015087348 */ /* 0x000fea0003c00000 */
[----:B------:R0:W1:Y:S02]  /*4990*/  SHFL.DOWN P3, R22, R16, R17, R20 ;  /* 0x0800001110167389 */ /* 0x0000640000060014 */
[----:B01----:R-:W-:Y:S05]  /*49a0*/  ENDCOLLECTIVE ;  /* 0x000000000000791b */ /* 0x003fea0003800000 */
.L_x_137:
[----:B------:R-:W-:Y:S05]  /*49b0*/  WARPSYNC.COLLECTIVE R21, `(.L_x_138) ;  /* 0x0000000015087348 */ /* 0x000fea0003c00000 */
[----:B------:R-:W-:Y:S01]  /*49c0*/  VOTE.ALL P0, P0 ;  /* 0x0000000000ff7806 */ /* 0x000fe20000000000 */
[----:B------:R-:W-:-:S12]  /*49d0*/  ENDCOLLECTIVE ;  /* 0x000000000000791b */ /* 0x000fd80003800000 */
.L_x_138:
[----:B------:R-:W-:Y:S02]  /*49e0*/  IADD3 R28, P3, PT, R28, 0x100, RZ ;  /* 0x000001001c1c7810 */ /* 0x000fe40007f7e0ff */
[----:B------:R-:W-:-:S03]  /*49f0*/  SEL R22, R22, RZ, !P2 ;  /* 0x000000ff16167207 */ /* 0x000fc60005000000 */
[----:B------:R-:W-:Y:S02]  /*4a00*/  IMAD.X R3, RZ, RZ, R29, P3 ;  /* 0x000000ffff037224 */ /* 0x000fe400018e061d */
[----:B------:R-:W-:Y:S01]  /*4a10*/  IMAD.IADD R46, R47, 0x1, R22 ;  /* 0x000000012f2e7824 */ /* 0x000fe200078e0216 */
[----:B------:R-:W-:Y:S06]  /*4a20*/  BRA `(.L_x_139) ;  /* 0xffffffc800647947 */ /* 0x000fec000383ffff */
.L_x_104:
[----:B------:R-:W-:Y:S01]  /*4a30*/  BSSY B1, `(.L_x_140) ;  /* 0x0000006000017945 */ /* 0x000fe20003800000 */
[----:B------:R-:W-:Y:S01]  /*4a40*/  PLOP3.LUT P0, PT, P0, PT, PT, 0x8, 0x80 ;  /* 0x000000000080781c */ /* 0x000fe2000070e170 */
[----:B------:R-:W-:-:S12]  /*4a50*/  IMAD.MOV.U32 R21, RZ, RZ, -0x1 ;  /* 0xffffffffff157424 */ /* 0x000fd800078e00ff */
[----:B------:R-:W-:Y:S05]  /*4a60*/  WARPSYNC.COLLECTIVE R21, `(.L_x_141) ;  /* 0x0000000015087348 */ /* 0x000fea0003c00000 */
[----:B------:R-:W-:Y:S01]  /*4a70*/  VOTE.ANY P0, P0 ;  /* 0x0000000000ff7806 */ /* 0x000fe20000000100 */
[----:B------:R-:W-:-:S12]  /*4a80*/  ENDCOLLECTIVE ;  /* 0x000000000000791b */ /* 0x000fd80003800000 */
.L_x_141:
[----:B------:R-:W-:Y:S05]  /*4a90*/  BSYNC B1 ;  /* 0x0000000000017941 */ /* 0x000fea0003800000 */
.L_x_140:
[----:B------:R-:W-:Y:S05]  /*4aa0*/  BRA `(.L_x_142) ;  /* 0xffffffc800747947 */ /* 0x000fea000383ffff */
.L_x_106:
[----:B------:R-:W-:Y:S01]  /*4ab0*/  BSSY B1, `(.L_x_143) ;  /* 0x0000006000017945 */ /* 0x000fe20003800000 */
[----:B------:R-:W-:Y:S01]  /*4ac0*/  PLOP3.LUT P0, PT, P0, PT, PT, 0x8, 0x80 ;  /* 0x000000000080781c */ /* 0x000fe2000070e170 */
[----:B------:R-:W-:-:S12]  /*4ad0*/  IMAD.MOV.U32 R21, RZ, RZ, -0x1 ;  /* 0xffffffffff157424 */ /* 0x000fd800078e00ff */
[----:B------:R-:W-:Y:S05]  /*4ae0*/  WARPSYNC.COLLECTIVE R21, `(.L_x_144) ;  /* 0x0000000015087348 */ /* 0x000fea0003c00000 */
[----:B------:R-:W-:Y:S01]  /*4af0*/  VOTE.ANY P0, P0 ;  /* 0x0000000000ff7806 */ /* 0x000fe20000000100 */
[----:B------:R-:W-:-:S12]  /*4b00*/  ENDCOLLECTIVE ;  /* 0x000000000000791b */ /* 0x000fd80003800000 */
.L_x_144:
[----:B------:R-:W-:Y:S05]  /*4b10*/  BSYNC B1 ;  /* 0x0000000000017941 */ /* 0x000fea0003800000 */
.L_x_143:
[----:B------:R-:W-:Y:S05]  /*4b20*/  BRA `(.L_x_145) ;  /* 0xffffffc800c87947 */ /* 0x000fea000383ffff */
.L_x_108:
[----:B------:R-:W-:Y:S01]  /*4b30*/  BSSY B1, `(.L_x_146) ;  /* 0x0000006000017945 */ /* 0x000fe20003800000 */
[----:B------:R-:W-:Y:S01]  /*4b40*/  PLOP3.LUT P0, PT, P0, PT, PT, 0x8, 0x80 ;  /* 0x000000000080781c */ /* 0x000fe2000070e170 */
[----:B------:R-:W-:-:S12]  /*4b50*/  IMAD.MOV.U32 R21, RZ, RZ, -0x1 ;  /* 0xffffffffff157424 */ /* 0x000fd800078e00ff */
[----:B------:R-:W-:Y:S05]  /*4b60*/  WARPSYNC.COLLECTIVE R21, `(.L_x_147) ;  /* 0x0000000015087348 */ /* 0x000fea0003c00000 */
[----:B------:R-:W-:Y:S01]  /*4b70*/  VOTE.ANY R21, PT, P0 ;  /* 0x0000000000157806 */ /* 0x000fe200000e0100 */
[----:B------:R-:W-:Y:S06]  /*4b80*/  ENDCOLLECTIVE ;  /* 0x000000000000791b */ /* 0x000fec0003800000 */
.L_x_147:
[----:B------:R-:W-:Y:S05]  /*4b90*/  BSYNC B1 ;  /* 0x0000000000017941 */ /* 0x000fea0003800000 */
.L_x_146:
        /* <DEDUP_REMOVED lines=11> */
.L_x_148:
        /* <DEDUP_REMOVED lines=9> */
.L_x_149:
        /* <DEDUP_REMOVED lines=8> */
.L_x_150:
        /* <DEDUP_REMOVED lines=8> */
.L_x_151:
        /* <DEDUP_REMOVED lines=8> */
.L_x_152:
[----:B------:R-:W-:Y:S02]  /*4e60*/  SEL R22, R22, RZ, !P0 ;  /* 0x000000ff16167207 */ /* 0x000fe40004000000 */
[----:B------:R-:W-:Y:S02]  /*4e70*/  ISETP.NE.AND P0, PT, R26, 0x65, PT ;  /* 0x000000651a00780c */ /* 0x000fe40003f05270 */
[----:B------:R-:W-:-:S11]  /*4e80*/  IADD3 R46, PT, PT, R47, R22, R46 ;  /* 0x000000162f2e7210 */ /* 0x000fd60007ffe02e */
[----:B------:R-:W-:Y:S05]  /*4e90*/  WARPSYNC.COLLECTIVE R21, `(.L_x_153) ;  /* 0x0000000015087348 */ /* 0x000fea0003c00000 */
[----:B------:R-:W-:Y:S01]  /*4ea0*/  VOTE.ALL P0, P0 ;  /* 0x0000000000ff7806 */ /* 0x000fe20000000000 */
[----:B------:R-:W-:-:S12]  /*4eb0*/  ENDCOLLECTIVE ;  /* 0x000000000000791b */ /* 0x000fd80003800000 */
.L_x_153:
[----:B------:R-:W-:Y:S05]  /*4ec0*/  BRA `(.L_x_154) ;  /* 0xffffffc800607947 */ /* 0x000fea000383ffff */
.L_x_113:
[----:B------:R-:W-:Y:S01]  /*4ed0*/  BSSY B0, `(.L_x_155) ;  /* 0x0000006000007945 */ /* 0x000fe20003800000 */
[----:B------:R-:W-:Y:S01]  /*4ee0*/  PLOP3.LUT P0, PT, P0, PT, PT, 0x8, 0x80 ;  /* 0x000000000080781c */ /* 0x000fe2000070e170 */
[----:B------:R-:W-:-:S12]  /*4ef0*/  IMAD.MOV.U32 R21, RZ, RZ, -0x1 ;  /* 0xffffffffff157424 */ /* 0x000fd800078e00ff */
[----:B------:R-:W-:Y:S05]  /*4f00*/  WARPSYNC.COLLECTIVE R21, `(.L_x_156) ;  /* 0x0000000015087348 */ /* 0x000fea0003c00000 */
[----:B------:R-:W-:Y:S01]  /*4f10*/  VOTE.ANY P0, P0 ;  /* 0x0000000000ff7806 */ /* 0x000fe20000000100 */
[----:B------:R-:W-:-:S12]  /*4f20*/  ENDCOLLECTIVE ;  /* 0x000000000000791b */ /* 0x000fd80003800000 */
.L_x_156:
[----:B------:R-:W-:Y:S05]  /*4f30*/  BSYNC B0 ;  /* 0x0000000000007941 */ /* 0x000fea0003800000 */
.L_x_155:
[----:B------:R-:W-:Y:S05]  /*4f40*/  BRA `(.L_x_157) ;  /* 0xffffffe000987947 */ /* 0x000fea000383ffff */
.L_x_115:
[----:B------:R-:W-:Y:S01]  /*4f50*/  BSSY B0, `(.L_x_158) ;  /* 0x0000006000007945 */ /* 0x000fe20003800000 */
[----:B------:R-:W-:Y:S01]  /*4f60*/  PLOP3.LUT P0, PT, P0, PT, PT, 0x8, 0x80 ;  /* 0x000000000080781c */ /* 0x000fe2000070e170 */
[----:B------:R-:W-:-:S12]  /*4f70*/  IMAD.MOV.U32 R21, RZ, RZ, -0x1 ;  /* 0xffffffffff157424 */ /* 0x000fd800078e00ff */
[----:B------:R-:W-:Y:S05]  /*4f80*/  WARPSYNC.COLLECTIVE R21, `(.L_x_159) ;  /* 0x0000000015087348 */ /* 0x000fea0003c00000 */
[----:B------:R-:W-:Y:S01]  /*4f90*/  VOTE.ANY P0, P0 ;  /* 0x0000000000ff7806 */ /* 0x000fe20000000100 */
[----:B------:R-:W-:-:S12]  /*4fa0*/  ENDCOLLECTIVE ;  /* 0x000000000000791b */ /* 0x000fd80003800000 */
.L_x_159:
[----:B------:R-:W-:Y:S05]  /*4fb0*/  BSYNC B0 ;  /* 0x0000000000007941 */ /* 0x000fea0003800000 */
.L_x_158:
[----:B------:R-:W-:Y:S05]  /*4fc0*/  BRA `(.L_x_160) ;  /* 0xffffffe000ec7947 */ /* 0x000fea000383ffff */
.L_x_117:
[----:B------:R-:W0:Y:S01]  /*4fd0*/  S2R R26, SR_GEMASK ;  /* 0x00000000001a7919 */ /* 0x000e220000003c00 */
[----:B------:R-:W-:Y:S01]  /*4fe0*/  BSSY B0, `(.L_x_161) ;  /* 0x0000006000007945 */ /* 0x000fe20003800000 */
[----:B------:R-:W-:Y:S01]  /*4ff0*/  PLOP3.LUT P0, PT, P0, PT, PT, 0x8, 0x80 ;  /* 0x000000000080781c */ /* 0x000fe2000070e170 */
[----:B------:R-:W-:-:S12]  /*5000*/  IMAD.MOV.U32 R21, RZ, RZ, -0x1 ;  /* 0xffffffffff157424 */ /* 0x000fd800078e00ff */
[----:B0-----:R-:W-:Y:S05]  /*5010*/  WARPSYNC.COLLECTIVE R21, `(.L_x_162) ;  /* 0x0000000015087348 */ /* 0x001fea0003c00000 */
[----:B------:R-:W-:Y:S01]  /*5020*/  VOTE.ANY R21, PT, P0 ;  /* 0x0000000000157806 */ /* 0x000fe200000e0100 */
[----:B0-----:R-:W-:Y:S06]  /*5030*/  ENDCOLLECTIVE ;  /* 0x000000000000791b */ /* 0x001fec0003800000 */
.L_x_162:
[----:B------:R-:W-:Y:S05]  /*5040*/  BSYNC B0 ;  /* 0x0000000000007941 */ /* 0x000fea0003800000 */
.L_x_161:
[----:B------:R-:W-:Y:S01]  /*5050*/  LOP3.LUT R21, R21, 0x80000000, R26, 0xec, !PT ;  /* 0x8000000015157812 */ /* 0x000fe200078eec1a */
[----:B------:R-:W-:-:S04]  /*5060*/  IMAD.MOV.U32 R17, RZ, RZ, 0x1 ;  /* 0x00000001ff117424 */ /* 0x000fc800078e00ff */
        /* <DEDUP_REMOVED lines=8> */
.L_x_163:
[----:B------:R-:W-:Y:S01]  /*50f0*/  ISETP.GE.AND P0, PT, R38, R20, PT ;  /* 0x000000142600720c */ /* 0x000fe20003f06270 */
[----:B------:R-:W-:-:S03]  /*5100*/  IMAD.MOV.U32 R17, RZ, RZ, 0x2 ;  /* 0x00000002ff117424 */ /* 0x000fc600078e00ff */
[----:B------:R-:W-:-:S05]  /*5110*/  SEL R22, R22, RZ, !P0 ;  /* 0x000000ff16167207 */ /* 0x000fca0004000000 */
[----:B------:R-:W-:Y:S02]  /*5120*/  IMAD.IADD R43, R22, 0x1, R19 ;  /* 0x00000001162b7824 */ /* 0x000fe400078e0213 */
[----:B------:R-:W-:Y:S02]  /*5130*/  VIADD R19, R38, 0x2 ;  /* 0x0000000226137836 */ /* 0x000fe40000000000 */
[----:B------:R-:W-:-:S03]  /*5140*/  IMAD.MOV.U32 R16, RZ, RZ, R43 ;  /* 0x000000ffff107224 */ /* 0x000fc600078e002b */
[----:B------:R-:W-:Y:S01]  /*5150*/  ISETP.GT.AND P0, PT, R19, R20, PT ;  /* 0x000000141300720c */ /* 0x000fe20003f04270 */
[----:B------:R-:W-:-:S12]  /*5160*/  VIADD R19, R38, 0x4 ;  /* 0x0000000426137836 */ /* 0x000fd80000000000 */
[----:B------:R-:W-:Y:S05]  /*5170*/  WARPSYNC.COLLECTIVE R21, `(.L_x_164) ;  /* 0x0000000015087348 */ /* 0x000fea0003c00000 */
[----:B------:R0:W1:Y:S02]  /*5180*/  SHFL.DOWN P3, R22, R16, R17, R20 ;  /* 0x0800001110167389 */ /* 0x0000640000060014 */
[----:B01----:R-:W-:Y:S05]  /*5190*/  ENDCOLLECTIVE ;  /* 0x000000000000791b */ /* 0x003fea0003800000 */
.L_x_164:
[----:B------:R-:W-:Y:S01]  /*51a0*/  IMAD.MOV.U32 R17, RZ, RZ, 0x4 ;  /* 0x00000004ff117424 */ /* 0x000fe200078e00ff */
[----:B------:R-:W-:Y:S02]  /*51b0*/  SEL R22, R22, RZ, !P0 ;  /* 0x000000ff16167207 */ /* 0x000fe40004000000 */
[----:B------:R-:W-:-:S03]  /*51c0*/  ISETP.GT.AND P0, PT, R19, R20, PT ;  /* 0x000000141300720c */ /* 0x000fc60003f04270 */
[----:B------:R-:W-:Y:S02]  /*51d0*/  IMAD.IADD R45, R43, 0x1, R22 ;  /* 0x000000012b2d7824 */ /* 0x000fe400078e0216 */
[----:B------:R-:W-:Y:S02]  /*51e0*/  VIADD R43, R38, 0x8 ;  /* 0x00000008262b7836 */ /* 0x000fe40000000000 */
[----:B------:R-:W-:-:S07]  /*51f0*/  IMAD.MOV.U32 R16, RZ, RZ, R45 ;  /* 0x000000ffff107224 */ /* 0x000fce00078e002d */
[----:B------:R-:W-:Y:S05]  /*5200*/  WARPSYNC.COLLECTIVE R21, `(.L_x_165) ;  /* 0x0000000015087348 */ /* 0x000fea0003c00000 */
[----:B------:R0:W1:Y:S02]  /*5210*/  SHFL.DOWN P3, R22, R16, R17, R20 ;  /* 0x0800001110167389 */ /* 0x0000640000060014 */
[----:B01----:R-:W-:Y:S05]  /*5220*/  ENDCOLLECTIVE ;  /* 0x000000000000791b */ /* 0x003fea0003800000 */
.L_x_165:
        /* <DEDUP_REMOVED lines=9> */
.L_x_166:
[----:B------:R-:W-:Y:S01]  /*52c0*/  IMAD.MOV.U32 R17, RZ, RZ, 0x10 ;  /* 0x00000010ff117424 */ /* 0x000fe200078e00ff */
[----:B------:R-:W-:Y:S02]  /*52d0*/  SEL R22, R22, RZ, !P0 ;  /* 0x000000ff16167207 */ /* 0x000fe40004000000 */
[----:B------:R-:W-:-:S03]  /*52e0*/  ISETP.NE.AND P0, PT, R18, 0x65, PT ;  /* 0x000000651200780c */ /* 0x000fc60003f05270 */
[----:B------:R-:W-:Y:S02]  /*52f0*/  IMAD.IADD R43, R19, 0x1, R22 ;  /* 0x00000001132b7824 */ /* 0x000fe400078e0216 */
[----:B------:R-:W-:Y:S02]  /*5300*/  VIADD R19, R38, 0x10 ;  /* 0x0000001026137836 */ /* 0x000fe40000000000 */
[----:B------:R-:W-:-:S03]  /*5310*/  IMAD.MOV.U32 R16, RZ, RZ, R43 ;  /* 0x000000ffff107224 */ /* 0x000fc600078e002b */
[----:B------:R-:W-:-:S13]  /*5320*/  ISETP.GT.AND P2, PT, R19, R20, PT ;  /* 0x000000141300720c */ /* 0x000fda0003f44270 */
[----:B------:R-:W-:Y:S05]  /*5330*/  WARPSYNC.COLLECTIVE R21, `(.L_x_167) ;  /* 0x0000000015087348 */ /* 0x000fea0003c00000 */
[----:B------:R0:W1:Y:S02]  /*5340*/  SHFL.DOWN P3, R22, R16, R17, R20 ;  /* 0x0800001110167389 */ /* 0x0000640000060014 */
[----:B01----:R-:W-:Y:S05]  /*5350*/  ENDCOLLECTIVE ;  /* 0x000000000000791b */ /* 0x003fea0003800000 */
.L_x_167:
[----:B------:R-:W-:Y:S05]  /*5360*/  WARPSYNC.COLLECTIVE R21, `(.L_x_168) ;  /* 0x0000000015087348 */ /* 0x000fea0003c00000 */
[----:B------:R-:W-:Y:S01]  /*5370*/  VOTE.ALL P0, P0 ;  /* 0x0000000000ff7806 */ /* 0x000fe20000000000 */
[----:B------:R-:W-:-:S12]  /*5380*/  ENDCOLLECTIVE ;  /* 0x000000000000791b */ /* 0x000fd80003800000 */
.L_x_168:
[----:B------:R-:W-:Y:S02]  /*5390*/  IADD3 R44, P3, PT, R44, 0x100, RZ ;  /* 0x000001002c2c7810 */ /* 0x000fe40007f7e0ff */
[----:B------:R-:W-:-:S03]  /*53a0*/  SEL R22, R22, RZ, !P2 ;  /* 0x000000ff16167207 */ /* 0x000fc60005000000 */
[----:B------:R-:W-:Y:S02]  /*53b0*/  IMAD.X R45, RZ, RZ, R45, P3 ;  /* 0x000000ffff2d7224 */ /* 0x000fe400018e062d */
[----:B------:R-:W-:Y:S01]  /*53c0*/  IMAD.IADD R46, R43, 0x1, R22 ;  /* 0x000000012b2e7824 */ /* 0x000fe200078e0216 */
[----:B------:R-:W-:Y:S06]  /*53d0*/  BRA `(.L_x_169) ;  /* 0xffffffe000847947 */ /* 0x000fec000383ffff */
.L_x_119:
[----:B------:R-:W-:Y:S01]  /*53e0*/  BSSY B0, `(.L_x_170) ;  /* 0x0000006000007945 */ /* 0x000fe20003800000 */
[----:B------:R-:W-:Y:S01]  /*53f0*/  PLOP3.LUT P0, PT, P0, PT, PT, 0x8, 0x80 ;  /* 0x000000000080781c */ /* 0x000fe2000070e170 */
[----:B------:R-:W-:-:S12]  /*5400*/  IMAD.MOV.U32 R21, RZ, RZ, -0x1 ;  /* 0xffffffffff157424 */ /* 0x000fd800078e00ff */
[----:B------:R-:W-:Y:S05]  /*5410*/  WARPSYNC.COLLECTIVE R21, `(.L_x_171) ;  /* 0x0000000015087348 */ /* 0x000fea0003c00000 */
[----:B------:R-:W-:Y:S01]  /*5420*/  VOTE.ANY P0, P0 ;  /* 0x0000000000ff7806 */ /* 0x000fe20000000100 */
[----:B------:R-:W-:-:S12]  /*5430*/  ENDCOLLECTIVE ;  /* 0x000000000000791b */ /* 0x000fd80003800000 */
.L_x_171:
[----:B------:R-:W-:Y:S05]  /*5440*/  BSYNC B0 ;  /* 0x0000000000007941 */ /* 0x000fea0003800000 */
.L_x_170:
[----:B------:R-:W-:Y:S05]  /*5450*/  BRA `(.L_x_172) ;  /* 0xffffffe0008c7947 */ /* 0x000fea000383ffff */
.L_x_121:
[----:B------:R-:W-:Y:S01]  /*5460*/  BSSY B0, `(.L_x_173) ;  /* 0x0000006000007945 */ /* 0x000fe20003800000 */
[----:B------:R-:W-:Y:S01]  /*5470*/  PLOP3.LUT P0, PT, P0, PT, PT, 0x8, 0x80 ;  /* 0x000000000080781c */ /* 0x000fe2000070e170 */
[----:B------:R-:W-:-:S12]  /*5480*/  IMAD.MOV.U32 R21, RZ, RZ, -0x1 ;  /* 0xffffffffff157424 */ /* 0x000fd800078e00ff */
[----:B------:R-:W-:Y:S05]  /*5490*/  WARPSYNC.COLLECTIVE R21, `(.L_x_174) ;  /* 0x0000000015087348 */ /* 0x000fea0003c00000 */
[----:B------:R-:W-:Y:S01]  /*54a0*/  VOTE.ANY P0, P0 ;  /* 0x0000000000ff7806 */ /* 0x000fe20000000100 */
[----:B------:R-:W-:-:S12]  /*54b0*/  ENDCOLLECTIVE ;  /* 0x000000000000791b */ /* 0x000fd80003800000 */
.L_x_174:
[----:B------:R-:W-:Y:S05]  /*54c0*/  BSYNC B0 ;  /* 0x0000000000007941 */ /* 0x000fea0003800000 */
.L_x_173:
[----:B------:R-:W-:Y:S05]  /*54d0*/  BRA `(.L_x_175) ;  /* 0xffffffe000e07947 */ /* 0x000fea000383ffff */
.L_x_123:
[----:B------:R-:W-:Y:S01]  /*54e0*/  BSSY B0, `(.L_x_176) ;  /* 0x0000006000007945 */ /* 0x000fe20003800000 */
[----:B------:R-:W-:Y:S01]  /*54f0*/  PLOP3.LUT P0, PT, P0, PT, PT, 0x8, 0x80 ;  /* 0x000000000080781c */ /* 0x000fe2000070e170 */
[----:B------:R-:W-:-:S12]  /*5500*/  IMAD.MOV.U32 R21, RZ, RZ, -0x1 ;  /* 0xffffffffff157424 */ /* 0x000fd800078e00ff */
[----:B------:R-:W-:Y:S05]  /*5510*/  WARPSYNC.COLLECTIVE R21, `(.L_x_177) ;  /* 0x0000000015087348 */ /* 0x000fea0003c00000 */
[----:B------:R-:W-:Y:S01]  /*5520*/  VOTE.ANY R21, PT, P0 ;  /* 0x0000000000157806 */ /* 0x000fe200000e0100 */
[----:B------:R-:W-:Y:S06]  /*5530*/  ENDCOLLECTIVE ;  /* 0x000000000000791b */ /* 0x000fec0003800000 */
.L_x_177:
[----:B------:R-:W-:Y:S05]  /*5540*/  BSYNC B0 ;  /* 0x0000000000007941 */ /* 0x000fea0003800000 */
.L_x_176:
        /* <DEDUP_REMOVED lines=11> */
.L_x_178:
        /* <DEDUP_REMOVED lines=11> */
.L_x_179:
        /* <DEDUP_REMOVED lines=9> */
.L_x_180:
        /* <DEDUP_REMOVED lines=8> */
.L_x_181:
        /* <DEDUP_REMOVED lines=9> */
.L_x_182:
[----:B------:R-:W-:Y:S02]  /*5850*/  SEL R22, R22, RZ, !P0 ;  /* 0x000000ff16167207 */ /* 0x000fe40004000000 */
[----:B------:R-:W-:Y:S02]  /*5860*/  ISETP.NE.AND P0, PT, R18, 0x65, PT ;  /* 0x000000651200780c */ /* 0x000fe40003f05270 */
[----:B------:R-:W-:-:S11]  /*5870*/  IADD3 R46, PT, PT, R47, R22, R46 ;  /* 0x000000162f2e7210 */ /* 0x000fd60007ffe02e */
[----:B------:R-:W-:Y:S05]  /*5880*/  WARPSYNC.COLLECTIVE R21, `(.L_x_183) ;  /* 0x0000000015087348 */ /* 0x000fea0003c00000 */
[----:B------:R-:W-:Y:S01]  /*5890*/  VOTE.ALL P0, P0 ;  /* 0x0000000000ff7806 */ /* 0x000fe20000000000 */
[----:B------:R-:W-:-:S12]  /*58a0*/  ENDCOLLECTIVE ;  /* 0x000000000000791b */ /* 0x000fd80003800000 */
.L_x_183:
[----:B------:R-:W-:Y:S05]  /*58b0*/  BRA `(.L_x_184) ;  /* 0xffffffe000787947 */ /* 0x000fea000383ffff */
.L_x_185:
        /* <DEDUP_REMOVED lines=12> */
.L_x_469:


//--------------------- .text._ZN3cub18CUB_300001_SM_10006detail4scan20DeviceScanInitKernelINS0_13ScanTileStateIiLb1EEEEEvT_i --------------------------
	.section	.text._ZN3cub18CUB_300001_SM_10006detail4scan20DeviceScanInitKernelINS0_13ScanTileStateIiLb1EEEEEvT_i,"ax",@progbits
	.align	128
        .global         _ZN3cub18CUB_300001_SM_10006detail4scan20DeviceScanInitKernelINS0_13ScanTileStateIiLb1EEEEEvT_i
        .type           _ZN3cub18CUB_300001_SM_10006detail4scan20DeviceScanInitKernelINS0_13ScanTileStateIiLb1EEEEEvT_i,@function
        .size           _ZN3cub18CUB_300001_SM_10006detail4scan20DeviceScanInitKernelINS0_13ScanTileStateIiLb1EEEEEvT_i,(.L_x_470 - _ZN3cub18CUB_300001_SM_10006detail4scan20DeviceScanInitKernelINS0_13ScanTileStateIiLb1EEEEEvT_i)
        .other          _ZN3cub18CUB_300001_SM_10006detail4scan20DeviceScanInitKernelINS0_13ScanTileStateIiLb1EEEEEvT_i,@"STO_CUDA_ENTRY STV_DEFAULT"
_ZN3cub18CUB_300001_SM_10006detail4scan20DeviceScanInitKernelINS0_13ScanTileStateIiLb1EEEEEvT_i:
.text._ZN3cub18CUB_300001_SM_10006detail4scan20DeviceScanInitKernelINS0_13ScanTileStateIiLb1EEEEEvT_i:
[----:B------:R-:W-:Y:S01]  /*0000*/  LDC R1, c[0x0][0x37c] ;  /* 0x0000df00ff017b82 */ /* 0x000fe20000000800 */
[----:B------:R-:W0:Y:S07]  /*0010*/  S2R R0, SR_TID.X ;  /* 0x0000000000007919 */ /* 0x000e2e0000002100 */
[----:B------:R-:W1:Y:S01]  /*0020*/  S2UR UR6, SR_CTAID.X ;  /* 0x00000000000679c3 */ /* 0x000e620000002500 */
[----:B------:R-:W2:Y:S07]  /*0030*/  LDCU UR4, c[0x0][0x388] ;  /* 0x00007100ff0477ac */ /* 0x000eae0008000800 */
[----:B------:R-:W1:Y:S01]  /*0040*/  LDC R5, c[0x0][0x360] ;  /* 0x0000d800ff057b82 */ /* 0x000e620000000800 */
[----:B0-----:R-:W-:Y:S01]  /*0050*/  ISETP.GT.U32.AND P0, PT, R0, 0x1f, PT ;  /* 0x0000001f0000780c */ /* 0x001fe20003f04070 */
[----:B-1----:R-:W-:-:S03]  /*0060*/  IMAD R5, R5, UR6, R0 ;  /* 0x0000000605057c24 */ /* 0x002fc6000f8e0200 */
[----:B------:R-:W-:Y:S02]  /*0070*/  ISETP.NE.OR P0, PT, RZ, UR6, P0 ;  /* 0x00000006ff007c0c */ /* 0x000fe40008705670 */
[----:B--2---:R-:W-:Y:S01]  /*0080*/  ISETP.GE.AND P1, PT, R5, UR4, PT ;  /* 0x0000000405007c0c */ /* 0x004fe2000bf26270 */
[----:B------:R-:W0:-:S12]  /*0090*/  LDCU.64 UR4, c[0x0][0x358] ;  /* 0x00006b00ff0477ac */ /* 0x000e180008000a00 */
[----:B------:R-:W1:Y:S01]  /*00a0*/  @!P1 LDC.64 R2, c[0x0][0x380] ;  /* 0x0000e000ff029b82 */ /* 0x000e620000000a00 */
[----:B------:R-:W-:Y:S01]  /*00b0*/  @!P1 MOV R4, 0x63 ;  /* 0x0000006300049802 */ /* 0x000fe20000000f00 */
[----:B-1----:R-:W-:-:S04]  /*00c0*/  @!P1 IMAD.WIDE R2, R5, 0x8, R2 ;  /* 0x0000000805029825 */ /* 0x002fc800078e0202 */
[----:B------:R-:W-:-:S05]  /*00d0*/  HFMA2 R5, -RZ, RZ, 0, 0 ;  /* 0x00000000ff057431 */ /* 0x000fca00000001ff */
[----:B0-----:R0:W-:Y:S01]  /*00e0*/  @!P1 STG.E.64 desc[UR4][R2.64+0x100], R4 ;  /* 0x0001000402009986 */ /* 0x0011e2000c101b04 */
[----:B------:R-:W-:Y:S05]  /*00f0*/  @P0 EXIT ;  /* 0x000000000000094d */ /* 0x000fea0003800000 */
[----:B0-----:R-:W0:Y:S02]  /*0100*/  LDC.64 R2, c[0x0][0x380] ;  /* 0x0000e000ff027b82 */ /* 0x001e240000000a00 */
[----:B0-----:R-:W-:-:S05]  /*0110*/  IMAD.WIDE.U32 R2, R0, 0x8, R2 ;  /* 0x0000000800027825 */ /* 0x001fca00078e0002 */
[----:B------:R-:W-:Y:S01]  /*0120*/  STG.E.64 desc[UR4][R2.64], RZ ;  /* 0x000000ff02007986 */ /* 0x000fe2000c101b04 */
[----:B------:R-:W-:Y:S05]  /*0130*/  EXIT ;  /* 0x000000000000794d */ /* 0x000fea0003800000 */
.L_x_186:
        /* <DEDUP_REMOVED lines=12> */
.L_x_470:


//--------------------- .text._ZN3cub18CUB_300001_SM_10006detail6reduce28DeviceReduceSingleTileKernelINS2_10policy_hubIiyN4cuda3std3__44plusIiEEE10Policy1000EPiSC_iS9_iiNS7_10__identityEEEvT0_T1_T2_T3_T4_T6_ --------------------------
	.section	.text._ZN3cub18CUB_300001_SM_10006detail6reduce28DeviceReduceSingleTileKernelINS2_10policy_hubIiyN4cuda3std3__44plusIiEEE10Policy1000EPiSC_iS9_iiNS7_10__identityEEEvT0_T1_T2_T3_T4_T6_,"ax",@progbits
	.align	128
        .global         _ZN3cub18CUB_300001_SM_10006detail6reduce28DeviceReduceSingleTileKernelINS2_10policy_hubIiyN4cuda3std3__44plusIiEEE10Policy1000EPiSC_iS9_iiNS7_10__identityEEEvT0_T1_T2_T3_T4_T6_
        .type           _ZN3cub18CUB_300001_SM_10006detail6reduce28DeviceReduceSingleTileKernelINS2_10policy_hubIiyN4cuda3std3__44plusIiEEE10Policy1000EPiSC_iS9_iiNS7_10__identityEEEvT0_T1_T2_T3_T4_T6_,@function
        .size           _ZN3cub18CUB_300001_SM_10006detail6reduce28DeviceReduceSingleTileKernelINS2_10policy_hubIiyN4cuda3std3__44plusIiEEE10Policy1000EPiSC_iS9_iiNS7_10__identityEEEvT0_T1_T2_T3_T4_T6_,(.L_x_471 - _ZN3cub18CUB_300001_SM_10006detail6reduce28DeviceReduceSingleTileKernelINS2_10policy_hubIiyN4cuda3std3__44plusIiEEE10Policy1000EPiSC_iS9_iiNS7_10__identityEEEvT0_T1_T2_T3_T4_T6_)
        .other          _ZN3cub18CUB_300001_SM_10006detail6reduce28DeviceReduceSingleTileKernelINS2_10policy_hubIiyN4cuda3std3__44plusIiEEE10Policy1000EPiSC_iS9_iiNS7_10__identityEEEvT0_T1_T2_T3_T4_T6_,@"STO_CUDA_ENTRY STV_DEFAULT"
_ZN3cub18CUB_300001_SM_10006detail6reduce28DeviceReduceSingleTileKernelINS2_10policy_hubIiyN4cuda3std3__44plusIiEEE10Policy1000EPiSC_iS9_iiNS7_10__identityEEEvT0_T1_T2_T3_T4_T6_:
.text._ZN3cub18CUB_300001_SM_10006detail6reduce28DeviceReduceSingleTileKernelINS2_10policy_hubIiyN4cuda3std3__44plusIiEEE10Policy1000EPiSC_iS9_iiNS7_10__identityEEEvT0_T1_T2_T3_T4_T6_:
[----:B------:R-:W-:Y:S01]  /*0000*/  LDC R1, c[0x0][0x37c] ;  /* 0x0000df00ff017b82 */ /* 0x000fe20000000800 */
[----:B------:R-:W0:Y:S01]  /*0010*/  LDCU UR4, c[0x0][0x390] ;  /* 0x00007200ff0477ac */ /* 0x000e220008000800 */
[----:B------:R-:W1:Y:S01]  /*0020*/  LDCU.64 UR6, c[0x0][0x358] ;  /* 0x00006b00ff0677ac */ /* 0x000e620008000a00 */
[----:B0-----:R-:W-:-:S05]  /*0030*/  IMAD.U32 R20, RZ, RZ, UR4 ;  /* 0x00000004ff147e24 */ /* 0x001fca000f8e00ff */
[----:B------:R-:W-:-:S13]  /*0040*/  ISETP.NE.AND P0, PT, R20, RZ, PT ;  /* 0x000000ff1400720c */ /* 0x000fda0003f05270 */
[----:B-1----:R-:W-:Y:S05]  /*0050*/  @P0 BRA `(.L_x_187) ;  /* 0x00000000001c0947 */ /* 0x002fea0003800000 */
[----:B------:R-:W0:Y:S02]  /*0060*/  S2R R0, SR_TID.X ;  /* 0x0000000000007919 */ /* 0x000e240000002100 */
[----:B0-----:R-:W-:-:S13]  /*0070*/  ISETP.NE.AND P0, PT, R0, RZ, PT ;  /* 0x000000ff0000720c */ /* 0x001fda0003f05270 */
[----:B------:R-:W-:Y:S05]  /*0080*/  @P0 EXIT ;  /* 0x000000000000094d */ /* 0x000fea0003800000 */
[----:B------:R-:W0:Y:S08]  /*0090*/  LDC R5, c[0x0][0x398] ;  /* 0x0000e600ff057b82 */ /* 0x000e300000000800 */
[----:B------:R-:W0:Y:S02]  /*00a0*/  LDC.64 R2, c[0x0][0x388] ;  /* 0x0000e200ff027b82 */ /* 0x000e240000000a00 */
[----:B0-----:R-:W-:Y:S01]  /*00b0*/  STG.E desc[UR6][R2.64], R5 ;  /* 0x0000000502007986 */ /* 0x001fe2000c101906 */
[----:B------:R-:W-:Y:S05]  /*00c0*/  EXIT ;  /* 0x000000000000794d */ /* 0x000fea0003800000 */
.L_x_187:
[----:B------:R-:W0:Y:S01]  /*00d0*/  LDCU UR4, c[0x0][0x380] ;  /* 0x00007000ff0477ac */ /* 0x000e220008000800 */
[----:B------:R-:W-:Y:S01]  /*00e0*/  BSSY.RECONVERGENT B0, `(.L_x_188) ;  /* 0x0000385000007945 */ /* 0x000fe20003800200 */
[----:B0-----:R-:W-:-:S09]  /*00f0*/  ULOP3.LUT UP0, URZ, UR4, 0xf, URZ, 0xc0, !UPT ;  /* 0x0000000f04ff7892 */ /* 0x001fd2000f80c0ff */
[----:B------:R-:W-:Y:S05]  /*0100*/  BRA.U UP0, `(.L_x_189) ;  /* 0x0000001900d87547 */ /* 0x000fea000b800000 */
[----:B------:R-:W-:-:S13]  /*0110*/  ISETP.GT.AND P0, PT, R20, 0xfff, PT ;  /* 0x00000fff1400780c */ /* 0x000fda0003f04270 */
[----:B------:R-:W-:Y:S05]  /*0120*/  @P0 BRA `(.L_x_190) ;  /* 0x0000000c008c0947 */ /* 0x000fea0003800000 */
[----:B------:R-:W0:Y:S01]  /*0130*/  S2R R9, SR_TID.X ;  /* 0x0000000000097919 */ /* 0x000e220000002100 */
[----:B------:R-:W-:Y:S01]  /*0140*/  BSSY.RECONVERGENT B1, `(.L_x_191) ;  /* 0x0000009000017945 */ /* 0x000fe20003800200 */
[----:B------:R-:W-:Y:S01]  /*0150*/  IMAD.MOV.U32 R0, RZ, RZ, RZ ;  /* 0x000000ffff007224 */ /* 0x000fe200078e00ff */
[----:B0-----:R-:W-:Y:S01]  /*0160*/  ISETP.GE.AND P0, PT, R9, R20, PT ;  /* 0x000000140900720c */ /* 0x001fe20003f06270 */
[----:B------:R-:W-:-:S12]  /*0170*/  IMAD.MOV.U32 R11, RZ, RZ, R9 ;  /* 0x000000ffff0b7224 */ /* 0x000fd800078e0009 */
[----:B------:R-:W-:Y:S05]  /*0180*/  @P0 BRA `(.L_x_192) ;  /* 0x0000000000100947 */ /* 0x000fea0003800000 */
[----:B------:R-:W0:Y:S02]  /*0190*/  LDC.64 R2, c[0x0][0x380] ;  /* 0x0000e000ff027b82 */ /* 0x000e240000000a00 */
[----:B0-----:R-:W-:-:S05]  /*01a0*/  IMAD.WIDE.U32 R2, R9, 0x4, R2 ;  /* 0x0000000409027825 */ /* 0x001fca00078e0002 */
[----:B------:R0:W5:Y:S01]  /*01b0*/  LDG.E.CONSTANT R0, desc[UR6][R2.64] ;  /* 0x0000000602007981 */ /* 0x000162000c1e9900 */
[----:B------:R-:W-:-:S07]  /*01c0*/  VIADD R11, R9, 0x100 ;  /* 0x00000100090b7836 */ /* 0x000fce0000000000 */
.L_x_192:
[----:B------:R-:W-:Y:S05]  /*01d0*/  BSYNC.RECONVERGENT B1 ;  /* 0x0000000000017941 */ /* 0x000fea0003800200 */
.L_x_191:
[----:B------:R-:W-:Y:S01]  /*01e0*/  ISETP.GE.AND P0, PT, R11, R20, PT ;  /* 0x000000140b00720c */ /* 0x000fe20003f06270 */
[----:B------:R-:W-:-:S12]  /*01f0*/  BSSY.RECONVERGENT B1, `(.L_x_193) ;  /* 0x0000066000017945 */ /* 0x000fd80003800200 */
[----:B------:R-:W-:Y:S05]  /*0200*/  @P0 BRA `(.L_x_194) ;  /* 0x0000000400900947 */ /* 0x000fea0003800000 */
[----:B0-----:R-:W-:Y:S01]  /*0210*/  LOP3.LUT R3, RZ, R11, RZ, 0x33, !PT ;  /* 0x0000000bff037212 */ /* 0x001fe200078e33ff */
[----:B------:R-:W-:Y:S04]  /*0220*/  BSSY.RECONVERGENT B2, `(.L_x_195) ;  /* 0x0000015000027945 */ /* 0x000fe80003800200 */
[----:B------:R-:W-:-:S05]  /*0230*/  IMAD.IADD R4, R3, 0x1, R20 ;  /* 0x0000000103047824 */ /* 0x000fca00078e0214 */
[C---:B------:R-:W-:Y:S02]  /*0240*/  LOP3.LUT R2, R4.reuse, 0x300, RZ, 0xc0, !PT ;  /* 0x0000030004027812 */ /* 0x040fe400078ec0ff */
[----:B------:R-:W-:Y:S02]  /*0250*/  ISETP.GE.U32.AND P1, PT, R4, 0x300, PT ;  /* 0x000003000400780c */ /* 0x000fe40003f26070 */
[----:B------:R-:W-:-:S13]  /*0260*/  ISETP.NE.AND P0, PT, R2, 0x300, PT ;  /* 0x000003000200780c */ /* 0x000fda0003f05270 */
[----:B------:R-:W-:Y:S05]  /*0270*/  @!P0 BRA `(.L_x_196) ;  /* 0x00000000003c8947 */ /* 0x000fea0003800000 */
[----:B------:R-:W0:Y:S01]  /*0280*/  LDC.64 R2, c[0x0][0x380] ;  /* 0x0000e000ff027b82 */ /* 0x000e220000000a00 */
[----:B------:R-:W-:-:S04]  /*0290*/  LEA.HI R4, R4, 0x1, RZ, 0x18 ;  /* 0x0000000104047811 */ /* 0x000fc800078fc0ff */
[----:B------:R-:W-:-:S05]  /*02a0*/  LOP3.LUT R4, R4, 0x3, RZ, 0xc0, !PT ;  /* 0x0000000304047812 */ /* 0x000fca00078ec0ff */
[----:B------:R-:W-:Y:S02]  /*02b0*/  IMAD.MOV R4, RZ, RZ, -R4 ;  /* 0x000000ffff047224 */ /* 0x000fe400078e0a04 */
[----:B0-----:R-:W-:-:S04]  /*02c0*/  IMAD.WIDE.U32 R2, R11, 0x4, R2 ;  /* 0x000000040b027825 */ /* 0x001fc800078e0002 */
[----:B------:R-:W-:-:S07]  /*02d0*/  IMAD.MOV.U32 R5, RZ, RZ, R3 ;  /* 0x000000ffff057224 */ /* 0x000fce00078e0003 */
.L_x_197:
[----:B------:R-:W-:-:S06]  /*02e0*/  IMAD.MOV.U32 R3, RZ, RZ, R5 ;  /* 0x000000ffff037224 */ /* 0x000fcc00078e0005 */
[----:B------:R0:W2:Y:S01]  /*02f0*/  LDG.E.CONSTANT R3, desc[UR6][R2.64] ;  /* 0x0000000602037981 */ /* 0x0000a2000c1e9900 */
[----:B------:R-:W-:Y:S02]  /*0300*/  VIADD R4, R4, 0x1 ;  /* 0x0000000104047836 */ /* 0x000fe40000000000 */
[----:B------:R-:W-:-:S03]  /*0310*/  VIADD R11, R11, 0x100 ;  /* 0x000001000b0b7836 */ /* 0x000fc60000000000 */
[----:B------:R-:W-:Y:S02]  /*0320*/  ISETP.NE.AND P0, PT, R4, RZ, PT ;  /* 0x000000ff0400720c */ /* 0x000fe40003f05270 */
[----:B0-----:R-:W-:-:S05]  /*0330*/  IADD3 R2, P2, PT, R2, 0x400, RZ ;  /* 0x0000040002027810 */ /* 0x001fca0007f5e0ff */
[----:B------:R-:W-:Y:S02]  /*0340*/  IMAD.X R5, RZ, RZ, R5, P2 ;  /* 0x000000ffff057224 */ /* 0x000fe400010e0605 */
[----:B--2--5:R-:W-:-:S04]  /*0350*/  IMAD.IADD R0, R3, 0x1, R0 ;  /* 0x0000000103007824 */ /* 0x024fc800078e0200 */
[----:B------:R-:W-:Y:S05]  /*0360*/  @P0 BRA `(.L_x_197) ;  /* 0xfffffffc00dc0947 */ /* 0x000fea000383ffff */
.L_x_196:
[----:B------:R-:W-:Y:S05]  /*0370*/  BSYNC.RECONVERGENT B2 ;  /* 0x0000000000027941 */ /* 0x000fea0003800200 */
.L_x_195:
[----:B------:R-:W-:Y:S05]  /*0380*/  @!P1 BRA `(.L_x_194) ;  /* 0x0000000400309947 */ /* 0x000fea0003800000 */
[----:B------:R-:W-:Y:S01]  /*0390*/  IMAD.IADD R2, R20, 0x1, -R11 ;  /* 0x0000000114027824 */ /* 0x000fe200078e0a0b */
[----:B------:R-:W-:Y:S01]  /*03a0*/  BSSY.RECONVERGENT B2, `(.L_x_198) ;  /* 0x0000029000027945 */ /* 0x000fe20003800200 */
[----:B------:R-:W-:-:S03]  /*03b0*/  PLOP3.LUT P0, PT, PT, PT, PT, 0x80, 0x8 ;  /* 0x000000000008781c */ /* 0x000fc60003f0f070 */
[----:B------:R-:W-:-:S13]  /*03c0*/  ISETP.GT.AND P1, PT, R2, 0xc00, PT ;  /* 0x00000c000200780c */ /* 0x000fda0003f24270 */
[----:B------:R-:W-:Y:S05]  /*03d0*/  @!P1 BRA `(.L_x_199) ;  /* 0x0000000000949947 */ /* 0x000fea0003800000 */
[----:B------:R-:W-:Y:S01]  /*03e0*/  PLOP3.LUT P0, PT, PT, PT, PT, 0x8, 0x80 ;  /* 0x000000000080781c */ /* 0x000fe20003f0e170 */
[----:B------:R-:W-:-:S12]  /*03f0*/  VIADD R8, R20, 0xfffff400 ;  /* 0xfffff40014087836 */ /* 0x000fd80000000000 */
.L_x_200:
[----:B------:R-:W0:Y:S01]  /*0400*/  LDC.64 R4, c[0x0][0x380] ;  /* 0x0000e000ff047b82 */ /* 0x000e220000000a00 */
[C---:B------:R-:W-:Y:S02]  /*0410*/  VIADD R7, R11.reuse, 0x400 ;  /* 0x000004000b077836 */ /* 0x040fe40000000000 */
[C---:B------:R-:W-:Y:S02]  /*0420*/  VIADD R3, R11.reuse, 0x800 ;  /* 0x000008000b037836 */ /* 0x040fe40000000000 */
[----:B0-----:R-:W-:-:S05]  /*0430*/  IMAD.WIDE R22, R11, 0x4, R4 ;  /* 0x000000040b167825 */ /* 0x001fca00078e0204 */
[----:B------:R-:W2:Y:S01]  /*0440*/  LDG.E.CONSTANT R13, desc[UR6][R22.64] ;  /* 0x00000006160d7981 */ /* 0x000ea2000c1e9900 */
[----:B------:R-:W-:-:S03]  /*0450*/  IMAD.WIDE R6, R7, 0x4, R4 ;  /* 0x0000000407067825 */ /* 0x000fc600078e0204 */
[----:B------:R-:W2:Y:S04]  /*0460*/  LDG.E.CONSTANT R10, desc[UR6][R22.64+0x400] ;  /* 0x00040006160a7981 */ /* 0x000ea8000c1e9900 */
[----:B------:R-:W3:Y:S04]  /*0470*/  LDG.E.CONSTANT R12, desc[UR6][R22.64+0x800] ;  /* 0x00080006160c7981 */ /* 0x000ee8000c1e9900 */
[----:B------:R-:W3:Y:S01]  /*0480*/  LDG.E.CONSTANT R19, desc[UR6][R22.64+0xc00] ;  /* 0x000c000616137981 */ /* 0x000ee2000c1e9900 */
[----:B------:R-:W-:-:S03]  /*0490*/  IMAD.WIDE R2, R3, 0x4, R4 ;  /* 0x0000000403027825 */ /* 0x000fc600078e0204 */
[----:B------:R-:W4:Y:S04]  /*04a0*/  LDG.E.CONSTANT R16, desc[UR6][R6.64] ;  /* 0x0000000606107981 */ /* 0x000f28000c1e9900 */
[----:B------:R-:W4:Y:S01]  /*04b0*/  LDG.E.CONSTANT R15, desc[UR6][R6.64+0x400] ;  /* 0x00040006060f7981 */ /* 0x000f22000c1e9900 */
[----:B------:R-:W-:-:S03]  /*04c0*/  VIADD R25, R11, 0xc00 ;  /* 0x00000c000b197836 */ /* 0x000fc60000000000 */
[----:B------:R-:W4:Y:S04]  /*04d0*/  LDG.E.CONSTANT R14, desc[UR6][R6.64+0x800] ;  /* 0x00080006060e7981 */ /* 0x000f28000c1e9900 */
[----:B------:R-:W4:Y:S01]  /*04e0*/  LDG.E.CONSTANT R21, desc[UR6][R6.64+0xc00] ;  /* 0x000c000606157981 */ /* 0x000f22000c1e9900 */
[----:B------:R-:W-:-:S03]  /*04f0*/  IMAD.WIDE R4, R25, 0x4, R4 ;  /* 0x0000000419047825 */ /* 0x000fc600078e0204 */
[----:B------:R-:W4:Y:S04]  /*0500*/  LDG.E.CONSTANT R18, desc[UR6][R2.64] ;  /* 0x0000000602127981 */ /* 0x000f28000c1e9900 */
[----:B------:R-:W4:Y:S04]  /*0510*/  LDG.E.CONSTANT R17, desc[UR6][R2.64+0x400] ;  /* 0x0004000602117981 */ /* 0x000f28000c1e9900 */
[----:B------:R-:W4:Y:S04]  /*0520*/  LDG.E.CONSTANT R23, desc[UR6][R2.64+0x800] ;  /* 0x0008000602177981 */ /* 0x000f28000c1e9900 */
[----:B------:R-:W4:Y:S04]  /*0530*/  LDG.E.CONSTANT R24, desc[UR6][R2.64+0xc00] ;  /* 0x000c000602187981 */ /* 0x000f28000c1e9900 */
[----:B------:R-:W4:Y:S04]  /*0540*/  LDG.E.CONSTANT R25, desc[UR6][R4.64] ;  /* 0x0000000604197981 */ /* 0x000f28000c1e9900 */
[----:B------:R-:W4:Y:S04]  /*0550*/  LDG.E.CONSTANT R26, desc[UR6][R4.64+0x400] ;  /* 0x00040006041a7981 */ /* 0x000f28000c1e9900 */
[----:B------:R-:W4:Y:S04]  /*0560*/  LDG.E.CONSTANT R22, desc[UR6][R4.64+0x800] ;  /* 0x0008000604167981 */ /* 0x000f28000c1e9900 */
[----:B------:R-:W4:Y:S01]  /*0570*/  LDG.E.CONSTANT R27, desc[UR6][R4.64+0xc00] ;  /* 0x000c0006041b7981 */ /* 0x000f22000c1e9900 */
[----:B------:R-:W-:-:S05]  /*0580*/  VIADD R11, R11, 0x1000 ;  /* 0x000010000b0b7836 */ /* 0x000fca0000000000 */
[----:B------:R-:W-:Y:S02]  /*0590*/  ISETP.GE.AND P1, PT, R11, R8, PT ;  /* 0x000000080b00720c */ /* 0x000fe40003f26270 */
[----:B--2--5:R-:W-:-:S04]  /*05a0*/  IADD3 R10, PT, PT, R10, R13, R0 ;  /* 0x0000000d0a0a7210 */ /* 0x024fc80007ffe000 */
[----:B---3--:R-:W-:-:S04]  /*05b0*/  IADD3 R10, PT, PT, R19, R12, R10 ;  /* 0x0000000c130a7210 */ /* 0x008fc80007ffe00a */
[----:B----4-:R-:W-:-:S04]  /*05c0*/  IADD3 R10, PT, PT, R15, R16, R10 ;  /* 0x000000100f0a7210 */ /* 0x010fc80007ffe00a */
[----:B------:R-:W-:-:S04]  /*05d0*/  IADD3 R10, PT, PT, R21, R14, R10 ;  /* 0x0000000e150a7210 */ /* 0x000fc80007ffe00a */
[----:B------:R-:W-:-:S04]  /*05e0*/  IADD3 R10, PT, PT, R17, R18, R10 ;  /* 0x00000012110a7210 */ /* 0x000fc80007ffe00a */
[----:B------:R-:W-:-:S04]  /*05f0*/  IADD3 R10, PT, PT, R24, R23, R10 ;  /* 0x00000017180a7210 */ /* 0x000fc80007ffe00a */
[----:B------:R-:W-:-:S04]  /*0600*/  IADD3 R25, PT, PT, R26, R25, R10 ;  /* 0x000000191a197210 */ /* 0x000fc80007ffe00a */
[----:B------:R-:W-:Y:S01]  /*0610*/  IADD3 R0, PT, PT, R27, R22, R25 ;  /* 0x000000161b007210 */ /* 0x000fe20007ffe019 */
[----:B------:R-:W-:Y:S06]  /*0620*/  @!P1 BRA `(.L_x_200) ;  /* 0xfffffffc00749947 */ /* 0x000fec000383ffff */
.L_x_199:
[----:B------:R-:W-:Y:S05]  /*0630*/  BSYNC.RECONVERGENT B2 ;  /* 0x0000000000027941 */ /* 0x000fea0003800200 */
.L_x_198:
[----:B------:R-:W-:Y:S01]  /*0640*/  IMAD.IADD R2, R20, 0x1, -R11 ;  /* 0x0000000114027824 */ /* 0x000fe200078e0a0b */
[----:B------:R-:W-:Y:S04]  /*0650*/  BSSY.RECONVERGENT B2, `(.L_x_201) ;  /* 0x0000015000027945 */ /* 0x000fe80003800200 */
[----:B------:R-:W-:-:S13]  /*0660*/  ISETP.GT.AND P1, PT, R2, 0x400, PT ;  /* 0x000004000200780c */ /* 0x000fda0003f24270 */
[----:B------:R-:W-:Y:S05]  /*0670*/  @!P1 BRA `(.L_x_202) ;  /* 0x0000000000489947 */ /* 0x000fea0003800000 */
[----:B------:R-:W0:Y:S01]  /*0680*/  LDC.64 R4, c[0x0][0x380] ;  /* 0x0000e000ff047b82 */ /* 0x000e220000000a00 */
[C---:B------:R-:W-:Y:S02]  /*0690*/  VIADD R13, R11.reuse, 0x400 ;  /* 0x000004000b0d7836 */ /* 0x040fe40000000000 */
[----:B0-----:R-:W-:-:S05]  /*06a0*/  IMAD.WIDE R2, R11, 0x4, R4 ;  /* 0x000000040b027825 */ /* 0x001fca00078e0204 */
[----:B------:R-:W2:Y:S01]  /*06b0*/  LDG.E.CONSTANT R7, desc[UR6][R2.64] ;  /* 0x0000000602077981 */ /* 0x000ea2000c1e9900 */
[----:B------:R-:W-:-:S03]  /*06c0*/  IMAD.WIDE R4, R13, 0x4, R4 ;  /* 0x000000040d047825 */ /* 0x000fc600078e0204 */
[----:B------:R-:W2:Y:S04]  /*06d0*/  LDG.E.CONSTANT R6, desc[UR6][R2.64+0x400] ;  /* 0x0004000602067981 */ /* 0x000ea8000c1e9900 */
[----:B------:R-:W3:Y:S04]  /*06e0*/  LDG.E.CONSTANT R13, desc[UR6][R2.64+0x800] ;  /* 0x00080006020d7981 */ /* 0x000ee8000c1e9900 */
[----:B------:R-:W3:Y:S04]  /*06f0*/  LDG.E.CONSTANT R8, desc[UR6][R2.64+0xc00] ;  /* 0x000c000602087981 */ /* 0x000ee8000c1e9900 */
[----:B------:R-:W4:Y:S04]  /*0700*/  LDG.E.CONSTANT R15, desc[UR6][R4.64] ;  /* 0x00000006040f7981 */ /* 0x000f28000c1e9900 */
[----:B------:R-:W4:Y:S04]  /*0710*/  LDG.E.CONSTANT R10, desc[UR6][R4.64+0x400] ;  /* 0x00040006040a7981 */ /* 0x000f28000c1e9900 */
[----:B------:R-:W4:Y:S04]  /*0720*/  LDG.E.CONSTANT R17, desc[UR6][R4.64+0x800] ;  /* 0x0008000604117981 */ /* 0x000f28000c1e9900 */
[----:B------:R-:W4:Y:S01]  /*0730*/  LDG.E.CONSTANT R12, desc[UR6][R4.64+0xc00] ;  /* 0x000c0006040c7981 */ /* 0x000f22000c1e9900 */
[----:B------:R-:W-:Y:S01]  /*0740*/  PLOP3.LUT P0, PT, PT, PT, PT, 0x8, 0x80 ;  /* 0x000000000080781c */ /* 0x000fe20003f0e170 */
[----:B------:R-:W-:Y:S01]  /*0750*/  VIADD R11, R11, 0x800 ;  /* 0x000008000b0b7836 */ /* 0x000fe20000000000 */
[----:B--2--5:R-:W-:-:S04]  /*0760*/  IADD3 R6, PT, PT, R6, R7, R0 ;  /* 0x0000000706067210 */ /* 0x024fc80007ffe000 */
[----:B---3--:R-:W-:-:S04]  /*0770*/  IADD3 R6, PT, PT, R8, R13, R6 ;  /* 0x0000000d08067210 */ /* 0x008fc80007ffe006 */
[----:B----4-:R-:W-:-:S04]  /*0780*/  IADD3 R6, PT, PT, R10, R15, R6 ;  /* 0x0000000f0a067210 */ /* 0x010fc80007ffe006 */
[----:B------:R-:W-:-:S07]  /*0790*/  IADD3 R0, PT, PT, R12, R17, R6 ;  /* 0x000000110c007210 */ /* 0x000fce0007ffe006 */
.L_x_202:
[----:B------:R-:W-:Y:S05]  /*07a0*/  BSYNC.RECONVERGENT B2 ;  /* 0x0000000000027941 */ /* 0x000fea0003800200 */
.L_x_201:
[----:B------:R-:W-:-:S13]  /*07b0*/  ISETP.LT.OR P0, PT, R11, R20, P0 ;  /* 0x000000140b00720c */ /* 0x000fda0000701670 */
[----:B------:R-:W-:Y:S05]  /*07c0*/  @!P0 BRA `(.L_x_194) ;  /* 0x0000000000208947 */ /* 0x000fea0003800000 */
[----:B------:R-:W0:Y:S02]  /*07d0*/  LDC.64 R2, c[0x0][0x380] ;  /* 0x0000e000ff027b82 */ /* 0x000e240000000a00 */
[----:B0-----:R-:W-:-:S05]  /*07e0*/  IMAD.WIDE R2, R11, 0x4, R2 ;  /* 0x000000040b027825 */ /* 0x001fca00078e0202 */
[----:B------:R-:W2:Y:S04]  /*07f0*/  LDG.E.CONSTANT R5, desc[UR6][R2.64] ;  /* 0x0000000602057981 */ /* 0x000ea8000c1e9900 */
[----:B------:R-:W2:Y:S04]  /*0800*/  LDG.E.CONSTANT R4, desc[UR6][R2.64+0x400] ;  /* 0x0004000602047981 */ /* 0x000ea8000c1e9900 */
[----:B------:R-:W3:Y:S04]  /*0810*/  LDG.E.CONSTANT R7, desc[UR6][R2.64+0x800] ;  /* 0x0008000602077981 */ /* 0x000ee8000c1e9900 */
[----:B------:R-:W3:Y:S01]  /*0820*/  LDG.E.CONSTANT R6, desc[UR6][R2.64+0xc00] ;  /* 0x000c000602067981 */ /* 0x000ee2000c1e9900 */
[----:B--2--5:R-:W-:-:S04]  /*0830*/  IADD3 R0, PT, PT, R4, R5, R0 ;  /* 0x0000000504007210 */ /* 0x024fc80007ffe000 */
[----:B---3--:R-:W-:-:S07]  /*0840*/  IADD3 R0, PT, PT, R6, R7, R0 ;  /* 0x0000000706007210 */ /* 0x008fce0007ffe000 */
.L_x_194:
[----:B------:R-:W-:Y:S05]  /*0850*/  BSYNC.RECONVERGENT B1 ;  /* 0x0000000000017941 */ /* 0x000fea0003800200 */
.L_x_193:
[----:B------:R-:W-:-:S13]  /*0860*/  ISETP.GE.AND P0, PT, R20, 0x100, PT ;  /* 0x000001001400780c */ /* 0x000fda0003f06270 */
[----:B------:R-:W-:Y:S05]  /*0870*/  @!P0 BRA `(.L_x_203) ;  /* 0x0000000000ac8947 */ /* 0x000fea0003800000 */
[----:B------:R-:W1:Y:S01]  /*0880*/  S2R R6, SR_LANEID ;  /* 0x0000000000067919 */ /* 0x000e620000000000 */
[----:B0----5:R-:W0:Y:S01]  /*0890*/  SHFL.DOWN PT, R2, R0, 0x1, 0x1f ;  /* 0x08201f0000027f89 */ /* 0x021e2200000e0000 */
[C---:B-1----:R-:W-:Y:S02]  /*08a0*/  ISETP.GT.AND P0, PT, R6.reuse, 0x1e, PT ;  /* 0x0000001e0600780c */ /* 0x042fe40003f04270 */
[----:B------:R-:W-:Y:S02]  /*08b0*/  ISETP.NE.AND P1, PT, R6, RZ, PT ;  /* 0x000000ff0600720c */ /* 0x000fe40003f25270 */
[----:B0-----:R-:W-:Y:S02]  /*08c0*/  SEL R3, R2, RZ, !P0 ;  /* 0x000000ff02037207 */ /* 0x001fe40004000000 */
[----:B------:R-:W-:-:S03]  /*08d0*/  ISETP.GT.AND P0, PT, R6, 0x1d, PT ;  /* 0x0000001d0600780c */ /* 0x000fc60003f04270 */
[----:B------:R-:W-:-:S05]  /*08e0*/  IMAD.IADD R3, R3, 0x1, R0 ;  /* 0x0000000103037824 */ /* 0x000fca00078e0200 */
[----:B------:R-:W0:Y:S01]  /*08f0*/  SHFL.DOWN PT, R2, R3, 0x2, 0x1f ;  /* 0x08401f0003027f89 */ /* 0x000e2200000e0000 */
[----:B------:R-:W1:Y:S01]  /*0900*/  @!P1 S2R R7, SR_CgaCtaId ;  /* 0x0000000000079919 */ /* 0x000e620000008800 */
[----:B0-----:R-:W-:Y:S02]  /*0910*/  SEL R2, R2, RZ, !P0 ;  /* 0x000000ff02027207 */ /* 0x001fe40004000000 */
[----:B------:R-:W-:-:S03]  /*0920*/  ISETP.GT.AND P0, PT, R6, 0x1b, PT ;  /* 0x0000001b0600780c */ /* 0x000fc60003f04270 */
[----:B------:R-:W-:-:S05]  /*0930*/  IMAD.IADD R2, R3, 0x1, R2 ;  /* 0x0000000103027824 */ /* 0x000fca00078e0202 */
[----:B------:R-:W0:Y:S02]  /*0940*/  SHFL.DOWN PT, R4, R2, 0x4, 0x1f ;  /* 0x08801f0002047f89 */ /* 0x000e2400000e0000 */
[----:B0-----:R-:W-:Y:S02]  /*0950*/  SEL R5, R4, RZ, !P0 ;  /* 0x000000ff04057207 */ /* 0x001fe40004000000 */
[----:B------:R-:W-:Y:S02]  /*0960*/  ISETP.GT.AND P0, PT, R6, 0x17, PT ;  /* 0x000000170600780c */ /* 0x000fe40003f04270 */
[----:B------:R-:W-:Y:S01]  /*0970*/  @!P1 MOV R4, 0x400 ;  /* 0x0000040000049802 */ /* 0x000fe20000000f00 */
[----:B------:R-:W-:Y:S01]  /*0980*/  IMAD.IADD R5, R2, 0x1, R5 ;  /* 0x0000000102057824 */ /* 0x000fe200078e0205 */
[----:B------:R-:W-:Y:S02]  /*0990*/  @!P1 SHF.R.U32.HI R2, RZ, 0x3, R9 ;  /* 0x00000003ff029819 */ /* 0x000fe40000011609 */
[----:B-1----:R-:W-:-:S02]  /*09a0*/  @!P1 LEA R7, R7, R4, 0x18 ;  /* 0x0000000407079211 */ /* 0x002fc400078ec0ff */
[----:B------:R-:W0:Y:S01]  /*09b0*/  SHFL.DOWN PT, R0, R5, 0x8, 0x1f ;  /* 0x09001f0005007f89 */ /* 0x000e2200000e0000 */
[----:B------:R-:W-:-:S05]  /*09c0*/  @!P1 LOP3.LUT R2, R2, 0x7c, RZ, 0xc0, !PT ;  /* 0x0000007c02029812 */ /* 0x000fca00078ec0ff */
[----:B------:R-:W-:Y:S01]  /*09d0*/  @!P1 IMAD.IADD R2, R2, 0x1, R7 ;  /* 0x0000000102029824 */ /* 0x000fe200078e0207 */
[----:B0-----:R-:W-:Y:S02]  /*09e0*/  SEL R0, R0, RZ, !P0 ;  /* 0x000000ff00007207 */ /* 0x001fe40004000000 */
[----:B------:R-:W-:-:S03]  /*09f0*/  ISETP.GT.AND P0, PT, R6, 0xf, PT ;  /* 0x0000000f0600780c */ /* 0x000fc60003f04270 */
[----:B------:R-:W-:-:S05]  /*0a00*/  IMAD.IADD R0, R5, 0x1, R0 ;  /* 0x0000000105007824 */ /* 0x000fca00078e0200 */
[----:B------:R-:W0:Y:S02]  /*0a10*/  SHFL.DOWN PT, R3, R0, 0x10, 0x1f ;  /* 0x0a001f0000037f89 */ /* 0x000e2400000e0000 */
[----:B0-----:R-:W-:Y:S02]  /*0a20*/  SEL R3, R3, RZ, !P0 ;  /* 0x000000ff03037207 */ /* 0x001fe40004000000 */
[----:B------:R-:W-:-:S03]  /*0a30*/  ISETP.NE.AND P0, PT, R9, RZ, PT ;  /* 0x000000ff0900720c */ /* 0x000fc60003f05270 */
[----:B------:R-:W-:-:S05]  /*0a40*/  IMAD.IADD R3, R0, 0x1, R3 ;  /* 0x0000000100037824 */ /* 0x000fca00078e0203 */
[----:B------:R0:W-:Y:S01]  /*0a50*/  @!P1 STS [R2+0x8], R3 ;  /* 0x0000080302009388 */ /* 0x0001e20000000800 */
[----:B------:R-:W-:Y:S06]  /*0a60*/  BAR.SYNC.DEFER_BLOCKING 0x0 ;  /* 0x0000000000007b1d */ /* 0x000fec0000010000 */
[----:B------:R-:W-:Y:S05]  /*0a70*/  @P0 BRA `(.L_x_204) ;  /* 0x0000002c00ac0947 */ /* 0x000fea0003800000 */
[----:B------:R-:W1:Y:S01]  /*0a80*/  S2UR UR5, SR_CgaCtaId ;  /* 0x00000000000579c3 */ /* 0x000e620000008800 */
[----:B------:R-:W-:Y:S02]  /*0a90*/  UMOV UR4, 0x400 ;  /* 0x0000040000047882 */ /* 0x000fe40000000000 */
[----:B-1----:R-:W-:-:S09]  /*0aa0*/  ULEA UR4, UR5, UR4, 0x18 ;  /* 0x0000000405047291 */ /* 0x002fd2000f8ec0ff */
[----:B------:R-:W-:Y:S04]  /*0ab0*/  LDS R0, [UR4+0xc] ;  /* 0x00000c04ff007984 */ /* 0x000fe80008000800 */
[----:B------:R-:W1:Y:S04]  /*0ac0*/  LDS.128 R4, [UR4+0x10] ;  /* 0x00001004ff047984 */ /* 0x000e680008000c00 */
[----:B------:R-:W2:Y:S01]  /*0ad0*/  LDS.64 R8, [UR4+0x20] ;  /* 0x00002004ff087984 */ /* 0x000ea20008000a00 */
[----:B-1----:R-:W-:-:S04]  /*0ae0*/  IADD3 R0, PT, PT, R4, R0, R3 ;  /* 0x0000000004007210 */ /* 0x002fc80007ffe003 */
[----:B------:R-:W-:-:S04]  /*0af0*/  IADD3 R0, PT, PT, R6, R0, R5 ;  /* 0x0000000006007210 */ /* 0x000fc80007ffe005 */
[----:B--2---:R-:W-:-:S05]  /*0b00*/  IADD3 R0, PT, PT, R8, R0, R7 ;  /* 0x0000000008007210 */ /* 0x004fca0007ffe007 */
[----:B0-----:R-:W-:Y:S01]  /*0b10*/  IMAD.IADD R3, R0, 0x1, R9 ;  /* 0x0000000100037824 */ /* 0x001fe200078e0209 */
[----:B------:R-:W-:Y:S06]  /*0b20*/  BRA `(.L_x_204) ;  /* 0x0000002c00807947 */ /* 0x000fec0003800000 */
.L_x_203:
[----:B0-----:R-:W-:Y:S01]  /*0b30*/  LOP3.LUT R2, R9, 0x3e0, RZ, 0xc0, !PT ;  /* 0x000003e009027812 */ /* 0x001fe200078ec0ff */
[----:B------:R-:W0:Y:S03]  /*0b40*/  S2R R8, SR_LANEID ;  /* 0x0000000000087919 */ /* 0x000e260000000000 */
[----:B------:R-:W-:Y:S01]  /*0b50*/  LOP3.LUT R5, RZ, R2, RZ, 0x33, !PT ;  /* 0x00000002ff057212 */ /* 0x000fe200078e33ff */
[----:B------:R-:W-:-:S04]  /*0b60*/  VIADD R3, R2, 0x20 ;  /* 0x0000002002037836 */ /* 0x000fc80000000000 */
[----:B------:R-:W-:Y:S01]  /*0b70*/  IMAD.IADD R5, R5, 0x1, R20 ;  /* 0x0000000105057824 */ /* 0x000fe200078e0214 */
[----:B------:R-:W-:-:S04]  /*0b80*/  ISETP.GT.AND P0, PT, R3, R20, PT ;  /* 0x000000140300720c */ /* 0x000fc80003f04270 */
[----:B------:R-:W-:-:S05]  /*0b90*/  SEL R5, R5, 0x1f, P0 ;  /* 0x0000001f05057807 */ /* 0x000fca0000000000 */
[----:B-----5:R-:W1:Y:S01]  /*0ba0*/  SHFL.DOWN PT, R2, R0, 0x1, R5 ;  /* 0x0820000000027989 */ /* 0x020e6200000e0005 */
[CC--:B0-----:R-:W-:Y:S01]  /*0bb0*/  ISETP.GE.AND P0, PT, R8.reuse, R5.reuse, PT ;  /* 0x000000050800720c */ /* 0x0c1fe20003f06270 */
[C---:B------:R-:W-:Y:S01]  /*0bc0*/  VIADD R4, R8.reuse, 0x2 ;  /* 0x0000000208047836 */ /* 0x040fe20000000000 */
[C---:B------:R-:W-:Y:S01]  /*0bd0*/  ISETP.NE.AND P1, PT, R8.reuse, RZ, PT ;  /* 0x000000ff0800720c */ /* 0x040fe20003f25270 */
[----:B------:R-:W-:Y:S01]  /*0be0*/  VIADD R6, R8, 0x4 ;  /* 0x0000000408067836 */ /* 0x000fe20000000000 */
[----:B-1----:R-:W-:Y:S02]  /*0bf0*/  SEL R3, R2, RZ, !P0 ;  /* 0x000000ff02037207 */ /* 0x002fe40004000000 */
[----:B------:R-:W-:-:S03]  /*0c00*/  ISETP.GT.AND P0, PT, R4, R5, PT ;  /* 0x000000050400720c */ /* 0x000fc60003f04270 */
[----:B------:R-:W-:-:S06]  /*0c10*/  IMAD.IADD R2, R3, 0x1, R0 ;  /* 0x0000000103027824 */ /* 0x000fcc00078e0200 */
[----:B------:R-:W0:Y:S01]  /*0c20*/  @!P1 S2R R10, SR_CgaCtaId ;  /* 0x00000000000a9919 */ /* 0x000e220000008800 */
[----:B------:R-:W-:Y:S01]  /*0c30*/  @!P1 MOV R7, 0x400 ;  /* 0x0000040000079802 */ /* 0x000fe20000000f00 */
[----:B------:R-:W1:Y:S02]  /*0c40*/  SHFL.DOWN PT, R3, R2, 0x2, R5 ;  /* 0x0840000002037989 */ /* 0x000e6400000e0005 */
[----:B-1----:R-:W-:Y:S02]  /*0c50*/  SEL R3, R3, RZ, !P0 ;  /* 0x000000ff03037207 */ /* 0x002fe40004000000 */
[----:B------:R-:W-:Y:S02]  /*0c60*/  ISETP.GT.AND P0, PT, R6, R5, PT ;  /* 0x000000050600720c */ /* 0x000fe40003f04270 */
[----:B------:R-:W-:Y:S01]  /*0c70*/  @!P1 SHF.R.U32.HI R6, RZ, 0x3, R9 ;  /* 0x00000003ff069819 */ /* 0x000fe20000011609 */
[----:B------:R-:W-:Y:S01]  /*0c80*/  IMAD.IADD R4, R2, 0x1, R3 ;  /* 0x0000000102047824 */ /* 0x000fe200078e0203 */
[----:B0-----:R-:W-:Y:S01]  /*0c90*/  @!P1 LEA R7, R10, R7, 0x18 ;  /* 0x000000070a079211 */ /* 0x001fe200078ec0ff */
[----:B------:R-:W-:Y:S01]  /*0ca0*/  VIADD R2, R8, 0x8 ;  /* 0x0000000808027836 */ /* 0x000fe20000000000 */
[----:B------:R-:W-:-:S02]  /*0cb0*/  @!P1 LOP3.LUT R6, R6, 0x7c, RZ, 0xc0, !PT ;  /* 0x0000007c06069812 */ /* 0x000fc400078ec0ff */
[----:B------:R-:W0:Y:S03]  /*0cc0*/  SHFL.DOWN PT, R3, R4, 0x4, R5 ;  /* 0x0880000004037989 */ /* 0x000e2600000e0005 */
[----:B------:R-:W-:Y:S01]  /*0cd0*/  @!P1 IMAD.IADD R6, R6, 0x1, R7 ;  /* 0x0000000106069824 */ /* 0x000fe200078e0207 */
[----:B0-----:R-:W-:Y:S02]  /*0ce0*/  SEL R3, R3, RZ, !P0 ;  /* 0x000000ff03037207 */ /* 0x001fe40004000000 */
[----:B------:R-:W-:-:S03]  /*0cf0*/  ISETP.GT.AND P0, PT, R2, R5, PT ;  /* 0x000000050200720c */ /* 0x000fc60003f04270 */
[----:B------:R-:W-:Y:S02]  /*0d00*/  IMAD.IADD R0, R4, 0x1, R3 ;  /* 0x0000000104007824 */ /* 0x000fe400078e0203 */
[----:B------:R-:W-:-:S03]  /*0d10*/  VIADD R4, R8, 0x10 ;  /* 0x0000001008047836 */ /* 0x000fc60000000000 */
[----:B------:R-:W0:Y:S02]  /*0d20*/  SHFL.DOWN PT, R3, R0, 0x8, R5 ;  /* 0x0900000000037989 */ /* 0x000e2400000e0005 */
[----:B0-----:R-:W-:Y:S02]  /*0d30*/  SEL R3, R3, RZ, !P0 ;  /* 0x000000ff03037207 */ /* 0x001fe40004000000 */
[----:B------:R-:W-:-:S03]  /*0d40*/  ISETP.GT.AND P0, PT, R4, R5, PT ;  /* 0x000000050400720c */ /* 0x000fc60003f04270 */
[----:B------:R-:W-:-:S05]  /*0d50*/  IMAD.IADD R2, R0, 0x1, R3 ;  /* 0x0000000100027824 */ /* 0x000fca00078e0203 */
[----:B------:R-:W0:Y:S02]  /*0d60*/  SHFL.DOWN PT, R3, R2, 0x10, R5 ;  /* 0x0a00000002037989 */ /* 0x000e2400000e0005 */
[----:B0-----:R-:W-:Y:S02]  /*0d70*/  SEL R3, R3, RZ, !P0 ;  /* 0x000000ff03037207 */ /* 0x001fe40004000000 */
[----:B------:R-:W-:-:S03]  /*0d80*/  ISETP.NE.AND P0, PT, R9, RZ, PT ;  /* 0x000000ff0900720c */ /* 0x000fc60003f05270 */
[----:B------:R-:W-:-:S05]  /*0d90*/  IMAD.IADD R3, R2, 0x1, R3 ;  /* 0x0000000102037824 */ /* 0x000fca00078e0203 */
[----:B------:R4:W-:Y:S01]  /*0da0*/  @!P1 STS [R6+0x8], R3 ;  /* 0x0000080306009388 */ /* 0x0009e20000000800 */
[----:B------:R-:W-:Y:S06]  /*0db0*/  BAR.SYNC.DEFER_BLOCKING 0x0 ;  /* 0x0000000000007b1d */ /* 0x000fec0000010000 */
[----:B------:R-:W-:Y:S05]  /*0dc0*/  @P0 BRA `(.L_x_204) ;  /* 0x0000002800d80947 */ /* 0x000fea0003800000 */
[----:B------:R-:W0:Y:S01]  /*0dd0*/  S2UR UR5, SR_CgaCtaId ;  /* 0x00000000000579c3 */ /* 0x000e220000008800 */
[----:B------:R-:W-:Y:S01]  /*0de0*/  UMOV UR4, 0x400 ;  /* 0x0000040000047882 */ /* 0x000fe20000000000 */
[C---:B------:R-:W-:Y:S02]  /*0df0*/  ISETP.GT.AND P2, PT, R20.reuse, 0x40, PT ;  /* 0x000000401400780c */ /* 0x040fe40003f44270 */
[C---:B------:R-:W-:Y:S02]  /*0e00*/  ISETP.GT.AND P1, PT, R20.reuse, 0x20, PT ;  /* 0x000000201400780c */ /* 0x040fe40003f24270 */
[----:B------:R-:W-:Y:S01]  /*0e10*/  ISETP.GT.AND P3, PT, R20, 0x80, PT ;  /* 0x000000801400780c */ /* 0x000fe20003f64270 */
[----:B0-----:R-:W-:-:S09]  /*0e20*/  ULEA UR4, UR5, UR4, 0x18 ;  /* 0x0000000405047291 */ /* 0x001fd2000f8ec0ff */
[----:B----4-:R-:W0:Y:S04]  /*0e30*/  LDS.128 R4, [UR4+0x10] ;  /* 0x00001004ff047984 */ /* 0x010e280008000c00 */
[----:B------:R-:W1:Y:S04]  /*0e40*/  LDS R0, [UR4+0xc] ;  /* 0x00000c04ff007984 */ /* 0x000e680008000800 */
[----:B------:R-:W2:Y:S01]  /*0e50*/  LDS.64 R8, [UR4+0x20] ;  /* 0x00002004ff087984 */ /* 0x000ea20008000a00 */
[----:B0-----:R-:W-:Y:S02]  /*0e60*/  SEL R4, R4, RZ, P2 ;  /* 0x000000ff04047207 */ /* 0x001fe40001000000 */
[----:B------:R-:W-:-:S02]  /*0e70*/  ISETP.GT.AND P2, PT, R20, 0x60, PT ;  /* 0x000000601400780c */ /* 0x000fc40003f44270 */
[----:B-1----:R-:W-:Y:S02]  /*0e80*/  SEL R0, R0, RZ, P1 ;  /* 0x000000ff00007207 */ /* 0x002fe40000800000 */
[----:B------:R-:W-:Y:S02]  /*0e90*/  SEL R5, R5, RZ, P2 ;  /* 0x000000ff05057207 */ /* 0x000fe40001000000 */
[----:B------:R-:W-:Y:S02]  /*0ea0*/  IADD3 R0, PT, PT, R4, R0, R3 ;  /* 0x0000000004007210 */ /* 0x000fe40007ffe003 */
[----:B------:R-:W-:Y:S02]  /*0eb0*/  ISETP.GT.AND P1, PT, R20, 0xa0, PT ;  /* 0x000000a01400780c */ /* 0x000fe40003f24270 */
[----:B------:R-:W-:Y:S02]  /*0ec0*/  SEL R6, R6, RZ, P3 ;  /* 0x000000ff06067207 */ /* 0x000fe40001800000 */
[----:B------:R-:W-:-:S02]  /*0ed0*/  ISETP.GT.AND P2, PT, R20, 0xc0, PT ;  /* 0x000000c01400780c */ /* 0x000fc40003f44270 */
[----:B------:R-:W-:Y:S02]  /*0ee0*/  ISETP.GT.AND P3, PT, R20, 0xe0, PT ;  /* 0x000000e01400780c */ /* 0x000fe40003f64270 */
[----:B------:R-:W-:Y:S02]  /*0ef0*/  SEL R7, R7, RZ, P1 ;  /* 0x000000ff07077207 */ /* 0x000fe40000800000 */
[----:B------:R-:W-:Y:S02]  /*0f00*/  IADD3 R0, PT, PT, R6, R0, R5 ;  /* 0x0000000006007210 */ /* 0x000fe40007ffe005 */
[----:B--2---:R-:W-:Y:S02]  /*0f10*/  SEL R8, R8, RZ, P2 ;  /* 0x000000ff08087207 */ /* 0x004fe40001000000 */
[----:B------:R-:W-:Y:S02]  /*0f20*/  SEL R9, R9, RZ, P3 ;  /* 0x000000ff09097207 */ /* 0x000fe40001800000 */
[----:B------:R-:W-:-:S05]  /*0f30*/  IADD3 R0, PT, PT, R8, R0, R7 ;  /* 0x0000000008007210 */ /* 0x000fca0007ffe007 */
[----:B------:R-:W-:Y:S01]  /*0f40*/  IMAD.IADD R3, R0, 0x1, R9 ;  /* 0x0000000100037824 */ /* 0x000fe200078e0209 */
[----:B------:R-:W-:Y:S06]  /*0f50*/  BRA `(.L_x_204) ;  /* 0x0000002800747947 */ /* 0x000fec0003800000 */
.L_x_190:
[----:B------:R-:W0:Y:S01]  /*0f60*/  S2R R0, SR_TID.X ;  /* 0x0000000000007919 */ /* 0x000e220000002100 */
[----:B------:R-:W1:Y:S01]  /*0f70*/  LDC.64 R2, c[0x0][0x380] ;  /* 0x0000e000ff027b82 */ /* 0x000e620000000a00 */
[----:B0-----:R-:W-:-:S04]  /*0f80*/  IMAD.SHL.U32 R5, R0, 0x4, RZ ;  /* 0x0000000400057824 */ /* 0x001fc800078e00ff */
[----:B-1----:R-:W-:-:S05]  /*0f90*/  IMAD.WIDE.U32 R2, R5, 0x4, R2 ;  /* 0x0000000405027825 */ /* 0x002fca00078e0002 */
[----:B------:R-:W2:Y:S04]  /*0fa0*/  LDG.E.128.CONSTANT R4, desc[UR6][R2.64] ;  /* 0x0000000602047981 */ /* 0x000ea8000c1e9d00 */
[----:B------:R-:W3:Y:S04]  /*0fb0*/  LDG.E.128.CONSTANT R8, desc[UR6][R2.64+0x1000] ;  /* 0x0010000602087981 */ /* 0x000ee8000c1e9d00 */
[----:B------:R-:W4:Y:S04]  /*0fc0*/  LDG.E.128.CONSTANT R12, desc[UR6][R2.64+0x2000] ;  /* 0x00200006020c7981 */ /* 0x000f28000c1e9d00 */
[----:B------:R-:W5:Y:S01]  /*0fd0*/  LDG.E.128.CONSTANT R16, desc[UR6][R2.64+0x3000] ;  /* 0x0030000602107981 */ /* 0x000f62000c1e9d00 */
[----:B------:R-:W-:Y:S01]  /*0fe0*/  ISETP.GE.U32.AND P0, PT, R20, 0x2000, PT ;  /* 0x000020001400780c */ /* 0x000fe20003f06070 */
[----:B------:R-:W-:Y:S01]  /*0ff0*/  IMAD.MOV.U32 R23, RZ, RZ, 0x1000 ;  /* 0x00001000ff177424 */ /* 0x000fe200078e00ff */
[----:B--2---:R-:W-:-:S04]  /*1000*/  IADD3 R5, PT, PT, R6, R5, R4 ;  /* 0x0000000506057210 */ /* 0x004fc80007ffe004 */
[----:B---3--:R-:W-:-:S04]  /*1010*/  IADD3 R5, PT, PT, R8, R7, R5 ;  /* 0x0000000708057210 */ /* 0x008fc80007ffe005 */
[----:B------:R-:W-:-:S04]  /*1020*/  IADD3 R5, PT, PT, R10, R9, R5 ;  /* 0x000000090a057210 */ /* 0x000fc80007ffe005 */
[----:B----4-:R-:W-:-:S04]  /*1030*/  IADD3 R5, PT, PT, R12, R11, R5 ;  /* 0x0000000b0c057210 */ /* 0x010fc80007ffe005 */
[----:B------:R-:W-:-:S04]  /*1040*/  IADD3 R5, PT, PT, R14, R13, R5 ;  /* 0x0000000d0e057210 */ /* 0x000fc80007ffe005 */
[----:B-----5:R-:W-:-:S04]  /*1050*/  IADD3 R5, PT, PT, R16, R15, R5 ;  /* 0x0000000f10057210 */ /* 0x020fc80007ffe005 */
[----:B------:R-:W-:-:S05]  /*1060*/  IADD3 R5, PT, PT, R18, R17, R5 ;  /* 0x0000001112057210 */ /* 0x000fca0007ffe005 */
[----:B------:R-:W-:Y:S01]  /*1070*/  IMAD.IADD R21, R19, 0x1, R5 ;  /* 0x0000000113157824 */ /* 0x000fe200078e0205 */
[----:B------:R-:W-:Y:S06]  /*1080*/  @!P0 BRA `(.L_x_205) ;  /* 0x00000000005c8947 */ /* 0x000fec0003800000 */
[----:B------:R-:W0:Y:S01]  /*1090*/  LDC R24, c[0x0][0x390] ;  /* 0x0000e400ff187b82 */ /* 0x000e220000000800 */
[----:B------:R-:W-:Y:S02]  /*10a0*/  VIADD R22, R20, 0xfffff000 ;  /* 0xfffff00014167836 */ /* 0x000fe40000000000 */
[----:B------:R-:W-:-:S07]  /*10b0*/  IMAD.MOV.U32 R23, RZ, RZ, 0x1000 ;  /* 0x00001000ff177424 */ /* 0x000fce00078e00ff */
.L_x_207:
[----:B------:R-:W-:-:S05]  /*10c0*/  IMAD.WIDE R26, R23, 0x4, R2 ;  /* 0x00000004171a7825 */ /* 0x000fca00078e0202 */
[----:B------:R-:W2:Y:S04]  /*10d0*/  LDG.E.128.CONSTANT R12, desc[UR6][R26.64] ;  /* 0x000000061a0c7981 */ /* 0x000ea8000c1e9d00 */
[----:B------:R-:W3:Y:S04]  /*10e0*/  LDG.E.128.CONSTANT R16, desc[UR6][R26.64+0x1000] ;  /* 0x001000061a107981 */ /* 0x000ee8000c1e9d00 */
[----:B------:R-:W4:Y:S04]  /*10f0*/  LDG.E.128.CONSTANT R4, desc[UR6][R26.64+0x2000] ;  /* 0x002000061a047981 */ /* 0x000f28000c1e9d00 */
[----:B------:R-:W5:Y:S01]  /*1100*/  LDG.E.128.CONSTANT R8, desc[UR6][R26.64+0x3000] ;  /* 0x003000061a087981 */ /* 0x000f62000c1e9d00 */
[----:B0-----:R-:W-:Y:S01]  /*1110*/  IMAD.MOV.U32 R20, RZ, RZ, R24 ;  /* 0x000000ffff147224 */ /* 0x001fe200078e0018 */
[----:B--2---:R-:W-:-:S04]  /*1120*/  IADD3 R13, PT, PT, R13, R12, R21 ;  /* 0x0000000c0d0d7210 */ /* 0x004fc80007ffe015 */
[----:B------:R-:W-:-:S04]  /*1130*/  IADD3 R13, PT, PT, R15, R14, R13 ;  /* 0x0000000e0f0d7210 */ /* 0x000fc80007ffe00d */
[----:B---3--:R-:W-:-:S04]  /*1140*/  IADD3 R13, PT, PT, R17, R16, R13 ;  /* 0x00000010110d7210 */ /* 0x008fc80007ffe00d */
[----:B------:R-:W-:-:S04]  /*1150*/  IADD3 R13, PT, PT, R19, R18, R13 ;  /* 0x00000012130d7210 */ /* 0x000fc80007ffe00d */
[----:B----4-:R-:W-:Y:S01]  /*1160*/  IADD3 R13, PT, PT, R5, R4, R13 ;  /* 0x00000004050d7210 */ /* 0x010fe20007ffe00d */
[----:B------:R-:W-:-:S03]  /*1170*/  IMAD.IADD R4, R20, 0x1, -R23 ;  /* 0x0000000114047824 */ /* 0x000fc600078e0a17 */
[----:B------:R-:W-:Y:S02]  /*1180*/  IADD3 R13, PT, PT, R7, R6, R13 ;  /* 0x00000006070d7210 */ /* 0x000fe40007ffe00d */
[----:B------:R-:W-:Y:S02]  /*1190*/  ISETP.GE.AND P0, PT, R4, 0x1000, PT ;  /* 0x000010000400780c */ /* 0x000fe40003f06270 */
[----:B-----5:R-:W-:-:S04]  /*11a0*/  IADD3 R13, PT, PT, R9, R8, R13 ;  /* 0x00000008090d7210 */ /* 0x020fc80007ffe00d */
[----:B------:R-:W-:-:S07]  /*11b0*/  IADD3 R21, PT, PT, R11, R10, R13 ;  /* 0x0000000a0b157210 */ /* 0x000fce0007ffe00d */
[----:B------:R-:W-:Y:S05]  /*11c0*/  @!P0 BRA `(.L_x_206) ;  /* 0x0000000400fc8947 */ /* 0x000fea0003800000 */
[----:B------:R-:W-:-:S05]  /*11d0*/  VIADD R23, R23, 0x1000 ;  /* 0x0000100017177836 */ /* 0x000fca0000000000 */
[----:B------:R-:W-:-:S13]  /*11e0*/  ISETP.GT.AND P0, PT, R23, R22, PT ;  /* 0x000000161700720c */ /* 0x000fda0003f04270 */
[----:B------:R-:W-:Y:S05]  /*11f0*/  @!P0 BRA `(.L_x_207) ;  /* 0xfffffffc00b08947 */ /* 0x000fea000383ffff */
.L_x_205:
[----:B------:R-:W-:-:S13]  /*1200*/  ISETP.GE.AND P0, PT, R23, R20, PT ;  /* 0x000000141700720c */ /* 0x000fda0003f06270 */
[----:B------:R-:W-:Y:S05]  /*1210*/  @P0 BRA `(.L_x_206) ;  /* 0x0000000400e80947 */ /* 0x000fea0003800000 */
[----:B------:R-:W-:Y:S01]  /*1220*/  IMAD.IADD R9, R20, 0x1, -R23 ;  /* 0x0000000114097824 */ /* 0x000fe200078e0a17 */
[----:B------:R-:W-:Y:S04]  /*1230*/  BSSY.RECONVERGENT B1, `(.L_x_206) ;  /* 0x0000078000017945 */ /* 0x000fe80003800200 */
[----:B------:R-:W-:-:S13]  /*1240*/  ISETP.GE.AND P0, PT, R0, R9, PT ;  /* 0x000000090000720c */ /* 0x000fda0003f06270 */
[----:B------:R-:W-:Y:S05]  /*1250*/  @P0 BRA `(.L_x_208) ;  /* 0x0000000400d40947 */ /* 0x000fea0003800000 */
[----:B------:R-:W-:Y:S01]  /*1260*/  LOP3.LUT R2, RZ, R0, RZ, 0x33, !PT ;  /* 0x00000000ff027212 */ /* 0x000fe200078e33ff */
[----:B------:R-:W-:Y:S01]  /*1270*/  BSSY.RECONVERGENT B2, `(.L_x_209) ;  /* 0x0000015000027945 */ /* 0x000fe20003800200 */
[----:B------:R-:W-:Y:S02]  /*1280*/  IMAD.MOV.U32 R8, RZ, RZ, R0 ;  /* 0x000000ffff087224 */ /* 0x000fe400078e0000 */
[----:B------:R-:W-:-:S04]  /*1290*/  IADD3 R2, PT, PT, -R23, R20, R2 ;  /* 0x0000001417027210 */ /* 0x000fc80007ffe102 */
[C---:B------:R-:W-:Y:S02]  /*12a0*/  LOP3.LUT R3, R2.reuse, 0x300, RZ, 0xc0, !PT ;  /* 0x0000030002037812 */ /* 0x040fe400078ec0ff */
[----:B------:R-:W-:Y:S02]  /*12b0*/  ISETP.GE.U32.AND P1, PT, R2, 0x300, PT ;  /* 0x000003000200780c */ /* 0x000fe40003f26070 */
[----:B------:R-:W-:-:S13]  /*12c0*/  ISETP.NE.AND P0, PT, R3, 0x300, PT ;  /* 0x000003000300780c */ /* 0x000fda0003f05270 */
[----:B------:R-:W-:Y:S05]  /*12d0*/  @!P0 BRA `(.L_x_210) ;  /* 0x0000000000388947 */ /* 0x000fea0003800000 */
[----:B------:R-:W0:Y:S01]  /*12e0*/  LDC.64 R4, c[0x0][0x380] ;  /* 0x0000e000ff047b82 */ /* 0x000e220000000a00 */
[----:B------:R-:W-:Y:S01]  /*12f0*/  LEA.HI R2, R2, 0x1, RZ, 0x18 ;  /* 0x0000000102027811 */ /* 0x000fe200078fc0ff */
[----:B------:R-:W-:Y:S02]  /*1300*/  IMAD.IADD R7, R0, 0x1, R23 ;  /* 0x0000000100077824 */ /* 0x000fe400078e0217 */
[----:B------:R-:W-:Y:S01]  /*1310*/  IMAD.MOV.U32 R8, RZ, RZ, R0 ;  /* 0x000000ffff087224 */ /* 0x000fe200078e0000 */
[----:B------:R-:W-:-:S05]  /*1320*/  LOP3.LUT R2, R2, 0x3, RZ, 0xc0, !PT ;  /* 0x0000000302027812 */ /* 0x000fca00078ec0ff */
[----:B------:R-:W-:-:S07]  /*1330*/  IMAD.MOV R6, RZ, RZ, -R2 ;  /* 0x000000ffff067224 */ /* 0x000fce00078e0a02 */
.L_x_211:
[----:B0-----:R-:W-:-:S06]  /*1340*/  IMAD.WIDE.U32 R2, R7, 0x4, R4 ;  /* 0x0000000407027825 */ /* 0x001fcc00078e0004 */
[----:B------:R-:W2:Y:S01]  /*1350*/  LDG.E.CONSTANT R2, desc[UR6][R2.64] ;  /* 0x0000000602027981 */ /* 0x000ea2000c1e9900 */
[----:B------:R-:W-:Y:S02]  /*1360*/  VIADD R6, R6, 0x1 ;  /* 0x0000000106067836 */ /* 0x000fe40000000000 */
[----:B------:R-:W-:Y:S02]  /*1370*/  VIADD R8, R8, 0x100 ;  /* 0x0000010008087836 */ /* 0x000fe40000000000 */
[----:B------:R-:W-:Y:S01]  /*1380*/  VIADD R7, R7, 0x100 ;  /* 0x0000010007077836 */ /* 0x000fe20000000000 */
[----:B------:R-:W-:Y:S01]  /*1390*/  ISETP.NE.AND P0, PT, R6, RZ, PT ;  /* 0x000000ff0600720c */ /* 0x000fe20003f05270 */
[----:B--2---:R-:W-:-:S12]  /*13a0*/  IMAD.IADD R21, R2, 0x1, R21 ;  /* 0x0000000102157824 */ /* 0x004fd800078e0215 */
[----:B------:R-:W-:Y:S05]  /*13b0*/  @P0 BRA `(.L_x_211) ;  /* 0xfffffffc00e00947 */ /* 0x000fea000383ffff */
.L_x_210:
[----:B------:R-:W-:Y:S05]  /*13c0*/  BSYNC.RECONVERGENT B2 ;  /* 0x0000000000027941 */ /* 0x000fea0003800200 */
.L_x_209:
[----:B------:R-:W-:Y:S05]  /*13d0*/  @!P1 BRA `(.L_x_208) ;  /* 0x0000000400749947 */ /* 0x000fea0003800000 */
[----:B------:R-:W0:Y:S01]  /*13e0*/  LDCU.64 UR4, c[0x0][0x380] ;  /* 0x00007000ff0477ac */ /* 0x000e220008000a00 */
[----:B------:R-:W-:Y:S01]  /*13f0*/  IMAD.IADD R5, R9, 0x1, -R8 ;  /* 0x0000000109057824 */ /* 0x000fe200078e0a08 */
[C---:B------:R-:W-:Y:S01]  /*1400*/  IADD3 R3, P0, PT, R8.reuse, R23, RZ ;  /* 0x0000001708037210 */ /* 0x040fe20007f1e0ff */
[----:B------:R-:W-:Y:S01]  /*1410*/  BSSY.RECONVERGENT B2, `(.L_x_212) ;  /* 0x0000033000027945 */ /* 0x000fe20003800200 */
[----:B------:R-:W-:Y:S02]  /*1420*/  IMAD.IADD R23, R8, 0x1, R23 ;  /* 0x0000000108177824 */ /* 0x000fe400078e0217 */
[----:B------:R-:W-:Y:S01]  /*1430*/  ISETP.GT.AND P1, PT, R5, 0xc00, PT ;  /* 0x00000c000500780c */ /* 0x000fe20003f24270 */
[----:B------:R-:W-:Y:S01]  /*1440*/  IMAD.X R4, RZ, RZ, RZ, P0 ;  /* 0x000000ffff047224 */ /* 0x000fe200000e06ff */
[----:B0-----:R-:W-:-:S04]  /*1450*/  LEA R2, P0, R3, UR4, 0x2 ;  /* 0x0000000403027c11 */ /* 0x001fc8000f8010ff */
[----:B------:R-:W-:Y:S02]  /*1460*/  LEA.HI.X R3, R3, UR5, R4, 0x2, P0 ;  /* 0x0000000503037c11 */ /* 0x000fe400080f1404 */
[----:B------:R-:W-:-:S05]  /*1470*/  IADD3 R2, P0, PT, R2, 0x800, RZ ;  /* 0x0000080002027810 */ /* 0x000fca0007f1e0ff */
[----:B------:R-:W-:Y:S01]  /*1480*/  IMAD.X R3, RZ, RZ, R3, P0 ;  /* 0x000000ffff037224 */ /* 0x000fe200000e0603 */
[----:B------:R-:W-:Y:S01]  /*1490*/  PLOP3.LUT P0, PT, PT, PT, PT, 0x80, 0x8 ;  /* 0x000000000008781c */ /* 0x000fe20003f0f070 */
[----:B------:R-:W-:-:S12]  /*14a0*/  @!P1 BRA `(.L_x_213) ;  /* 0x0000000000a49947 */ /* 0x000fd80003800000 */
[----:B------:R-:W-:Y:S01]  /*14b0*/  PLOP3.LUT P0, PT, PT, PT, PT, 0x8, 0x80 ;  /* 0x000000000080781c */ /* 0x000fe20003f0e170 */
[----:B------:R-:W-:-:S12]  /*14c0*/  VIADD R11, R9, 0xfffff400 ;  /* 0xfffff400090b7836 */ /* 0x000fd80000000000 */
.L_x_214:
[----:B------:R-:W0:Y:S01]  /*14d0*/  LDC.64 R4, c[0x0][0x380] ;  /* 0x0000e000ff047b82 */ /* 0x000e220000000a00 */
[C---:B------:R-:W-:Y:S01]  /*14e0*/  VIADD R27, R23.reuse, 0x400 ;  /* 0x00000400171b7836 */ /* 0x040fe20000000000 */
[----:B------:R-:W2:Y:S01]  /*14f0*/  LDG.E.CONSTANT R12, desc[UR6][R2.64+-0x400] ;  /* 0xfffc0006020c7981 */ /* 0x000ea2000c1e9900 */
[----:B------:R-:W-:-:S03]  /*1500*/  VIADD R7, R23, 0x800 ;  /* 0x0000080017077836 */ /* 0x000fc60000000000 */
[----:B------:R-:W3:Y:S04]  /*1510*/  LDG.E.CONSTANT R18, desc[UR6][R2.64] ;  /* 0x0000000602127981 */ /* 0x000ee8000c1e9900 */
[----:B------:R-:W3:Y:S04]  /*1520*/  LDG.E.CONSTANT R17, desc[UR6][R2.64+0x400] ;  /* 0x0004000602117981 */ /* 0x000ee8000c1e9900 */
[----:B------:R-:W4:Y:S01]  /*1530*/  LDG.E.CONSTANT R15, desc[UR6][R2.64+0xc00] ;  /* 0x000c0006020f7981 */ /* 0x000f22000c1e9900 */
[----:B------:R-:W-:-:S03]  /*1540*/  VIADD R29, R23, 0xc00 ;  /* 0x00000c00171d7836 */ /* 0x000fc60000000000 */
[----:B------:R-:W5:Y:S04]  /*1550*/  LDG.E.CONSTANT R14, desc[UR6][R2.64+0x1000] ;  /* 0x00100006020e7981 */ /* 0x000f68000c1e9900 */
[----:B------:R-:W5:Y:S01]  /*1560*/  LDG.E.CONSTANT R13, desc[UR6][R2.64+0x1400] ;  /* 0x00140006020d7981 */ /* 0x000f62000c1e9900 */
[----:B0-----:R-:W-:-:S03]  /*1570*/  IMAD.WIDE.U32 R24, R23, 0x4, R4 ;  /* 0x0000000417187825 */ /* 0x001fc600078e0004 */
[----:B------:R-:W5:Y:S04]  /*1580*/  LDG.E.CONSTANT R19, desc[UR6][R2.64+0x1c00] ;  /* 0x001c000602137981 */ /* 0x000f68000c1e9900 */
[----:B------:R-:W2:Y:S01]  /*1590*/  LDG.E.CONSTANT R10, desc[UR6][R24.64] ;  /* 0x00000006180a7981 */ /* 0x000ea2000c1e9900 */
[----:B------:R-:W-:-:S03]  /*15a0*/  IMAD.WIDE.U32 R26, R27, 0x4, R4 ;  /* 0x000000041b1a7825 */ /* 0x000fc600078e0004 */
[----:B------:R-:W5:Y:S01]  /*15b0*/  LDG.E.CONSTANT R20, desc[UR6][R2.64+0x2400] ;  /* 0x0024000602147981 */ /* 0x000f62000c1e9900 */
[----:B------:R-:W-:-:S03]  /*15c0*/  IMAD.WIDE.U32 R6, R7, 0x4, R4 ;  /* 0x0000000407067825 */ /* 0x000fc600078e0004 */
[----:B------:R-:W4:Y:S01]  /*15d0*/  LDG.E.CONSTANT R16, desc[UR6][R26.64] ;  /* 0x000000061a107981 */ /* 0x000f22000c1e9900 */
[----:B------:R-:W-:-:S03]  /*15e0*/  IMAD.WIDE.U32 R4, R29, 0x4, R4 ;  /* 0x000000041d047825 */ /* 0x000fc600078e0004 */
[----:B------:R-:W5:Y:S04]  /*15f0*/  LDG.E.CONSTANT R6, desc[UR6][R6.64] ;  /* 0x0000000606067981 */ /* 0x000f68000c1e9900 */
[----:B------:R-:W5:Y:S04]  /*1600*/  LDG.E.CONSTANT R25, desc[UR6][R2.64+0x2000] ;  /* 0x0020000602197981 */ /* 0x000f68000c1e9900 */
[----:B------:R0:W5:Y:S04]  /*1610*/  LDG.E.CONSTANT R5, desc[UR6][R4.64] ;  /* 0x0000000604057981 */ /* 0x000168000c1e9900 */
[----:B------:R-:W5:Y:S04]  /*1620*/  LDG.E.CONSTANT R24, desc[UR6][R2.64+0x2c00] ;  /* 0x002c000602187981 */ /* 0x000f68000c1e9900 */
[----:B------:R-:W5:Y:S04]  /*1630*/  LDG.E.CONSTANT R27, desc[UR6][R2.64+0x3000] ;  /* 0x00300006021b7981 */ /* 0x000f68000c1e9900 */
[----:B------:R1:W5:Y:S01]  /*1640*/  LDG.E.CONSTANT R22, desc[UR6][R2.64+0x3400] ;  /* 0x0034000602167981 */ /* 0x000362000c1e9900 */
[----:B------:R-:W-:-:S05]  /*1650*/  VIADD R8, R8, 0x1000 ;  /* 0x0000100008087836 */ /* 0x000fca0000000000 */
[----:B------:R-:W-:Y:S02]  /*1660*/  ISETP.GE.AND P1, PT, R8, R11, PT ;  /* 0x0000000b0800720c */ /* 0x000fe40003f26270 */
[----:B0-----:R-:W-:Y:S01]  /*1670*/  IADD3 R4, P2, PT, R2, 0x4000, RZ ;  /* 0x0000400002047810 */ /* 0x001fe20007f5e0ff */
[----:B------:R-:W-:-:S04]  /*1680*/  VIADD R23, R23, 0x1000 ;  /* 0x0000100017177836 */ /* 0x000fc80000000000 */
[----:B-1----:R-:W-:Y:S02]  /*1690*/  IMAD.X R3, RZ, RZ, R3, P2 ;  /* 0x000000ffff037224 */ /* 0x002fe400010e0603 */
[----:B------:R-:W-:Y:S01]  /*16a0*/  IMAD.MOV.U32 R2, RZ, RZ, R4 ;  /* 0x000000ffff027224 */ /* 0x000fe200078e0004 */
[----:B--2---:R-:W-:-:S04]  /*16b0*/  IADD3 R10, PT, PT, R12, R10, R21 ;  /* 0x0000000a0c0a7210 */ /* 0x004fc80007ffe015 */
[----:B---3--:R-:W-:-:S04]  /*16c0*/  IADD3 R10, PT, PT, R17, R18, R10 ;  /* 0x00000012110a7210 */ /* 0x008fc80007ffe00a */
[----:B----4-:R-:W-:-:S04]  /*16d0*/  IADD3 R10, PT, PT, R15, R16, R10 ;  /* 0x000000100f0a7210 */ /* 0x010fc80007ffe00a */
[----:B-----5:R-:W-:-:S04]  /*16e0*/  IADD3 R10, PT, PT, R13, R14, R10 ;  /* 0x0000000e0d0a7210 */ /* 0x020fc80007ffe00a */
[----:B------:R-:W-:-:S04]  /*16f0*/  IADD3 R6, PT, PT, R19, R6, R10 ;  /* 0x0000000613067210 */ /* 0x000fc80007ffe00a */
[----:B------:R-:W-:-:S04]  /*1700*/  IADD3 R6, PT, PT, R20, R25, R6 ;  /* 0x0000001914067210 */ /* 0x000fc80007ffe006 */
[----:B------:R-:W-:-:S04]  /*1710*/  IADD3 R5, PT, PT, R24, R5, R6 ;  /* 0x0000000518057210 */ /* 0x000fc80007ffe006 */
[----:B------:R-:W-:Y:S01]  /*1720*/  IADD3 R21, PT, PT, R22, R27, R5 ;  /* 0x0000001b16157210 */ /* 0x000fe20007ffe005 */
[----:B------:R-:W-:Y:S06]  /*1730*/  @!P1 BRA `(.L_x_214) ;  /* 0xfffffffc00649947 */ /* 0x000fec000383ffff */
.L_x_213:
[----:B------:R-:W-:Y:S05]  /*1740*/  BSYNC.RECONVERGENT B2 ;  /* 0x0000000000027941 */ /* 0x000fea0003800200 */
.L_x_212:
[----:B------:R-:W-:Y:S01]  /*1750*/  IMAD.IADD R4, R9, 0x1, -R8 ;  /* 0x0000000109047824 */ /* 0x000fe200078e0a08 */
[----:B------:R-:W-:Y:S04]  /*1760*/  BSSY.RECONVERGENT B2, `(.L_x_215) ;  /* 0x000001a000027945 */ /* 0x000fe80003800200 */
[----:B------:R-:W-:-:S13]  /*1770*/  ISETP.GT.AND P1, PT, R4, 0x400, PT ;  /* 0x000004000400780c */ /* 0x000fda0003f24270 */
[----:B------:R-:W-:Y:S05]  /*1780*/  @!P1 BRA `(.L_x_216) ;  /* 0x00000000005c9947 */ /* 0x000fea0003800000 */
[----:B------:R-:W0:Y:S01]  /*1790*/  LDC.64 R6, c[0x0][0x380] ;  /* 0x0000e000ff067b82 */ /* 0x000e220000000a00 */
[C---:B------:R-:W-:Y:S01]  /*17a0*/  VIADD R11, R23.reuse, 0x400 ;  /* 0x00000400170b7836 */ /* 0x040fe20000000000 */
[----:B------:R-:W2:Y:S04]  /*17b0*/  LDG.E.CONSTANT R10, desc[UR6][R2.64+-0x400] ;  /* 0xfffc0006020a7981 */ /* 0x000ea8000c1e9900 */
[----:B------:R-:W3:Y:S04]  /*17c0*/  LDG.E.CONSTANT R12, desc[UR6][R2.64+0x400] ;  /* 0x00040006020c7981 */ /* 0x000ee8000c1e9900 */
[----:B------:R-:W4:Y:S04]  /*17d0*/  LDG.E.CONSTANT R13, desc[UR6][R2.64+0xc00] ;  /* 0x000c0006020d7981 */ /* 0x000f28000c1e9900 */
[----:B------:R-:W5:Y:S04]  /*17e0*/  LDG.E.CONSTANT R15, desc[UR6][R2.64+0x1000] ;  /* 0x00100006020f7981 */ /* 0x000f68000c1e9900 */
[----:B------:R1:W5:Y:S01]  /*17f0*/  LDG.E.CONSTANT R14, desc[UR6][R2.64+0x1400] ;  /* 0x00140006020e7981 */ /* 0x000362000c1e9900 */
[----:B0-----:R-:W-:-:S04]  /*1800*/  IMAD.WIDE.U32 R4, R23, 0x4, R6 ;  /* 0x0000000417047825 */ /* 0x001fc800078e0006 */
[----:B------:R-:W-:Y:S02]  /*1810*/  IMAD.WIDE.U32 R6, R11, 0x4, R6 ;  /* 0x000000040b067825 */ /* 0x000fe400078e0006 */
[----:B------:R-:W2:Y:S04]  /*1820*/  LDG.E.CONSTANT R4, desc[UR6][R4.64] ;  /* 0x0000000604047981 */ /* 0x000ea8000c1e9900 */
[----:B------:R-:W3:Y:S04]  /*1830*/  LDG.E.CONSTANT R11, desc[UR6][R2.64] ;  /* 0x00000006020b7981 */ /* 0x000ee8000c1e9900 */
[----:B------:R-:W4:Y:S01]  /*1840*/  LDG.E.CONSTANT R7, desc[UR6][R6.64] ;  /* 0x0000000606077981 */ /* 0x000f22000c1e9900 */
[----:B------:R-:W-:Y:S01]  /*1850*/  PLOP3.LUT P0, PT, PT, PT, PT, 0x8, 0x80 ;  /* 0x000000000080781c */ /* 0x000fe20003f0e170 */
[----:B------:R-:W-:-:S02]  /*1860*/  VIADD R8, R8, 0x800 ;  /* 0x0000080008087836 */ /* 0x000fc40000000000 */
[----:B------:R-:W-:Y:S01]  /*1870*/  VIADD R23, R23, 0x800 ;  /* 0x0000080017177836 */ /* 0x000fe20000000000 */
[----:B--2---:R-:W-:Y:S02]  /*1880*/  IADD3 R10, PT, PT, R10, R4, R21 ;  /* 0x000000040a0a7210 */ /* 0x004fe40007ffe015 */
[----:B------:R-:W-:Y:S02]  /*1890*/  IADD3 R4, P1, PT, R2, 0x2000, RZ ;  /* 0x0000200002047810 */ /* 0x000fe40007f3e0ff */
[----:B---3--:R-:W-:-:S03]  /*18a0*/  IADD3 R10, PT, PT, R12, R11, R10 ;  /* 0x0000000b0c0a7210 */ /* 0x008fc60007ffe00a */
[----:B------:R-:W-:Y:S01]  /*18b0*/  IMAD.X R5, RZ, RZ, R3, P1 ;  /* 0x000000ffff057224 */ /* 0x000fe200008e0603 */
[----:B----4-:R-:W-:Y:S01]  /*18c0*/  IADD3 R10, PT, PT, R13, R7, R10 ;  /* 0x000000070d0a7210 */ /* 0x010fe20007ffe00a */
[----:B-1----:R-:W-:Y:S02]  /*18d0*/  IMAD.MOV.U32 R2, RZ, RZ, R4 ;  /* 0x000000ffff027224 */ /* 0x002fe400078e0004 */
[----:B------:R-:W-:Y:S01]  /*18e0*/  IMAD.MOV.U32 R3, RZ, RZ, R5 ;  /* 0x000000ffff037224 */ /* 0x000fe200078e0005 */
[----:B-----5:R-:W-:-:S07]  /*18f0*/  IADD3 R21, PT, PT, R14, R15, R10 ;  /* 0x0000000f0e157210 */ /* 0x020fce0007ffe00a */
.L_x_216:
[----:B------:R-:W-:Y:S05]  /*1900*/  BSYNC.RECONVERGENT B2 ;  /* 0x0000000000027941 */ /* 0x000fea0003800200 */
.L_x_215:
[----:B------:R-:W-:-:S13]  /*1910*/  ISETP.LT.OR P0, PT, R8, R9, P0 ;  /* 0x000000090800720c */ /* 0x000fda0000701670 */
[----:B------:R-:W-:Y:S05]  /*1920*/  @!P0 BRA `(.L_x_208) ;  /* 0x0000000000208947 */ /* 0x000fea0003800000 */
[----:B------:R-:W0:Y:S01]  /*1930*/  LDC.64 R4, c[0x0][0x380] ;  /* 0x0000e000ff047b82 */ /* 0x000e220000000a00 */
[----:B------:R-:W2:Y:S04]  /*1940*/  LDG.E.CONSTANT R6, desc[UR6][R2.64+-0x400] ;  /* 0xfffc000602067981 */ /* 0x000ea8000c1e9900 */
[----:B------:R-:W3:Y:S04]  /*1950*/  LDG.E.CONSTANT R7, desc[UR6][R2.64] ;  /* 0x0000000602077981 */ /* 0x000ee8000c1e9900 */
[----:B------:R-:W3:Y:S01]  /*1960*/  LDG.E.CONSTANT R8, desc[UR6][R2.64+0x400] ;  /* 0x0004000602087981 */ /* 0x000ee2000c1e9900 */
[----:B0-----:R-:W-:-:S06]  /*1970*/  IMAD.WIDE.U32 R4, R23, 0x4, R4 ;  /* 0x0000000417047825 */ /* 0x001fcc00078e0004 */
[----:B------:R-:W2:Y:S02]  /*1980*/  LDG.E.CONSTANT R4, desc[UR6][R4.64] ;  /* 0x0000000604047981 */ /* 0x000ea4000c1e9900 */
[----:B--2---:R-:W-:-:S04]  /*1990*/  IADD3 R6, PT, PT, R6, R4, R21 ;  /* 0x0000000406067210 */ /* 0x004fc80007ffe015 */
[----:B---3--:R-:W-:-:S07]  /*19a0*/  IADD3 R21, PT, PT, R8, R7, R6 ;  /* 0x0000000708157210 */ /* 0x008fce0007ffe006 */
.L_x_208:
[----:B------:R-:W-:Y:S05]  /*19b0*/  BSYNC.RECONVERGENT B1 ;  /* 0x0000000000017941 */ /* 0x000fea0003800200 */
.L_x_206:
[----:B------:R-:W0:Y:S01]  /*19c0*/  S2R R8, SR_LANEID ;  /* 0x0000000000087919 */ /* 0x000e220000000000 */
[----:B------:R-:W1:Y:S01]  /*19d0*/  SHFL.DOWN PT, R2, R21, 0x1, 0x1f ;  /* 0x08201f0015027f89 */ /* 0x000e6200000e0000 */
[C---:B0-----:R-:W-:Y:S02]  /*19e0*/  ISETP.GT.AND P0, PT, R8.reuse, 0x1e, PT ;  /* 0x0000001e0800780c */ /* 0x041fe40003f04270 */
[----:B------:R-:W-:Y:S02]  /*19f0*/  ISETP.NE.AND P1, PT, R8, RZ, PT ;  /* 0x000000ff0800720c */ /* 0x000fe40003f25270 */
[----:B-1----:R-:W-:Y:S02]  /*1a00*/  SEL R2, R2, RZ, !P0 ;  /* 0x000000ff02027207 */ /* 0x002fe40004000000 */
[----:B------:R-:W-:-:S03]  /*1a10*/  ISETP.GT.AND P0, PT, R8, 0x1d, PT ;  /* 0x0000001d0800780c */ /* 0x000fc60003f04270 */
[----:B------:R-:W-:-:S05]  /*1a20*/  IMAD.IADD R2, R2, 0x1, R21 ;  /* 0x0000000102027824 */ /* 0x000fca00078e0215 */
[----:B------:R-:W0:Y:S01]  /*1a30*/  SHFL.DOWN PT, R3, R2, 0x2, 0x1f ;  /* 0x08401f0002037f89 */ /* 0x000e2200000e0000 */
[----:B------:R-:W-:Y:S01]  /*1a40*/  @!P1 MOV R6, 0x400 ;  /* 0x0000040000069802 */ /* 0x000fe20000000f00 */
[----:B------:R-:W1:Y:S01]  /*1a50*/  @!P1 S2R R7, SR_CgaCtaId ;  /* 0x0000000000079919 */ /* 0x000e620000008800 */
[----:B0-----:R-:W-:Y:S02]  /*1a60*/  SEL R3, R3, RZ, !P0 ;  /* 0x000000ff03037207 */ /* 0x001fe40004000000 */
[----:B------:R-:W-:-:S03]  /*1a70*/  ISETP.GT.AND P0, PT, R8, 0x1b, PT ;  /* 0x0000001b0800780c */ /* 0x000fc60003f04270 */
[----:B------:R-:W-:-:S05]  /*1a80*/  IMAD.IADD R3, R2, 0x1, R3 ;  /* 0x0000000102037824 */ /* 0x000fca00078e0203 */
[----:B------:R-:W0:Y:S01]  /*1a90*/  SHFL.DOWN PT, R4, R3, 0x4, 0x1f ;  /* 0x08801f0003047f89 */ /* 0x000e2200000e0000 */
[----:B-1----:R-:W-:Y:S02]  /*1aa0*/  @!P1 LEA R6, R7, R6, 0x18 ;  /* 0x0000000607069211 */ /* 0x002fe400078ec0ff */
[----:B0-----:R-:W-:Y:S02]  /*1ab0*/  SEL R4, R4, RZ, !P0 ;  /* 0x000000ff04047207 */ /* 0x001fe40004000000 */
[----:B------:R-:W-:-:S03]  /*1ac0*/  ISETP.GT.AND P0, PT, R8, 0x17, PT ;  /* 0x000000170800780c */ /* 0x000fc60003f04270 */
[----:B------:R-:W-:Y:S01]  /*1ad0*/  IMAD.IADD R4, R3, 0x1, R4 ;  /* 0x0000000103047824 */ /* 0x000fe200078e0204 */
[----:B------:R-:W-:-:S04]  /*1ae0*/  @!P1 SHF.R.U32.HI R3, RZ, 0x3, R0 ;  /* 0x00000003ff039819 */ /* 0x000fc80000011600 */
        /* <DEDUP_REMOVED lines=13> */
[----:B------:R-:W0:Y:S01]  /*1bc0*/  S2UR UR5, SR_CgaCtaId ;  /* 0x00000000000579c3 */ /* 0x000e220000008800 */
[----:B------:R-:W-:Y:S02]  /*1bd0*/  UMOV UR4, 0x400 ;  /* 0x0000040000047882 */ /* 0x000fe40000000000 */
[----:B0-----:R-:W-:-:S09]  /*1be0*/  ULEA UR4, UR5, UR4, 0x18 ;  /* 0x0000000405047291 */ /* 0x001fd2000f8ec0ff */
[----:B------:R-:W-:Y:S04]  /*1bf0*/  LDS R0, [UR4+0xc] ;  /* 0x00000c04ff007984 */ /* 0x000fe80008000800 */
[----:B---3--:R-:W0:Y:S04]  /*1c00*/  LDS.128 R4, [UR4+0x10] ;  /* 0x00001004ff047984 */ /* 0x008e280008000c00 */
[----:B------:R-:W1:Y:S01]  /*1c10*/  LDS.64 R8, [UR4+0x20] ;  /* 0x00002004ff087984 */ /* 0x000e620008000a00 */
[----:B0-----:R-:W-:-:S04]  /*1c20*/  IADD3 R0, PT, PT, R4, R0, R3 ;  /* 0x0000000004007210 */ /* 0x001fc80007ffe003 */
[----:B------:R-:W-:-:S04]  /*1c30*/  IADD3 R0, PT, PT, R6, R0, R5 ;  /* 0x0000000006007210 */ /* 0x000fc80007ffe005 */
[----:B-1----:R-:W-:-:S05]  /*1c40*/  IADD3 R0, PT, PT, R8, R0, R7 ;  /* 0x0000000008007210 */ /* 0x002fca0007ffe007 */
[----:B------:R-:W-:Y:S01]  /*1c50*/  IMAD.IADD R3, R0, 0x1, R9 ;  /* 0x0000000100037824 */ /* 0x000fe200078e0209 */
[----:B------:R-:W-:Y:S06]  /*1c60*/  BRA `(.L_x_204) ;  /* 0x0000001c00307947 */ /* 0x000fec0003800000 */
.L_x_189:
        /* <DEDUP_REMOVED lines=12> */
.L_x_219:
[----:B------:R-:W-:Y:S05]  /*1d30*/  BSYNC.RECONVERGENT B1 ;  /* 0x0000000000017941 */ /* 0x000fea0003800200 */
.L_x_218:
        /* <DEDUP_REMOVED lines=16> */
.L_x_224:
        /* <DEDUP_REMOVED lines=9> */
.L_x_223:
[----:B------:R-:W-:Y:S05]  /*1ed0*/  BSYNC.RECONVERGENT B2 ;  /* 0x0000000000027941 */ /* 0x000fea0003800200 */
.L_x_222:
        /* <DEDUP_REMOVED lines=8> */
.L_x_227:
        /* <DEDUP_REMOVED lines=35> */
.L_x_226:
[----:B------:R-:W-:Y:S05]  /*2190*/  BSYNC.RECONVERGENT B2 ;  /* 0x0000000000027941 */ /* 0x000fea0003800200 */
.L_x_225:
        /* <DEDUP_REMOVED lines=22> */
.L_x_229:
[----:B------:R-:W-:Y:S05]  /*2300*/  BSYNC.RECONVERGENT B2 ;  /* 0x0000000000027941 */ /* 0x000fea0003800200 */
.L_x_228:
        /* <DEDUP_REMOVED lines=10> */
.L_x_221:
[----:B------:R-:W-:Y:S05]  /*23b0*/  BSYNC.RECONVERGENT B1 ;  /* 0x0000000000017941 */ /* 0x000fea0003800200 */
.L_x_220:
        /* <DEDUP_REMOVED lines=38> */
[----:B------:R-:W0:Y:S04]  /*2620*/  LDS.128 R4, [UR4+0x10] ;  /* 0x00001004ff047984 */ /* 0x000e280008000c00 */
[----:B------:R-:W1:Y:S01]  /*2630*/  LDS.64 R8, [UR4+0x20] ;  /* 0x00002004ff087984 */ /* 0x000e620008000a00 */
[----:B0-----:R-:W-:-:S04]  /*2640*/  IADD3 R0, PT, PT, R4, R0, R3 ;  /* 0x0000000004007210 */ /* 0x001fc80007ffe003 */
[----:B------:R-:W-:-:S04]  /*2650*/  IADD3 R0, PT, PT, R6, R0, R5 ;  /* 0x0000000006007210 */ /* 0x000fc80007ffe005 */
[----:B-1----:R-:W-:-:S05]  /*2660*/  IADD3 R0, PT, PT, R8, R0, R7 ;  /* 0x0000000008007210 */ /* 0x002fca0007ffe007 */
[----:B--2---:R-:W-:Y:S01]  /*2670*/  IMAD.IADD R3, R0, 0x1, R9 ;  /* 0x0000000100037824 */ /* 0x004fe200078e0209 */
[----:B------:R-:W-:Y:S06]  /*2680*/  BRA `(.L_x_204) ;  /* 0x0000001000a87947 */ /* 0x000fec0003800000 */
.L_x_230:
        /* <DEDUP_REMOVED lines=16> */
[----:B------:R-:W1:Y:S02]  /*2790*/  SHFL.DOWN PT, R2, R3, 0x2, R7 ;  /* 0x0840000003027989 */ /* 0x000e6400000e0007 */
[----:B-1----:R-:W-:Y:S02]  /*27a0*/  SEL R2, R2, RZ, !P0 ;  /* 0x000000ff02027207 */ /* 0x002fe40004000000 */
[----:B------:R-:W-:-:S03]  /*27b0*/  ISETP.GT.AND P0, PT, R8, R7, PT ;  /* 0x000000070800720c */ /* 0x000fc60003f04270 */
[----:B------:R-:W-:Y:S01]  /*27c0*/  IMAD.IADD R2, R3, 0x1, R2 ;  /* 0x0000000103027824 */ /* 0x000fe200078e0202 */
[----:B------:R-:W-:-:S04]  /*27d0*/  @!P1 SHF.R.U32.HI R3, RZ, 0x3, R9 ;  /* 0x00000003ff039819 */ /* 0x000fc80000011609 */
[----:B------:R-:W1:Y:S02]  /*27e0*/  SHFL.DOWN PT, R4, R2, 0x4, R7 ;  /* 0x0880000002047989 */ /* 0x000e6400000e0007 */
[----:B-1----:R-:W-:Y:S01]  /*27f0*/  SEL R5, R4, RZ, !P0 ;  /* 0x000000ff04057207 */ /* 0x002fe20004000000 */
[C---:B------:R-:W-:Y:S02]  /*2800*/  VIADD R4, R6.reuse, 0x8 ;  /* 0x0000000806047836 */ /* 0x040fe40000000000 */
[----:B------:R-:W-:Y:S02]  /*2810*/  VIADD R6, R6, 0x10 ;  /* 0x0000001006067836 */ /* 0x000fe40000000000 */
[----:B------:R-:W-:Y:S01]  /*2820*/  IMAD.IADD R5, R2, 0x1, R5 ;  /* 0x0000000102057824 */ /* 0x000fe200078e0205 */
[----:B------:R-:W-:Y:S02]  /*2830*/  ISETP.GT.AND P0, PT, R4, R7, PT ;  /* 0x000000070400720c */ /* 0x000fe40003f04270 */
[----:B------:R-:W-:-:S02]  /*2840*/  @!P1 MOV R4, 0x400 ;  /* 0x0000040000049802 */ /* 0x000fc40000000f00 */
[----:B------:R-:W1:Y:S02]  /*2850*/  SHFL.DOWN PT, R0, R5, 0x8, R7 ;  /* 0x0900000005007989 */ /* 0x000e6400000e0007 */
[----:B0-----:R-:W-:Y:S02]  /*2860*/  @!P1 LEA R11, R11, R4, 0x18 ;  /* 0x000000040b0b9211 */ /* 0x001fe400078ec0ff */
[----:B------:R-:W-:-:S05]  /*2870*/  @!P1 LOP3.LUT R4, R3, 0x7c, RZ, 0xc0, !PT ;  /* 0x0000007c03049812 */ /* 0x000fca00078ec0ff */
[----:B------:R-:W-:Y:S01]  /*2880*/  @!P1 IMAD.IADD R4, R4, 0x1, R11 ;  /* 0x0000000104049824 */ /* 0x000fe200078e020b */
[----:B-1----:R-:W-:Y:S02]  /*2890*/  SEL R0, R0, RZ, !P0 ;  /* 0x000000ff00007207 */ /* 0x002fe40004000000 */
        /* <DEDUP_REMOVED lines=15> */
[----:B-1----:R-:W0:Y:S04]  /*2990*/  LDS.128 R4, [UR4+0x10] ;  /* 0x00001004ff047984 */ /* 0x002e280008000c00 */
        /* <DEDUP_REMOVED lines=18> */
.L_x_217:
[----:B------:R-:W0:Y:S01]  /*2ac0*/  S2R R0, SR_TID.X ;  /* 0x0000000000007919 */ /* 0x000e220000002100 */
[----:B------:R-:W0:Y:S02]  /*2ad0*/  LDC.64 R2, c[0x0][0x380] ;  /* 0x0000e000ff027b82 */ /* 0x000e240000000a00 */
[----:B0-----:R-:W-:-:S05]  /*2ae0*/  IMAD.WIDE.U32 R2, R0, 0x4, R2 ;  /* 0x0000000400027825 */ /* 0x001fca00078e0002 */
[----:B------:R-:W2:Y:S04]  /*2af0*/  LDG.E.CONSTANT R19, desc[UR6][R2.64] ;  /* 0x0000000602137981 */ /* 0x000ea8000c1e9900 */
[----:B------:R-:W2:Y:S04]  /*2b00*/  LDG.E.CONSTANT R4, desc[UR6][R2.64+0x400] ;  /* 0x0004000602047981 */ /* 0x000ea8000c1e9900 */
[----:B------:R-:W2:Y:S04]  /*2b10*/  LDG.E.CONSTANT R5, desc[UR6][R2.64+0x800] ;  /* 0x0008000602057981 */ /* 0x000ea8000c1e9900 */
[----:B------:R-:W3:Y:S04]  /*2b20*/  LDG.E.CONSTANT R6, desc[UR6][R2.64+0xc00] ;  /* 0x000c000602067981 */ /* 0x000ee8000c1e9900 */
[----:B------:R-:W3:Y:S04]  /*2b30*/  LDG.E.CONSTANT R7, desc[UR6][R2.64+0x1000] ;  /* 0x0010000602077981 */ /* 0x000ee8000c1e9900 */
[----:B------:R-:W4:Y:S04]  /*2b40*/  LDG.E.CONSTANT R8, desc[UR6][R2.64+0x1400] ;  /* 0x0014000602087981 */ /* 0x000f28000c1e9900 */
[----:B------:R-:W4:Y:S04]  /*2b50*/  LDG.E.CONSTANT R9, desc[UR6][R2.64+0x1800] ;  /* 0x0018000602097981 */ /* 0x000f28000c1e9900 */
[----:B------:R-:W5:Y:S04]  /*2b60*/  LDG.E.CONSTANT R10, desc[UR6][R2.64+0x1c00] ;  /* 0x001c0006020a7981 */ /* 0x000f68000c1e9900 */
[----:B------:R-:W5:Y:S04]  /*2b70*/  LDG.E.CONSTANT R11, desc[UR6][R2.64+0x2000] ;  /* 0x00200006020b7981 */ /* 0x000f68000c1e9900 */
[----:B------:R-:W5:Y:S04]  /*2b80*/  LDG.E.CONSTANT R12, desc[UR6][R2.64+0x2400] ;  /* 0x00240006020c7981 */ /* 0x000f68000c1e9900 */
[----:B------:R-:W5:Y:S04]  /*2b90*/  LDG.E.CONSTANT R13, desc[UR6][R2.64+0x2800] ;  /* 0x00280006020d7981 */ /* 0x000f68000c1e9900 */
[----:B------:R-:W5:Y:S04]  /*2ba0*/  LDG.E.CONSTANT R14, desc[UR6][R2.64+0x2c00] ;  /* 0x002c0006020e7981 */ /* 0x000f68000c1e9900 */
[----:B------:R-:W5:Y:S04]  /*2bb0*/  LDG.E.CONSTANT R15, desc[UR6][R2.64+0x3000] ;  /* 0x00300006020f7981 */ /* 0x000f68000c1e9900 */
[----:B------:R-:W5:Y:S04]  /*2bc0*/  LDG.E.CONSTANT R16, desc[UR6][R2.64+0x3400] ;  /* 0x0034000602107981 */ /* 0x000f68000c1e9900 */
[----:B------:R-:W5:Y:S04]  /*2bd0*/  LDG.E.CONSTANT R17, desc[UR6][R2.64+0x3800] ;  /* 0x0038000602117981 */ /* 0x000f68000c1e9900 */
[----:B------:R-:W5:Y:S01]  /*2be0*/  LDG.E.CONSTANT R18, desc[UR6][R2.64+0x3c00] ;  /* 0x003c000602127981 */ /* 0x000f62000c1e9900 */
[----:B------:R-:W-:-:S02]  /*2bf0*/  ISETP.GE.U32.AND P0, PT, R20, 0x2000, PT ;  /* 0x000020001400780c */ /* 0x000fc40003f06070 */
[----:B--2---:R-:W-:-:S04]  /*2c00*/  IADD3 R4, PT, PT, R5, R4, R19 ;  /* 0x0000000405047210 */ /* 0x004fc80007ffe013 */
[----:B---3--:R-:W-:-:S04]  /*2c10*/  IADD3 R4, PT, PT, R7, R6, R4 ;  /* 0x0000000607047210 */ /* 0x008fc80007ffe004 */
[----:B----4-:R-:W-:-:S04]  /*2c20*/  IADD3 R4, PT, PT, R9, R8, R4 ;  /* 0x0000000809047210 */ /* 0x010fc80007ffe004 */
[----:B-----5:R-:W-:Y:S01]  /*2c30*/  IADD3 R4, PT, PT, R11, R10, R4 ;  /* 0x0000000a0b047210 */ /* 0x020fe20007ffe004 */
[----:B------:R-:W-:-:S03]  /*2c40*/  IMAD.MOV.U32 R11, RZ, RZ, 0x1000 ;  /* 0x00001000ff0b7424 */ /* 0x000fc600078e00ff */
[----:B------:R-:W-:-:S04]  /*2c50*/  IADD3 R4, PT, PT, R13, R12, R4 ;  /* 0x0000000c0d047210 */ /* 0x000fc80007ffe004 */
[----:B------:R-:W-:-:S04]  /*2c60*/  IADD3 R4, PT, PT, R15, R14, R4 ;  /* 0x0000000e0f047210 */ /* 0x000fc80007ffe004 */
[----:B------:R-:W-:-:S05]  /*2c70*/  IADD3 R17, PT, PT, R17, R16, R4 ;  /* 0x0000001011117210 */ /* 0x000fca0007ffe004 */
[----:B------:R-:W-:Y:S01]  /*2c80*/  IMAD.IADD R8, R18, 0x1, R17 ;  /* 0x0000000112087824 */ /* 0x000fe200078e0211 */
[----:B------:R-:W-:Y:S06]  /*2c90*/  @!P0 BRA `(.L_x_231) ;  /* 0x00000000008c8947 */ /* 0x000fec0003800000 */
[----:B------:R-:W0:Y:S01]  /*2ca0*/  LDC R7, c[0x0][0x390] ;  /* 0x0000e400ff077b82 */ /* 0x000e220000000800 */
[----:B------:R-:W-:Y:S02]  /*2cb0*/  VIADD R6, R20, 0xfffff000 ;  /* 0xfffff00014067836 */ /* 0x000fe40000000000 */
[----:B------:R-:W-:-:S07]  /*2cc0*/  IMAD.MOV.U32 R11, RZ, RZ, 0x1000 ;  /* 0x00001000ff0b7424 */ /* 0x000fce00078e00ff */
.L_x_233:
[----:B------:R-:W-:-:S05]  /*2cd0*/  IMAD.WIDE R4, R11, 0x4, R2 ;  /* 0x000000040b047825 */ /* 0x000fca00078e0202 */
        /* <DEDUP_REMOVED lines=16> */
[----:B--2---:R-:W-:-:S04]  /*2de0*/  IADD3 R18, PT, PT, R18, R19, R8 ;  /* 0x0000001312127210 */ /* 0x004fc80007ffe008 */
[----:B---3--:R-:W-:Y:S01]  /*2df0*/  IADD3 R18, PT, PT, R21, R20, R18 ;  /* 0x0000001415127210 */ /* 0x008fe20007ffe012 */
[----:B0-----:R-:W-:-:S04]  /*2e00*/  IMAD.MOV.U32 R20, RZ, RZ, R7 ;  /* 0x000000ffff147224 */ /* 0x001fc800078e0007 */
[----:B------:R-:W-:Y:S01]  /*2e10*/  IMAD.IADD R8, R20, 0x1, -R11 ;  /* 0x0000000114087824 */ /* 0x000fe200078e0a0b */
[----:B----4-:R-:W-:-:S04]  /*2e20*/  IADD3 R18, PT, PT, R23, R22, R18 ;  /* 0x0000001617127210 */ /* 0x010fc80007ffe012 */
[----:B------:R-:W-:Y:S02]  /*2e30*/  ISETP.GE.AND P0, PT, R8, 0x1000, PT ;  /* 0x000010000800780c */ /* 0x000fe40003f06270 */
[----:B-----5:R-:W-:-:S04]  /*2e40*/  IADD3 R18, PT, PT, R25, R24, R18 ;  /* 0x0000001819127210 */ /* 0x020fc80007ffe012 */
[----:B------:R-:W-:-:S04]  /*2e50*/  IADD3 R14, PT, PT, R14, R17, R18 ;  /* 0x000000110e0e7210 */ /* 0x000fc80007ffe012 */
[----:B------:R-:W-:-:S04]  /*2e60*/  IADD3 R12, PT, PT, R15, R12, R14 ;  /* 0x0000000c0f0c7210 */ /* 0x000fc80007ffe00e */
[----:B------:R-:W-:-:S04]  /*2e70*/  IADD3 R10, PT, PT, R10, R13, R12 ;  /* 0x0000000d0a0a7210 */ /* 0x000fc80007ffe00c */
[----:B------:R-:W-:Y:S01]  /*2e80*/  IADD3 R8, PT, PT, R16, R9, R10 ;  /* 0x0000000910087210 */ /* 0x000fe20007ffe00a */
[----:B------:R-:W-:Y:S06]  /*2e90*/  @!P0 BRA `(.L_x_232) ;  /* 0x0000000400fc8947 */ /* 0x000fec0003800000 */
[----:B------:R-:W-:-:S05]  /*2ea0*/  VIADD R11, R11, 0x1000 ;  /* 0x000010000b0b7836 */ /* 0x000fca0000000000 */
[----:B------:R-:W-:-:S13]  /*2eb0*/  ISETP.GT.AND P0, PT, R11, R6, PT ;  /* 0x000000060b00720c */ /* 0x000fda0003f04270 */
[----:B------:R-:W-:Y:S05]  /*2ec0*/  @!P0 BRA `(.L_x_233) ;  /* 0xfffffffc00808947 */ /* 0x000fea000383ffff */
.L_x_231:
        /* <DEDUP_REMOVED lines=20> */
.L_x_237:
        /* <DEDUP_REMOVED lines=8> */
.L_x_236:
[----:B------:R-:W-:Y:S05]  /*3090*/  BSYNC.RECONVERGENT B2 ;  /* 0x0000000000027941 */ /* 0x000fea0003800200 */
.L_x_235:
        /* <DEDUP_REMOVED lines=16> */
.L_x_240:
        /* <DEDUP_REMOVED lines=20> */
[----:B------:R-:W5:Y:S04]  /*32e0*/  LDG.E.CONSTANT R22, desc[UR6][R2.64+0x2400] ;  /* 0x0024000602167981 */ /* 0x000f68000c1e9900 */
[----:B------:R0:W5:Y:S04]  /*32f0*/  LDG.E.CONSTANT R5, desc[UR6][R4.64] ;  /* 0x0000000604057981 */ /* 0x000168000c1e9900 */
        /* <DEDUP_REMOVED lines=17> */
.L_x_239:
[----:B------:R-:W-:Y:S05]  /*3410*/  BSYNC.RECONVERGENT B2 ;  /* 0x0000000000027941 */ /* 0x000fea0003800200 */
.L_x_238:
        /* <DEDUP_REMOVED lines=10> */
[----:B------:R-:W5:Y:S01]  /*34c0*/  LDG.E.CONSTANT R16, desc[UR6][R2.64+0x1400] ;  /* 0x0014000602107981 */ /* 0x000f62000c1e9900 */
[----:B0-----:R-:W-:-:S04]  /*34d0*/  IMAD.WIDE.U32 R4, R11, 0x4, R6 ;  /* 0x000000040b047825 */ /* 0x001fc800078e0006 */
[----:B------:R-:W-:Y:S02]  /*34e0*/  IMAD.WIDE.U32 R6, R13, 0x4, R6 ;  /* 0x000000040d067825 */ /* 0x000fe400078e0006 */
[----:B------:R0:W2:Y:S04]  /*34f0*/  LDG.E.CONSTANT R5, desc[UR6][R4.64] ;  /* 0x0000000604057981 */ /* 0x0000a8000c1e9900 */
[----:B------:R1:W3:Y:S04]  /*3500*/  LDG.E.CONSTANT R13, desc[UR6][R2.64] ;  /* 0x00000006020d7981 */ /* 0x0002e8000c1e9900 */
[----:B------:R-:W4:Y:S01]  /*3510*/  LDG.E.CONSTANT R7, desc[UR6][R6.64] ;  /* 0x0000000606077981 */ /* 0x000f22000c1e9900 */
[----:B0-----:R-:W-:Y:S01]  /*3520*/  IADD3 R4, P1, PT, R2, 0x2000, RZ ;  /* 0x0000200002047810 */ /* 0x001fe20007f3e0ff */
[----:B------:R-:W-:Y:S01]  /*3530*/  VIADD R10, R10, 0x800 ;  /* 0x000008000a0a7836 */ /* 0x000fe20000000000 */
[----:B------:R-:W-:Y:S01]  /*3540*/  PLOP3.LUT P0, PT, PT, PT, PT, 0x8, 0x80 ;  /* 0x000000000080781c */ /* 0x000fe20003f0e170 */
[----:B------:R-:W-:-:S02]  /*3550*/  VIADD R11, R11, 0x800 ;  /* 0x000008000b0b7836 */ /* 0x000fc40000000000 */
[----:B-1----:R-:W-:Y:S01]  /*3560*/  IMAD.MOV.U32 R2, RZ, RZ, R4 ;  /* 0x000000ffff027224 */ /* 0x002fe200078e0004 */
[----:B--2---:R-:W-:-:S04]  /*3570*/  IADD3 R12, PT, PT, R12, R5, R8 ;  /* 0x000000050c0c7210 */ /* 0x004fc80007ffe008 */
[----:B---3--:R-:W-:Y:S01]  /*3580*/  IADD3 R12, PT, PT, R14, R13, R12 ;  /* 0x0000000d0e0c7210 */ /* 0x008fe20007ffe00c */
[----:B------:R-:W-:-:S03]  /*3590*/  IMAD.X R5, RZ, RZ, R3, P1 ;  /* 0x000000ffff057224 */ /* 0x000fc600008e0603 */
[----:B----4-:R-:W-:Y:S01]  /*35a0*/  IADD3 R12, PT, PT, R15, R7, R12 ;  /* 0x000000070f0c7210 */ /* 0x010fe20007ffe00c */
[----:B------:R-:W-:-:S03]  /*35b0*/  IMAD.MOV.U32 R3, RZ, RZ, R5 ;  /* 0x000000ffff037224 */ /* 0x000fc600078e0005 */
[----:B-----5:R-:W-:-:S07]  /*35c0*/  IADD3 R8, PT, PT, R16, R17, R12 ;  /* 0x0000001110087210 */ /* 0x020fce0007ffe00c */
.L_x_242:
[----:B------:R-:W-:Y:S05]  /*35d0*/  BSYNC.RECONVERGENT B2 ;  /* 0x0000000000027941 */ /* 0x000fea0003800200 */
.L_x_241:
        /* <DEDUP_REMOVED lines=10> */
.L_x_234:
[----:B------:R-:W-:Y:S05]  /*3680*/  BSYNC.RECONVERGENT B1 ;  /* 0x0000000000017941 */ /* 0x000fea0003800200 */
.L_x_232:
[----:B------:R-:W0:Y:S01]  /*3690*/  S2R R9, SR_LANEID ;  /* 0x0000000000097919 */ /* 0x000e220000000000 */
[----:B------:R-:W1:Y:S01]  /*36a0*/  SHFL.DOWN PT, R2, R8, 0x1, 0x1f ;  /* 0x08201f0008027f89 */ /* 0x000e6200000e0000 */
[C---:B0-----:R-:W-:Y:S02]  /*36b0*/  ISETP.GT.AND P0, PT, R9.reuse, 0x1e, PT ;  /* 0x0000001e0900780c */ /* 0x041fe40003f04270 */
[C---:B------:R-:W-:Y:S02]  /*36c0*/  ISETP.NE.AND P1, PT, R9.reuse, RZ, PT ;  /* 0x000000ff0900720c */ /* 0x040fe40003f25270 */
        /* <DEDUP_REMOVED lines=37> */
[----:B0-----:R-:W-:-:S07]  /*3920*/  IMAD.IADD R3, R0, 0x1, R9 ;  /* 0x0000000100037824 */ /* 0x001fce00078e0209 */
.L_x_204:
[----:B------:R-:W-:Y:S05]  /*3930*/  BSYNC.RECONVERGENT B0 ;  /* 0x0000000000007941 */ /* 0x000fea0003800200 */
.L_x_188:
[----:B------:R-:W-:Y:S05]  /*3940*/  @P0 EXIT ;  /* 0x000000000000094d */ /* 0x000fea0003800000 */
[----:B-1----:R-:W1:Y:S01]  /*3950*/  LDC.64 R4, c[0x0][0x388] ;  /* 0x0000e200ff047b82 */ /* 0x002e620000000a00 */
[----:B------:R-:W0:Y:S02]  /*3960*/  LDCU UR4, c[0x0][0x398] ;  /* 0x00007300ff0477ac */ /* 0x000e240008000800 */
[----:B0-234-:R-:W-:-:S05]  /*3970*/  VIADD R3, R3, UR4 ;  /* 0x0000000403037c36 */ /* 0x01dfca0008000000 */
[----:B-1----:R-:W-:Y:S01]  /*3980*/  STG.E desc[UR6][R4.64], R3 ;  /* 0x0000000304007986 */ /* 0x002fe2000c101906 */
[----:B------:R-:W-:Y:S05]  /*3990*/  EXIT ;  /* 0x000000000000794d */ /* 0x000fea0003800000 */
.L_x_243:
        /* <DEDUP_REMOVED lines=14> */
.L_x_471:


//--------------------- .text._ZN3cub18CUB_300001_SM_10006detail6reduce18DeviceReduceKernelINS2_10policy_hubIiyN4cuda3std3__44plusIiEEE10Policy1000EN6thrust24THRUST_300001_SM_1000_NS10device_ptrIiEEyS9_iNS7_10__identityEEEvT0_PT3_T1_NS0_13GridEvenShareISK_EET2_T4_ --------------------------
	.section	.text._ZN3cub18CUB_300001_SM_10006detail6reduce18DeviceReduceKernelINS2_10policy_hubIiyN4cuda3std3__44plusIiEEE10Policy1000EN6thrust24THRUST_300001_SM_1000_NS10device_ptrIiEEyS9_iNS7_10__identityEEEvT0_PT3_T1_NS0_13GridEvenShareISK_EET2_T4_,"ax",@progbits
	.align	128
        .global         _ZN3cub18CUB_300001_SM_10006detail6reduce18DeviceReduceKernelINS2_10policy_hubIiyN4cuda3std3__44plusIiEEE10Policy1000EN6thrust24THRUST_300001_SM_1000_NS10device_ptrIiEEyS9_iNS7_10__identityEEEvT0_PT3_T1_NS0_13GridEvenShareISK_EET2_T4_
        .type           _ZN3cub18CUB_300001_SM_10006detail6reduce18DeviceReduceKernelINS2_10policy_hubIiyN4cuda3std3__44plusIiEEE10Policy1000EN6thrust24THRUST_300001_SM_1000_NS10device_ptrIiEEyS9_iNS7_10__identityEEEvT0_PT3_T1_NS0_13GridEvenShareISK_EET2_T4_,@function
        .size           _ZN3cub18CUB_300001_SM_10006detail6reduce18DeviceReduceKernelINS2_10policy_hubIiyN4cuda3std3__44plusIiEEE10Policy1000EN6thrust24THRUST_300001_SM_1000_NS10device_ptrIiEEyS9_iNS7_10__identityEEEvT0_PT3_T1_NS0_13GridEvenShareISK_EET2_T4_,(.L_x_472 - _ZN3cub18CUB_300001_SM_10006detail6reduce18DeviceReduceKernelINS2_10policy_hubIiyN4cuda3std3__44plusIiEEE10Policy1000EN6thrust24THRUST_300001_SM_1000_NS10device_ptrIiEEyS9_iNS7_10__identityEEEvT0_PT3_T1_NS0_13GridEvenShareISK_EET2_T4_)
        .other          _ZN3cub18CUB_300001_SM_10006detail6reduce18DeviceReduceKernelINS2_10policy_hubIiyN4cuda3std3__44plusIiEEE10Policy1000EN6thrust24THRUST_300001_SM_1000_NS10device_ptrIiEEyS9_iNS7_10__identityEEEvT0_PT3_T1_NS0_13GridEvenShareISK_EET2_T4_,@"STO_CUDA_ENTRY STV_DEFAULT"
_ZN3cub18CUB_300001_SM_10006detail6reduce18DeviceReduceKernelINS2_10policy_hubIiyN4cuda3std3__44plusIiEEE10Policy1000EN6thrust24THRUST_300001_SM_1000_NS10device_ptrIiEEyS9_iNS7_10__identityEEEvT0_PT3_T1_NS0_13GridEvenShareISK_EET2_T4_:
.text._ZN3cub18CUB_300001_SM_10006detail6reduce18DeviceReduceKernelINS2_10policy_hubIiyN4cuda3std3__44plusIiEEE10Policy1000EN6thrust24THRUST_300001_SM_1000_NS10device_ptrIiEEyS9_iNS7_10__identityEEEvT0_PT3_T1_NS0_13GridEvenShareISK_EET2_T4_:
[----:B------:R-:W-:Y:S08]  /*0000*/  LDC R1, c[0x0][0x37c] ;  /* 0x0000df00ff017b82 */ /* 0x000ff00000000800 */
[----:B------:R-:W0:Y:S01]  /*0010*/  S2UR UR16, SR_CTAID.X ;  /* 0x00000000001079c3 */ /* 0x000e220000002500 */
[----:B------:R-:W1:Y:S01]  /*0020*/  LDCU.64 UR8, c[0x0][0x3b8] ;  /* 0x00007700ff0877ac */ /* 0x000e620008000a00 */
[----:B------:R-:W-:Y:S01]  /*0030*/  BSSY.RECONVERGENT B0, `(.L_x_244) ;  /* 0x0000201000007945 */ /* 0x000fe20003800200 */
[----:B------:R-:W2:Y:S01]  /*0040*/  LDCU UR5, c[0x0][0x3c0] ;  /* 0x00007800ff0577ac */ /* 0x000ea20008000800 */
[----:B------:R-:W3:Y:S01]  /*0050*/  LDCU.64 UR14, c[0x0][0x358] ;  /* 0x00006b00ff0e77ac */ /* 0x000ee20008000a00 */
[----:B-1----:R-:W-:-:S02]  /*0060*/  IMAD.U32 R2, RZ, RZ, UR8 ;  /* 0x00000008ff027e24 */ /* 0x002fc4000f8e00ff */
[----:B------:R-:W-:Y:S01]  /*0070*/  IMAD.U32 R3, RZ, RZ, UR9 ;  /* 0x00000009ff037e24 */ /* 0x000fe2000f8e00ff */
[----:B--2---:R-:W-:Y:S02]  /*0080*/  USHF.L.U32 UR5, UR5, 0xc, URZ ;  /* 0x0000000c05057899 */ /* 0x004fe400080006ff */
[----:B0-----:R-:W-:Y:S02]  /*0090*/  USHF.L.U32 UR7, UR16, 0xc, URZ ;  /* 0x0000000c10077899 */ /* 0x001fe400080006ff */
[----:B------:R-:W-:-:S04]  /*00a0*/  USHF.R.S32.HI UR4, URZ, 0x1f, UR5 ;  /* 0x0000001fff047899 */ /* 0x000fc80008011405 */
[----:B------:R-:W-:-:S04]  /*00b0*/  IADD3 R23, P1, PT, R2, -UR7, RZ ;  /* 0x8000000702177c10 */ /* 0x000fc8000ff3e0ff */
[----:B------:R-:W-:Y:S02]  /*00c0*/  ISETP.GT.U32.AND P0, PT, R23, 0xfff, PT ;  /* 0x00000fff1700780c */ /* 0x000fe40003f04070 */
[----:B------:R-:W-:-:S04]  /*00d0*/  IADD3.X R22, PT, PT, R3, -0x1, RZ, P1, !PT ;  /* 0xffffffff03167810 */ /* 0x000fc80000ffe4ff */
[----:B------:R-:W-:-:S13]  /*00e0*/  ISETP.GT.U32.AND.EX P0, PT, R22, RZ, PT, P0 ;  /* 0x000000ff1600720c */ /* 0x000fda0003f04100 */
[----:B---3--:R-:W-:Y:S05]  /*00f0*/  @P0 BRA `(.L_x_245) ;  /* 0x0000000c00ac0947 */ /* 0x008fea0003800000 */
[----:B------:R-:W0:Y:S01]  /*0100*/  S2R R3, SR_TID.X ;  /* 0x0000000000037919 */ /* 0x000e220000002100 */
[----:B------:R-:W-:Y:S01]  /*0110*/  VIADD R0, R2, -UR7 ;  /* 0x8000000702007c36 */ /* 0x000fe20008000000 */
[----:B------:R-:W-:Y:S01]  /*0120*/  BSSY.RECONVERGENT B1, `(.L_x_246) ;  /* 0x000000a000017945 */ /* 0x000fe20003800200 */
[----:B------:R-:W-:-:S03]  /*0130*/  IMAD.MOV.U32 R4, RZ, RZ, RZ ;  /* 0x000000ffff047224 */ /* 0x000fc600078e00ff */
[----:B0-----:R-:W-:Y:S01]  /*0140*/  ISETP.GE.AND P0, PT, R3, R0, PT ;  /* 0x000000000300720c */ /* 0x001fe20003f06270 */
[----:B------:R-:W-:-:S12]  /*0150*/  IMAD.MOV.U32 R5, RZ, RZ, R3 ;  /* 0x000000ffff057224 */ /* 0x000fd800078e0003 */
[----:B------:R-:W-:Y:S05]  /*0160*/  @P0 BRA `(.L_x_247) ;  /* 0x0000000000140947 */ /* 0x000fea0003800000 */
[----:B------:R-:W0:Y:S01]  /*0170*/  LDC.64 R6, c[0x0][0x380] ;  /* 0x0000e000ff067b82 */ /* 0x000e220000000a00 */
[----:B------:R-:W-:-:S04]  /*0180*/  VIADD R5, R3, UR7 ;  /* 0x0000000703057c36 */ /* 0x000fc80008000000 */
[----:B0-----:R-:W-:-:S05]  /*0190*/  IMAD.WIDE.U32 R6, R5, 0x4, R6 ;  /* 0x0000000405067825 */ /* 0x001fca00078e0006 */
[----:B------:R0:W5:Y:S01]  /*01a0*/  LDG.E R4, desc[UR14][R6.64] ;  /* 0x0000000e06047981 */ /* 0x000162000c1e1900 */
[----:B------:R-:W-:-:S07]  /*01b0*/  VIADD R5, R3, 0x100 ;  /* 0x0000010003057836 */ /* 0x000fce0000000000 */
.L_x_247:
[----:B------:R-:W-:Y:S05]  /*01c0*/  BSYNC.RECONVERGENT B1 ;  /* 0x0000000000017941 */ /* 0x000fea0003800200 */
.L_x_246:
[----:B------:R-:W-:Y:S01]  /*01d0*/  ISETP.GE.AND P0, PT, R5, R0, PT ;  /* 0x000000000500720c */ /* 0x000fe20003f06270 */
[----:B------:R-:W-:-:S12]  /*01e0*/  BSSY.RECONVERGENT B1, `(.L_x_248) ;  /* 0x000006c000017945 */ /* 0x000fd80003800200 */
[----:B------:R-:W-:Y:S05]  /*01f0*/  @P0 BRA `(.L_x_249) ;  /* 0x0000000400a80947 */ /* 0x000fea0003800000 */
[----:B0-----:R-:W-:Y:S01]  /*0200*/  LOP3.LUT R7, RZ, R5, RZ, 0x33, !PT ;  /* 0x00000005ff077212 */ /* 0x001fe200078e33ff */
[----:B------:R-:W-:Y:S03]  /*0210*/  BSSY.RECONVERGENT B2, `(.L_x_250) ;  /* 0x0000030000027945 */ /* 0x000fe60003800200 */
[----:B------:R-:W-:-:S04]  /*0220*/  IADD3 R7, PT, PT, R2, -UR7, R7 ;  /* 0x8000000702077c10 */ /* 0x000fc8000fffe007 */
[C---:B------:R-:W-:Y:S02]  /*0230*/  ISETP.GE.U32.AND P1, PT, R7.reuse, 0xf00, PT ;  /* 0x00000f000700780c */ /* 0x040fe40003f26070 */
[----:B------:R-:W-:-:S04]  /*0240*/  LEA.HI R2, R7, 0x1, RZ, 0x18 ;  /* 0x0000000107027811 */ /* 0x000fc800078fc0ff */
[----:B------:R-:W-:-:S04]  /*0250*/  LOP3.LUT R21, R2, 0xf, RZ, 0xc0, !PT ;  /* 0x0000000f02157812 */ /* 0x000fc800078ec0ff */
[----:B------:R-:W-:-:S03]  /*0260*/  ISETP.NE.AND P0, PT, R21, RZ, PT ;  /* 0x000000ff1500720c */ /* 0x000fc60003f05270 */
[----:B------:R-:W-:Y:S10]  /*0270*/  @!P1 BRA `(.L_x_251) ;  /* 0x0000000000a49947 */ /* 0x000ff40003800000 */
[----:B------:R-:W0:Y:S01]  /*0280*/  LDCU.64 UR8, c[0x0][0x380] ;  /* 0x00007000ff0877ac */ /* 0x000e220008000a00 */
[----:B------:R-:W-:Y:S01]  /*0290*/  IMAD.WIDE.U32 R6, R5, 0x4, RZ ;  /* 0x0000000405067825 */ /* 0x000fe200078e00ff */
[----:B------:R-:W-:Y:S01]  /*02a0*/  LOP3.LUT R8, R2, 0x1fffff0, RZ, 0xc0, !PT ;  /* 0x01fffff002087812 */ /* 0x000fe200078ec0ff */
[----:B------:R-:W-:-:S04]  /*02b0*/  UIMAD.WIDE.U32 UR4, UR16, 0x4000, URZ ;  /* 0x00004000100478a5 */ /* 0x000fc8000f8e00ff */
[----:B------:R-:W-:Y:S02]  /*02c0*/  IMAD.MOV R8, RZ, RZ, -R8 ;  /* 0x000000ffff087224 */ /* 0x000fe400078e0a08 */
[----:B------:R-:W-:Y:S02]  /*02d0*/  LOP3.LUT R14, R6, UR4, RZ, 0xfc, !PT ;  /* 0x00000004060e7c12 */ /* 0x000fe4000f8efcff */
[----:B------:R-:W-:Y:S02]  /*02e0*/  LOP3.LUT R7, R7, UR5, RZ, 0xfc, !PT ;  /* 0x0000000507077c12 */ /* 0x000fe4000f8efcff */
[----:B0-----:R-:W-:-:S04]  /*02f0*/  IADD3 R14, P1, PT, R14, UR8, RZ ;  /* 0x000000080e0e7c10 */ /* 0x001fc8000ff3e0ff */
[----:B------:R-:W-:-:S04]  /*0300*/  IADD3 R14, P2, PT, R14, 0x2000, RZ ;  /* 0x000020000e0e7810 */ /* 0x000fc80007f5e0ff */
[----:B------:R-:W-:-:S09]  /*0310*/  IADD3.X R7, PT, PT, RZ, UR9, R7, P2, P1 ;  /* 0x00000009ff077c10 */ /* 0x000fd200097e2407 */
.L_x_252:
[----:B------:R-:W-:-:S05]  /*0320*/  IMAD.MOV.U32 R6, RZ, RZ, R14 ;  /* 0x000000ffff067224 */ /* 0x000fca00078e000e */
[----:B------:R-:W2:Y:S04]  /*0330*/  LDG.E R15, desc[UR14][R6.64+-0x2000] ;  /* 0xffe0000e060f7981 */ /* 0x000ea8000c1e1900 */
[----:B------:R-:W2:Y:S04]  /*0340*/  LDG.E R16, desc[UR14][R6.64+-0x1c00] ;  /* 0xffe4000e06107981 */ /* 0x000ea8000c1e1900 */
[----:B------:R-:W3:Y:S04]  /*0350*/  LDG.E R18, desc[UR14][R6.64+-0x1800] ;  /* 0xffe8000e06127981 */ /* 0x000ee8000c1e1900 */
        /* <DEDUP_REMOVED lines=12> */
[----:B------:R0:W4:Y:S01]  /*0420*/  LDG.E R10, desc[UR14][R6.64+0x1c00] ;  /* 0x001c000e060a7981 */ /* 0x000122000c1e1900 */
[----:B------:R-:W-:-:S02]  /*0430*/  VIADD R8, R8, 0x10 ;  /* 0x0000001008087836 */ /* 0x000fc40000000000 */
[----:B------:R-:W-:-:S03]  /*0440*/  VIADD R5, R5, 0x1000 ;  /* 0x0000100005057836 */ /* 0x000fc60000000000 */
[----:B------:R-:W-:Y:S02]  /*0450*/  ISETP.NE.AND P1, PT, R8, RZ, PT ;  /* 0x000000ff0800720c */ /* 0x000fe40003f25270 */
[----:B--2--5:R-:W-:-:S04]  /*0460*/  IADD3 R15, PT, PT, R16, R15, R4 ;  /* 0x0000000f100f7210 */ /* 0x024fc80007ffe004 */
[----:B---3--:R-:W-:-:S04]  /*0470*/  IADD3 R15, PT, PT, R17, R18, R15 ;  /* 0x00000012110f7210 */ /* 0x008fc80007ffe00f */
[----:B----4-:R-:W-:-:S04]  /*0480*/  IADD3 R15, PT, PT, R19, R20, R15 ;  /* 0x00000014130f7210 */ /* 0x010fc80007ffe00f */
[----:B------:R-:W-:-:S04]  /*0490*/  IADD3 R15, PT, PT, R23, R22, R15 ;  /* 0x00000016170f7210 */ /* 0x000fc80007ffe00f */
[----:B------:R-:W-:-:S04]  /*04a0*/  IADD3 R15, PT, PT, R25, R24, R15 ;  /* 0x00000018190f7210 */ /* 0x000fc80007ffe00f */
[----:B------:R-:W-:Y:S02]  /*04b0*/  IADD3 R13, PT, PT, R13, R14, R15 ;  /* 0x0000000e0d0d7210 */ /* 0x000fe40007ffe00f */
[----:B------:R-:W-:-:S05]  /*04c0*/  IADD3 R14, P2, PT, R6, 0x4000, RZ ;  /* 0x00004000060e7810 */ /* 0x000fca0007f5e0ff */
[----:B0-----:R-:W-:Y:S01]  /*04d0*/  IMAD.X R7, RZ, RZ, R7, P2 ;  /* 0x000000ffff077224 */ /* 0x001fe200010e0607 */
[----:B------:R-:W-:-:S04]  /*04e0*/  IADD3 R9, PT, PT, R12, R9, R13 ;  /* 0x000000090c097210 */ /* 0x000fc80007ffe00d */
[----:B------:R-:W-:Y:S01]  /*04f0*/  IADD3 R4, PT, PT, R10, R11, R9 ;  /* 0x0000000b0a047210 */ /* 0x000fe20007ffe009 */
[----:B------:R-:W-:Y:S06]  /*0500*/  @P1 BRA `(.L_x_252) ;  /* 0xfffffffc00841947 */ /* 0x000fec000383ffff */
.L_x_251:
[----:B------:R-:W-:Y:S05]  /*0510*/  BSYNC.RECONVERGENT B2 ;  /* 0x0000000000027941 */ /* 0x000fea0003800200 */
.L_x_250:
[----:B------:R-:W-:Y:S05]  /*0520*/  @!P0 BRA `(.L_x_249) ;  /* 0x0000000000dc8947 */ /* 0x000fea0003800000 */
[----:B------:R-:W-:Y:S01]  /*0530*/  ISETP.GE.U32.AND P0, PT, R21, 0x8, PT ;  /* 0x000000081500780c */ /* 0x000fe20003f06070 */
[----:B------:R-:W-:Y:S01]  /*0540*/  BSSY.RECONVERGENT B2, `(.L_x_253) ;  /* 0x0000016000027945 */ /* 0x000fe20003800200 */
[----:B------:R-:W-:-:S04]  /*0550*/  LOP3.LUT R16, R2, 0x7, RZ, 0xc0, !PT ;  /* 0x0000000702107812 */ /* 0x000fc800078ec0ff */
[----:B------:R-:W-:-:S07]  /*0560*/  ISETP.NE.AND P1, PT, R16, RZ, PT ;  /* 0x000000ff1000720c */ /* 0x000fce0003f25270 */
[----:B------:R-:W-:Y:S06]  /*0570*/  @!P0 BRA `(.L_x_254) ;  /* 0x0000000000488947 */ /* 0x000fec0003800000 */
[----:B------:R-:W0:Y:S01]  /*0580*/  LDCU.64 UR4, c[0x0][0x380] ;  /* 0x00007000ff0477ac */ /* 0x000e220008000a00 */
[----:B------:R-:W-:-:S04]  /*0590*/  IADD3 R7, P0, PT, R5, UR7, RZ ;  /* 0x0000000705077c10 */ /* 0x000fc8000ff1e0ff */
[----:B------:R-:W-:Y:S02]  /*05a0*/  LEA.HI.X.SX32 R8, R5, RZ, 0x1, P0 ;  /* 0x000000ff05087211 */ /* 0x000fe400000f0eff */
[----:B0-----:R-:W-:-:S04]  /*05b0*/  LEA R6, P0, R7, UR4, 0x2 ;  /* 0x0000000407067c11 */ /* 0x001fc8000f8010ff */
[----:B------:R-:W-:-:S05]  /*05c0*/  LEA.HI.X R7, R7, UR5, R8, 0x2, P0 ;  /* 0x0000000507077c11 */ /* 0x000fca00080f1408 */
[----:B------:R-:W2:Y:S04]  /*05d0*/  LDG.E R9, desc[UR14][R6.64] ;  /* 0x0000000e06097981 */ /* 0x000ea8000c1e1900 */
[----:B------:R-:W2:Y:S04]  /*05e0*/  LDG.E R8, desc[UR14][R6.64+0x400] ;  /* 0x0004000e06087981 */ /* 0x000ea8000c1e1900 */
[----:B------:R-:W3:Y:S04]  /*05f0*/  LDG.E R11, desc[UR14][R6.64+0x800] ;  /* 0x0008000e060b7981 */ /* 0x000ee8000c1e1900 */
[----:B------:R-:W3:Y:S04]  /*0600*/  LDG.E R10, desc[UR14][R6.64+0xc00] ;  /* 0x000c000e060a7981 */ /* 0x000ee8000c1e1900 */
[----:B------:R-:W4:Y:S04]  /*0610*/  LDG.E R13, desc[UR14][R6.64+0x1000] ;  /* 0x0010000e060d7981 */ /* 0x000f28000c1e1900 */
[----:B------:R-:W4:Y:S04]  /*0620*/  LDG.E R12, desc[UR14][R6.64+0x1400] ;  /* 0x0014000e060c7981 */ /* 0x000f28000c1e1900 */
[----:B------:R-:W4:Y:S04]  /*0630*/  LDG.E R15, desc[UR14][R6.64+0x1800] ;  /* 0x0018000e060f7981 */ /* 0x000f28000c1e1900 */
[----:B------:R-:W4:Y:S01]  /*0640*/  LDG.E R14, desc[UR14][R6.64+0x1c00] ;  /* 0x001c000e060e7981 */ /* 0x000f22000c1e1900 */
[----:B------:R-:W-:Y:S01]  /*0650*/  VIADD R5, R5, 0x800 ;  /* 0x0000080005057836 */ /* 0x000fe20000000000 */
[----:B--2--5:R-:W-:-:S04]  /*0660*/  IADD3 R8, PT, PT, R8, R9, R4 ;  /* 0x0000000908087210 */ /* 0x024fc80007ffe004 */
[----:B---3--:R-:W-:-:S04]  /*0670*/  IADD3 R8, PT, PT, R10, R11, R8 ;  /* 0x0000000b0a087210 */ /* 0x008fc80007ffe008 */
[----:B----4-:R-:W-:-:S04]  /*0680*/  IADD3 R8, PT, PT, R12, R13, R8 ;  /* 0x0000000d0c087210 */ /* 0x010fc80007ffe008 */
[----:B------:R-:W-:-:S07]  /*0690*/  IADD3 R4, PT, PT, R14, R15, R8 ;  /* 0x0000000f0e047210 */ /* 0x000fce0007ffe008 */
.L_x_254:
[----:B------:R-:W-:Y:S05]  /*06a0*/  BSYNC.RECONVERGENT B2 ;  /* 0x0000000000027941 */ /* 0x000fea0003800200 */
.L_x_253:
        /* <DEDUP_REMOVED lines=14> */
[----:B------:R-:W3:Y:S01]  /*0790*/  LDG.E R10, desc[UR14][R6.64+0xc00] ;  /* 0x000c000e060a7981 */ /* 0x000ee2000c1e1900 */
[----:B------:R-:W-:Y:S01]  /*07a0*/  VIADD R5, R5, 0x400 ;  /* 0x0000040005057836 */ /* 0x000fe20000000000 */
[----:B--2--5:R-:W-:-:S04]  /*07b0*/  IADD3 R4, PT, PT, R8, R9, R4 ;  /* 0x0000000908047210 */ /* 0x024fc80007ffe004 */
[----:B---3--:R-:W-:-:S07]  /*07c0*/  IADD3 R4, PT, PT, R10, R11, R4 ;  /* 0x0000000b0a047210 */ /* 0x008fce0007ffe004 */
.L_x_256:
[----:B------:R-:W-:Y:S05]  /*07d0*/  BSYNC.RECONVERGENT B2 ;  /* 0x0000000000027941 */ /* 0x000fea0003800200 */
.L_x_255:
[----:B------:R-:W-:Y:S05]  /*07e0*/  @!P1 BRA `(.L_x_249) ;  /* 0x00000000002c9947 */ /* 0x000fea0003800000 */
[----:B------:R-:W0:Y:S01]  /*07f0*/  LDC.64 R6, c[0x0][0x380] ;  /* 0x0000e000ff067b82 */ /* 0x000e220000000a00 */
[----:B------:R-:W-:Y:S02]  /*0800*/  IMAD.U32 R9, RZ, RZ, UR16 ;  /* 0x00000010ff097e24 */ /* 0x000fe4000f8e00ff */
[----:B------:R-:W-:Y:S02]  /*0810*/  IMAD.MOV R2, RZ, RZ, -R2 ;  /* 0x000000ffff027224 */ /* 0x000fe400078e0a02 */
[----:B0-----:R-:W-:-:S07]  /*0820*/  IMAD.WIDE.U32 R6, R9, 0x4000, R6 ;  /* 0x0000400009067825 */ /* 0x001fce00078e0006 */
.L_x_257:
[----:B------:R-:W-:-:S06]  /*0830*/  IMAD.WIDE R8, R5, 0x4, R6 ;  /* 0x0000000405087825 */ /* 0x000fcc00078e0206 */
[----:B------:R-:W2:Y:S01]  /*0840*/  LDG.E R9, desc[UR14][R8.64] ;  /* 0x0000000e08097981 */ /* 0x000ea2000c1e1900 */
[----:B------:R-:W-:Y:S02]  /*0850*/  VIADD R2, R2, 0x1 ;  /* 0x0000000102027836 */ /* 0x000fe40000000000 */
[----:B------:R-:W-:-:S03]  /*0860*/  VIADD R5, R5, 0x100 ;  /* 0x0000010005057836 */ /* 0x000fc60000000000 */
[----:B------:R-:W-:Y:S01]  /*0870*/  ISETP.NE.AND P0, PT, R2, RZ, PT ;  /* 0x000000ff0200720c */ /* 0x000fe20003f05270 */
[----:B--2--5:R-:W-:-:S12]  /*0880*/  IMAD.IADD R4, R9, 0x1, R4 ;  /* 0x0000000109047824 */ /* 0x024fd800078e0204 */
[----:B------:R-:W-:Y:S05]  /*0890*/  @P0 BRA `(.L_x_257) ;  /* 0xfffffffc00e40947 */ /* 0x000fea000383ffff */
.L_x_249:
[----:B------:R-:W-:Y:S05]  /*08a0*/  BSYNC.RECONVERGENT B1 ;  /* 0x0000000000017941 */ /* 0x000fea0003800200 */
.L_x_248:
[----:B------:R-:W-:-:S13]  /*08b0*/  ISETP.GE.AND P0, PT, R0, 0x100, PT ;  /* 0x000001000000780c */ /* 0x000fda0003f06270 */
[----:B------:R-:W-:Y:S05]  /*08c0*/  @!P0 BRA `(.L_x_258) ;  /* 0x0000000000ac8947 */ /* 0x000fea0003800000 */
[----:B------:R-:W1:Y:S01]  /*08d0*/  S2R R8, SR_LANEID ;  /* 0x0000000000087919 */ /* 0x000e620000000000 */
[----:B-----5:R-:W2:Y:S01]  /*08e0*/  SHFL.DOWN PT, R0, R4, 0x1, 0x1f ;  /* 0x08201f0004007f89 */ /* 0x020ea200000e0000 */
[C---:B-1----:R-:W-:Y:S02]  /*08f0*/  ISETP.GT.AND P0, PT, R8.reuse, 0x1e, PT ;  /* 0x0000001e0800780c */ /* 0x042fe40003f04270 */
[----:B------:R-:W-:Y:S02]  /*0900*/  ISETP.NE.AND P1, PT, R8, RZ, PT ;  /* 0x000000ff0800720c */ /* 0x000fe40003f25270 */
[----:B--2---:R-:W-:Y:S02]  /*0910*/  SEL R5, R0, RZ, !P0 ;  /* 0x000000ff00057207 */ /* 0x004fe40004000000 */
[----:B------:R-:W-:-:S03]  /*0920*/  ISETP.GT.AND P0, PT, R8, 0x1d, PT ;  /* 0x0000001d0800780c */ /* 0x000fc60003f04270 */
[----:B------:R-:W-:-:S05]  /*0930*/  IMAD.IADD R5, R5, 0x1, R4 ;  /* 0x0000000105057824 */ /* 0x000fca00078e0204 */
[----:B------:R-:W1:Y:S01]  /*0940*/  SHFL.DOWN PT, R0, R5, 0x2, 0x1f ;  /* 0x08401f0005007f89 */ /* 0x000e6200000e0000 */
[----:B0-----:R-:W0:Y:S01]  /*0950*/  @!P1 S2R R6, SR_CgaCtaId ;  /* 0x0000000000069919 */ /* 0x001e220000008800 */
[----:B-1----:R-:W-:Y:S02]  /*0960*/  SEL R0, R0, RZ, !P0 ;  /* 0x000000ff00007207 */ /* 0x002fe40004000000 */
[----:B------:R-:W-:-:S03]  /*0970*/  ISETP.GT.AND P0, PT, R8, 0x1b, PT ;  /* 0x0000001b0800780c */ /* 0x000fc60003f04270 */
[----:B------:R-:W-:Y:S01]  /*0980*/  IMAD.IADD R0, R5, 0x1, R0 ;  /* 0x0000000105007824 */ /* 0x000fe200078e0200 */
[----:B------:R-:W-:-:S04]  /*0990*/  @!P1 MOV R5, 0x400 ;  /* 0x0000040000059802 */ /* 0x000fc80000000f00 */
[----:B------:R-:W1:Y:S01]  /*09a0*/  SHFL.DOWN PT, R2, R0, 0x4, 0x1f ;  /* 0x08801f0000027f89 */ /* 0x000e6200000e0000 */
[----:B0-----:R-:W-:Y:S02]  /*09b0*/  @!P1 LEA R5, R6, R5, 0x18 ;  /* 0x0000000506059211 */ /* 0x001fe400078ec0ff */
[----:B-1----:R-:W-:Y:S02]  /*09c0*/  SEL R7, R2, RZ, !P0 ;  /* 0x000000ff02077207 */ /* 0x002fe40004000000 */
        /* <DEDUP_REMOVED lines=19> */
[----:B--2---:R-:W-:Y:S04]  /*0b00*/  LDS R0, [UR4+0xc] ;  /* 0x00000c04ff007984 */ /* 0x004fe80008000800 */
[----:B------:R-:W0:Y:S04]  /*0b10*/  LDS.128 R4, [UR4+0x10] ;  /* 0x00001004ff047984 */ /* 0x000e280008000c00 */
[----:B------:R-:W1:Y:S01]  /*0b20*/  LDS.64 R2, [UR4+0x20] ;  /* 0x00002004ff027984 */ /* 0x000e620008000a00 */
[----:B0-----:R-:W-:-:S04]  /*0b30*/  IADD3 R0, PT, PT, R4, R0, R9 ;  /* 0x0000000004007210 */ /* 0x001fc80007ffe009 */
[----:B------:R-:W-:-:S04]  /*0b40*/  IADD3 R0, PT, PT, R6, R0, R5 ;  /* 0x0000000006007210 */ /* 0x000fc80007ffe005 */
[----:B-1----:R-:W-:-:S05]  /*0b50*/  IADD3 R0, PT, PT, R2, R0, R7 ;  /* 0x0000000002007210 */ /* 0x002fca0007ffe007 */
[----:B------:R-:W-:Y:S01]  /*0b60*/  IMAD.IADD R9, R0, 0x1, R3 ;  /* 0x0000000100097824 */ /* 0x000fe200078e0203 */
[----:B------:R-:W-:Y:S06]  /*0b70*/  BRA `(.L_x_259) ;  /* 0x0000001400307947 */ /* 0x000fec0003800000 */
.L_x_258:
[----:B------:R-:W-:Y:S01]  /*0b80*/  LOP3.LUT R2, R3, 0x3e0, RZ, 0xc0, !PT ;  /* 0x000003e003027812 */ /* 0x000fe200078ec0ff */
[----:B------:R-:W1:Y:S03]  /*0b90*/  S2R R10, SR_LANEID ;  /* 0x00000000000a7919 */ /* 0x000e660000000000 */
[----:B0-----:R-:W-:Y:S01]  /*0ba0*/  LOP3.LUT R7, RZ, R2, RZ, 0x33, !PT ;  /* 0x00000002ff077212 */ /* 0x001fe200078e33ff */
[----:B------:R-:W-:-:S04]  /*0bb0*/  VIADD R5, R2, 0x20 ;  /* 0x0000002002057836 */ /* 0x000fc80000000000 */
[----:B------:R-:W-:Y:S01]  /*0bc0*/  IMAD.IADD R7, R0, 0x1, R7 ;  /* 0x0000000100077824 */ /* 0x000fe200078e0207 */
[----:B------:R-:W-:-:S04]  /*0bd0*/  ISETP.GT.AND P0, PT, R5, R0, PT ;  /* 0x000000000500720c */ /* 0x000fc80003f04270 */
[----:B------:R-:W-:-:S05]  /*0be0*/  SEL R7, R7, 0x1f, P0 ;  /* 0x0000001f07077807 */ /* 0x000fca0000000000 */
[----:B-----5:R-:W0:Y:S01]  /*0bf0*/  SHFL.DOWN PT, R2, R4, 0x1, R7 ;  /* 0x0820000004027989 */ /* 0x020e2200000e0007 */
[CC--:B-1----:R-:W-:Y:S01]  /*0c00*/  ISETP.GE.AND P0, PT, R10.reuse, R7.reuse, PT ;  /* 0x000000070a00720c */ /* 0x0c2fe20003f06270 */
[C---:B------:R-:W-:Y:S01]  /*0c10*/  VIADD R6, R10.reuse, 0x2 ;  /* 0x000000020a067836 */ /* 0x040fe20000000000 */
[C---:B------:R-:W-:Y:S01]  /*0c20*/  ISETP.NE.AND P1, PT, R10.reuse, RZ, PT ;  /* 0x000000ff0a00720c */ /* 0x040fe20003f25270 */
[----:B------:R-:W-:Y:S01]  /*0c30*/  VIADD R8, R10, 0x4 ;  /* 0x000000040a087836 */ /* 0x000fe20000000000 */
[----:B0-----:R-:W-:Y:S02]  /*0c40*/  SEL R5, R2, RZ, !P0 ;  /* 0x000000ff02057207 */ /* 0x001fe40004000000 */
        /* <DEDUP_REMOVED lines=35> */
[----:B------:R-:W0:Y:S04]  /*0e80*/  LDS.128 R4, [UR4+0x10] ;  /* 0x00001004ff047984 */ /* 0x000e280008000c00 */
[----:B------:R-:W2:Y:S04]  /*0e90*/  LDS R2, [UR4+0xc] ;  /* 0x00000c04ff027984 */ /* 0x000ea80008000800 */
[----:B------:R-:W3:Y:S01]  /*0ea0*/  LDS.64 R10, [UR4+0x20] ;  /* 0x00002004ff0a7984 */ /* 0x000ee20008000a00 */
[----:B0-----:R-:W-:Y:S02]  /*0eb0*/  SEL R4, R4, RZ, P2 ;  /* 0x000000ff04047207 */ /* 0x001fe40001000000 */
[----:B------:R-:W-:-:S02]  /*0ec0*/  ISETP.GT.AND P2, PT, R0, 0x60, PT ;  /* 0x000000600000780c */ /* 0x000fc40003f44270 */
[----:B--2---:R-:W-:Y:S02]  /*0ed0*/  SEL R2, R2, RZ, P1 ;  /* 0x000000ff02027207 */ /* 0x004fe40000800000 */
        /* <DEDUP_REMOVED lines=8> */
[----:B---3--:R-:W-:Y:S02]  /*0f60*/  SEL R10, R10, RZ, P2 ;  /* 0x000000ff0a0a7207 */ /* 0x008fe40001000000 */
[----:B------:R-:W-:Y:S02]  /*0f70*/  SEL R11, R11, RZ, P3 ;  /* 0x000000ff0b0b7207 */ /* 0x000fe40001800000 */
[----:B------:R-:W-:-:S05]  /*0f80*/  IADD3 R2, PT, PT, R10, R2, R7 ;  /* 0x000000020a027210 */ /* 0x000fca0007ffe007 */
[----:B-1----:R-:W-:Y:S01]  /*0f90*/  IMAD.IADD R9, R2, 0x1, R11 ;  /* 0x0000000102097824 */ /* 0x002fe200078e020b */
[----:B------:R-:W-:Y:S06]  /*0fa0*/  BRA `(.L_x_259) ;  /* 0x0000001000247947 */ /* 0x000fec0003800000 */
.L_x_245:
[----:B------:R-:W0:Y:S01]  /*0fb0*/  S2R R0, SR_TID.X ;  /* 0x0000000000007919 */ /* 0x000e220000002100 */
[----:B------:R-:W1:Y:S01]  /*0fc0*/  LDC.64 R4, c[0x0][0x380] ;  /* 0x0000e000ff047b82 */ /* 0x000e620000000a00 */
[----:B0-----:R-:W-:-:S04]  /*0fd0*/  VIADD R7, R0, UR7 ;  /* 0x0000000700077c36 */ /* 0x001fc80008000000 */
[----:B-1----:R-:W-:-:S05]  /*0fe0*/  IMAD.WIDE.U32 R4, R7, 0x4, R4 ;  /* 0x0000000407047825 */ /* 0x002fca00078e0004 */
[----:B------:R-:W2:Y:S04]  /*0ff0*/  LDG.E R6, desc[UR14][R4.64] ;  /* 0x0000000e04067981 */ /* 0x000ea8000c1e1900 */
[----:B------:R-:W2:Y:S04]  /*1000*/  LDG.E R7, desc[UR14][R4.64+0x400] ;  /* 0x0004000e04077981 */ /* 0x000ea8000c1e1900 */
[----:B------:R-:W2:Y:S04]  /*1010*/  LDG.E R8, desc[UR14][R4.64+0x800] ;  /* 0x0008000e04087981 */ /* 0x000ea8000c1e1900 */
[----:B------:R-:W3:Y:S04]  /*1020*/  LDG.E R9, desc[UR14][R4.64+0xc00] ;  /* 0x000c000e04097981 */ /* 0x000ee8000c1e1900 */
[----:B------:R-:W3:Y:S04]  /*1030*/  LDG.E R10, desc[UR14][R4.64+0x1000] ;  /* 0x0010000e040a7981 */ /* 0x000ee8000c1e1900 */
[----:B------:R-:W4:Y:S04]  /*1040*/  LDG.E R11, desc[UR14][R4.64+0x1400] ;  /* 0x0014000e040b7981 */ /* 0x000f28000c1e1900 */
[----:B------:R-:W4:Y:S04]  /*1050*/  LDG.E R12, desc[UR14][R4.64+0x1800] ;  /* 0x0018000e040c7981 */ /* 0x000f28000c1e1900 */
[----:B------:R-:W5:Y:S04]  /*1060*/  LDG.E R13, desc[UR14][R4.64+0x1c00] ;  /* 0x001c000e040d7981 */ /* 0x000f68000c1e1900 */
[----:B------:R-:W5:Y:S04]  /*1070*/  LDG.E R14, desc[UR14][R4.64+0x2000] ;  /* 0x0020000e040e7981 */ /* 0x000f68000c1e1900 */
[----:B------:R-:W5:Y:S04]  /*1080*/  LDG.E R15, desc[UR14][R4.64+0x2400] ;  /* 0x0024000e040f7981 */ /* 0x000f68000c1e1900 */
[----:B------:R-:W5:Y:S04]  /*1090*/  LDG.E R16, desc[UR14][R4.64+0x2800] ;  /* 0x0028000e04107981 */ /* 0x000f68000c1e1900 */
[----:B------:R-:W5:Y:S04]  /*10a0*/  LDG.E R17, desc[UR14][R4.64+0x2c00] ;  /* 0x002c000e04117981 */ /* 0x000f68000c1e1900 */
[----:B------:R-:W5:Y:S04]  /*10b0*/  LDG.E R18, desc[UR14][R4.64+0x3000] ;  /* 0x0030000e04127981 */ /* 0x000f68000c1e1900 */
[----:B------:R-:W5:Y:S04]  /*10c0*/  LDG.E R19, desc[UR14][R4.64+0x3400] ;  /* 0x0034000e04137981 */ /* 0x000f68000c1e1900 */
[----:B------:R-:W5:Y:S04]  /*10d0*/  LDG.E R20, desc[UR14][R4.64+0x3800] ;  /* 0x0038000e04147981 */ /* 0x000f68000c1e1900 */
[----:B------:R-:W5:Y:S01]  /*10e0*/  LDG.E R21, desc[UR14][R4.64+0x3c00] ;  /* 0x003c000e04157981 */ /* 0x000f62000c1e1900 */
[----:B------:R-:W-:-:S04]  /*10f0*/  ISETP.GE.U32.AND P0, PT, R23, UR5, PT ;  /* 0x0000000517007c0c */ /* 0x000fc8000bf06070 */
[----:B------:R-:W-:Y:S02]  /*1100*/  ISETP.GE.U32.AND.EX P0, PT, R22, UR4, PT, P0 ;  /* 0x0000000416007c0c */ /* 0x000fe4000bf06100 */
[----:B--2---:R-:W-:-:S04]  /*1110*/  IADD3 R6, PT, PT, R8, R7, R6 ;  /* 0x0000000708067210 */ /* 0x004fc80007ffe006 */
[----:B---3--:R-:W-:-:S04]  /*1120*/  IADD3 R6, PT, PT, R10, R9, R6 ;  /* 0x000000090a067210 */ /* 0x008fc80007ffe006 */
[----:B----4-:R-:W-:-:S04]  /*1130*/  IADD3 R6, PT, PT, R12, R11, R6 ;  /* 0x0000000b0c067210 */ /* 0x010fc80007ffe006 */
[----:B-----5:R-:W-:-:S04]  /*1140*/  IADD3 R6, PT, PT, R14, R13, R6 ;  /* 0x0000000d0e067210 */ /* 0x020fc80007ffe006 */
[----:B------:R-:W-:-:S04]  /*1150*/  IADD3 R6, PT, PT, R16, R15, R6 ;  /* 0x0000000f10067210 */ /* 0x000fc80007ffe006 */
[----:B------:R-:W-:-:S04]  /*1160*/  IADD3 R6, PT, PT, R18, R17, R6 ;  /* 0x0000001112067210 */ /* 0x000fc80007ffe006 */
[----:B------:R-:W-:-:S05]  /*1170*/  IADD3 R6, PT, PT, R20, R19, R6 ;  /* 0x0000001314067210 */ /* 0x000fca0007ffe006 */
[----:B------:R-:W-:Y:S01]  /*1180*/  IMAD.IADD R8, R21, 0x1, R6 ;  /* 0x0000000115087824 */ /* 0x000fe200078e0206 */
[----:B------:R-:W-:Y:S06]  /*1190*/  @!P0 BRA `(.L_x_260) ;  /* 0x0000000c00008947 */ /* 0x000fec0003800000 */
[----:B------:R-:W-:Y:S01]  /*11a0*/  UIADD3 UR8, UP0, UPT, UR5, UR7, URZ ;  /* 0x0000000705087290 */ /* 0x000fe2000ff1e0ff */
[----:B------:R-:W-:Y:S01]  /*11b0*/  IADD3 R20, P1, PT, R2, -0x1000, RZ ;  /* 0xfffff00002147810 */ /* 0x000fe20007f3e0ff */
[----:B------:R-:W0:Y:S01]  /*11c0*/  LDCU.64 UR12, c[0x0][0x380] ;  /* 0x00007000ff0c77ac */ /* 0x000e220008000a00 */
[----:B------:R-:W-:Y:S02]  /*11d0*/  LOP3.LUT R5, RZ, R0, RZ, 0x33, !PT ;  /* 0x00000000ff057212 */ /* 0x000fe400078e33ff */
[----:B------:R-:W-:Y:S01]  /*11e0*/  IADD3.X R9, PT, PT, R3, -0x1, RZ, P1, !PT ;  /* 0xffffffff03097810 */ /* 0x000fe20000ffe4ff */
[----:B------:R-:W-:Y:S01]  /*11f0*/  UIADD3.X UR9, UPT, UPT, URZ, UR4, URZ, UP0, !UPT ;  /* 0x00000004ff097290 */ /* 0x000fe200087fe4ff */
[----:B------:R-:W-:Y:S01]  /*1200*/  ISETP.LT.U32.AND P0, PT, R20, UR8, PT ;  /* 0x0000000814007c0c */ /* 0x000fe2000bf01070 */
[----:B------:R-:W-:Y:S01]  /*1210*/  UMOV UR6, UR5 ;  /* 0x0000000500067c82 */ /* 0x000fe20008000000 */
[----:B------:R-:W-:Y:S01]  /*1220*/  IADD3 R11, P2, PT, R0, UR8, RZ ;  /* 0x00000008000b7c10 */ /* 0x000fe2000ff5e0ff */
[----:B------:R-:W-:Y:S01]  /*1230*/  UMOV UR4, URZ ;  /* 0x000000ff00047c82 */ /* 0x000fe20008000000 */
[----:B------:R-:W-:Y:S01]  /*1240*/  IADD3 R5, PT, PT, R2, -UR5, R5 ;  /* 0x8000000502057c10 */ /* 0x000fe2000fffe005 */
[----:B------:R-:W-:Y:S01]  /*1250*/  IMAD.U32 R10, RZ, RZ, UR9 ;  /* 0x00000009ff0a7e24 */ /* 0x000fe2000f8e00ff */
[----:B------:R-:W-:Y:S01]  /*1260*/  UMOV UR10, UR8 ;  /* 0x00000008000a7c82 */ /* 0x000fe20008000000 */
[----:B------:R-:W-:-:S02]  /*1270*/  IMAD.X R4, RZ, RZ, UR9, P2 ;  /* 0x00000009ff047e24 */ /* 0x000fc400090e06ff */
[----:B------:R-:W-:Y:S01]  /*1280*/  VIADD R7, R5, -UR7 ;  /* 0x8000000705077c36 */ /* 0x000fe20008000000 */
[----:B------:R-:W-:Y:S01]  /*1290*/  ISETP.GT.U32.AND.EX P0, PT, R10, R9, PT, P0 ;  /* 0x000000090a00720c */ /* 0x000fe20003f04100 */
[----:B------:R-:W-:Y:S01]  /*12a0*/  UMOV UR7, UR9 ;  /* 0x0000000900077c82 */ /* 0x000fe20008000000 */
[----:B0-----:R-:W-:-:S04]  /*12b0*/  LEA R6, P1, R11, UR12, 0x2 ;  /* 0x0000000c0b067c11 */ /* 0x001fc8000f8210ff */
[----:B------:R-:W-:Y:S02]  /*12c0*/  IADD3 R6, P2, PT, R6, 0x2000, RZ ;  /* 0x0000200006067810 */ /* 0x000fe40007f5e0ff */
[----:B------:R-:W-:-:S05]  /*12d0*/  LEA.HI.X R11, R11, UR13, R4, 0x2, P1 ;  /* 0x0000000d0b0b7c11 */ /* 0x000fca00088f1404 */
[----:B------:R-:W-:Y:S01]  /*12e0*/  IMAD.X R11, RZ, RZ, R11, P2 ;  /* 0x000000ffff0b7224 */ /* 0x000fe200010e060b */
[----:B------:R-:W-:Y:S06]  /*12f0*/  @P0 BRA `(.L_x_261) ;  /* 0x0000000000d40947 */ /* 0x000fec0003800000 */
[----:B------:R-:W0:Y:S01]  /*1300*/  LDC.64 R2, c[0x0][0x3b8] ;  /* 0x0000ee00ff027b82 */ /* 0x000e220000000a00 */
[----:B------:R-:W1:Y:S01]  /*1310*/  LDCU.64 UR12, c[0x0][0x380] ;  /* 0x00007000ff0c77ac */ /* 0x000e620008000a00 */
[----:B------:R-:W-:Y:S01]  /*1320*/  NOP ;  /* 0x0000000000007918 */ /* 0x000fe20000000000 */
.L_x_262:
[----:B------:R-:W-:-:S05]  /*1330*/  IADD3 R5, P0, PT, R0, UR8, RZ ;  /* 0x0000000800057c10 */ /* 0x000fca000ff1e0ff */
[----:B------:R-:W-:Y:S01]  /*1340*/  IMAD.X R10, RZ, RZ, UR9, P0 ;  /* 0x00000009ff0a7e24 */ /* 0x000fe200080e06ff */
[----:B-1----:R-:W-:-:S04]  /*1350*/  LEA R4, P0, R5, UR12, 0x2 ;  /* 0x0000000c05047c11 */ /* 0x002fc8000f8010ff */
[----:B------:R-:W-:-:S05]  /*1360*/  LEA.HI.X R5, R5, UR13, R10, 0x2, P0 ;  /* 0x0000000d05057c11 */ /* 0x000fca00080f140a */
        /* <DEDUP_REMOVED lines=15> */
[----:B------:R1:W5:Y:S01]  /*1460*/  LDG.E R21, desc[UR14][R4.64+0x3c00] ;  /* 0x003c000e04157981 */ /* 0x000362000c1e1900 */
[----:B------:R-:W-:-:S02]  /*1470*/  USHF.R.S32.HI UR11, URZ, 0x1f, UR5 ;  /* 0x0000001fff0b7899 */ /* 0x000fc40008011405 */
[----:B------:R-:W-:-:S04]  /*1480*/  UIADD3 UR6, UP0, UPT, UR5, UR10, URZ ;  /* 0x0000000a05067290 */ /* 0x000fc8000ff1e0ff */
[----:B------:R-:W-:Y:S01]  /*1490*/  UIADD3.X UR7, UPT, UPT, UR11, UR7, URZ, UP0, !UPT ;  /* 0x000000070b077290 */ /* 0x000fe200087fe4ff */
[----:B--2---:R-:W-:Y:S02]  /*14a0*/  IADD3 R22, PT, PT, R22, R23, R8 ;  /* 0x0000001716167210 */ /* 0x004fe40007ffe008 */
[----:B0-----:R-:W-:-:S04]  /*14b0*/  IADD3 R8, P1, PT, R2, -UR8, RZ ;  /* 0x8000000802087c10 */ /* 0x001fc8000ff3e0ff */
[----:B------:R-:W-:Y:S02]  /*14c0*/  ISETP.GE.U32.AND P0, PT, R8, UR5, PT ;  /* 0x0000000508007c0c */ /* 0x000fe4000bf06070 */
[----:B---3--:R-:W-:Y:S02]  /*14d0*/  IADD3 R22, PT, PT, R25, R24, R22 ;  /* 0x0000001819167210 */ /* 0x008fe40007ffe016 */
[----:B-1----:R-:W-:-:S04]  /*14e0*/  IADD3.X R4, PT, PT, R3, ~UR9, RZ, P1, !PT ;  /* 0x8000000903047c10 */ /* 0x002fc80008ffe4ff */
[----:B------:R-:W-:Y:S02]  /*14f0*/  ISETP.GE.U32.AND.EX P0, PT, R4, UR11, PT, P0 ;  /* 0x0000000b04007c0c */ /* 0x000fe4000bf06100 */
[----:B----4-:R-:W-:-:S04]  /*1500*/  IADD3 R22, PT, PT, R27, R26, R22 ;  /* 0x0000001a1b167210 */ /* 0x010fc80007ffe016 */
[----:B-----5:R-:W-:-:S04]  /*1510*/  IADD3 R18, PT, PT, R19, R18, R22 ;  /* 0x0000001213127210 */ /* 0x020fc80007ffe016 */
[----:B------:R-:W-:-:S04]  /*1520*/  IADD3 R10, PT, PT, R10, R15, R18 ;  /* 0x0000000f0a0a7210 */ /* 0x000fc80007ffe012 */
[----:B------:R-:W-:-:S04]  /*1530*/  IADD3 R10, PT, PT, R16, R17, R10 ;  /* 0x00000011100a7210 */ /* 0x000fc80007ffe00a */
[----:B------:R-:W-:-:S04]  /*1540*/  IADD3 R10, PT, PT, R13, R14, R10 ;  /* 0x0000000e0d0a7210 */ /* 0x000fc80007ffe00a */
[----:B------:R-:W-:Y:S01]  /*1550*/  IADD3 R8, PT, PT, R21, R12, R10 ;  /* 0x0000000c15087210 */ /* 0x000fe20007ffe00a */
[----:B------:R-:W-:Y:S06]  /*1560*/  @!P0 BRA `(.L_x_260) ;  /* 0x00000008000c8947 */ /* 0x000fec0003800000 */
[----:B------:R-:W-:Y:S02]  /*1570*/  UIADD3 UR8, UP0, UPT, UR5, UR8, URZ ;  /* 0x0000000805087290 */ /* 0x000fe4000ff1e0ff */
[----:B------:R-:W-:Y:S01]  /*1580*/  IMAD.U32 R5, RZ, RZ, UR5 ;  /* 0x00000005ff057e24 */ /* 0x000fe2000f8e00ff */
[----:B------:R-:W-:Y:S01]  /*1590*/  UIADD3 UR4, UPT, UPT, UR4, 0x1, URZ ;  /* 0x0000000104047890 */ /* 0x000fe2000fffe0ff */
[----:B------:R-:W-:Y:S01]  /*15a0*/  IMAD.MOV.U32 R10, RZ, RZ, R6 ;  /* 0x000000ffff0a7224 */ /* 0x000fe200078e0006 */
[----:B------:R-:W-:Y:S01]  /*15b0*/  UIADD3.X UR9, UPT, UPT, UR11, UR9, URZ, UP0, !UPT ;  /* 0x000000090b097290 */ /* 0x000fe200087fe4ff */
[----:B------:R-:W-:Y:S01]  /*15c0*/  VIADD R7, R7, -UR5 ;  /* 0x8000000507077c36 */ /* 0x000fe20008000000 */
[----:B------:R-:W-:Y:S01]  /*15d0*/  ISETP.LT.U32.AND P0, PT, R20, UR8, PT ;  /* 0x0000000814007c0c */ /* 0x000fe2000bf01070 */
[----:B------:R-:W-:Y:S01]  /*15e0*/  IMAD.WIDE R10, R5, 0x4, R10 ;  /* 0x00000004050a7825 */ /* 0x000fe200078e020a */
[----:B------:R-:W-:-:S03]  /*15f0*/  UMOV UR10, UR6 ;  /* 0x00000006000a7c82 */ /* 0x000fc60008000000 */
[----:B------:R-:W-:Y:S02]  /*1600*/  IMAD.U32 R4, RZ, RZ, UR9 ;  /* 0x00000009ff047e24 */ /* 0x000fe4000f8e00ff */
[----:B------:R-:W-:-:S03]  /*1610*/  IMAD.MOV.U32 R6, RZ, RZ, R10 ;  /* 0x000000ffff067224 */ /* 0x000fc600078e000a */
[----:B------:R-:W-:-:S13]  /*1620*/  ISETP.GT.U32.AND.EX P0, PT, R4, R9, PT, P0 ;  /* 0x000000090400720c */ /* 0x000fda0003f04100 */
[----:B------:R-:W-:Y:S05]  /*1630*/  @!P0 BRA `(.L_x_262) ;  /* 0xfffffffc003c8947 */ /* 0x000fea000383ffff */
[----:B------:R-:W-:-:S05]  /*1640*/  UMOV UR6, UR5 ;  /* 0x0000000500067c82 */ /* 0x000fca0008000000 */
.L_x_261:
[C---:B------:R-:W-:Y:S01]  /*1650*/  VIADD R5, R2.reuse, -UR8 ;  /* 0x8000000802057c36 */ /* 0x040fe20008000000 */
[----:B------:R-:W-:Y:S01]  /*1660*/  ISETP.LE.U32.AND P1, PT, R2, UR8, PT ;  /* 0x0000000802007c0c */ /* 0x000fe2000bf23070 */
[----:B------:R-:W-:Y:S01]  /*1670*/  IMAD.U32 R4, RZ, RZ, UR9 ;  /* 0x00000009ff047e24 */ /* 0x000fe2000f8e00ff */
[----:B------:R-:W-:Y:S02]  /*1680*/  BSSY.RECONVERGENT B1, `(.L_x_260) ;  /* 0x0000071000017945 */ /* 0x000fe40003800200 */
[----:B------:R-:W-:-:S04]  /*1690*/  ISETP.GE.AND P0, PT, R0, R5, PT ;  /* 0x000000050000720c */ /* 0x000fc80003f06270 */
[----:B------:R-:W-:-:S13]  /*16a0*/  ISETP.GE.U32.OR.EX P0, PT, R4, R3, P0, P1 ;  /* 0x000000030400720c */ /* 0x000fda0000706510 */
[----:B------:R-:W-:Y:S05]  /*16b0*/  @P0 BRA `(.L_x_263) ;  /* 0x0000000400b40947 */ /* 0x000fea0003800000 */
[----:B------:R-:W0:Y:S01]  /*16c0*/  LDC R4, c[0x0][0x3c0] ;  /* 0x0000f000ff047b82 */ /* 0x000e220000000800 */
[----:B------:R-:W-:Y:S01]  /*16d0*/  USHF.L.U32 UR5, UR16, 0xc, URZ ;  /* 0x0000000c10057899 */ /* 0x000fe200080006ff */
[----:B------:R-:W-:Y:S01]  /*16e0*/  LOP3.LUT R3, RZ, R0, RZ, 0x33, !PT ;  /* 0x00000000ff037212 */ /* 0x000fe200078e33ff */
[----:B------:R-:W-:Y:S02]  /*16f0*/  BSSY.RECONVERGENT B2, `(.L_x_264) ;  /* 0x000002e000027945 */ /* 0x000fe40003800200 */
[----:B------:R-:W-:-:S06]  /*1700*/  UIADD3 UR5, UPT, UPT, UR5, UR6, URZ ;  /* 0x0000000605057290 */ /* 0x000fcc000fffe0ff */
[----:B------:R-:W-:Y:S01]  /*1710*/  IADD3 R2, PT, PT, R2, -UR5, R3 ;  /* 0x8000000502027c10 */ /* 0x000fe2000fffe003 */
[----:B0-----:R-:W-:-:S04]  /*1720*/  IMAD R3, R4, UR4, RZ ;  /* 0x0000000404037c24 */ /* 0x001fc8000f8e02ff */
[----:B------:R-:W-:-:S05]  /*1730*/  IMAD R2, R3, -0x1000, R2 ;  /* 0xfffff00003027824 */ /* 0x000fca00078e0202 */
[C---:B------:R-:W-:Y:S02]  /*1740*/  ISETP.GE.U32.AND P0, PT, R2.reuse, 0xf00, PT ;  /* 0x00000f000200780c */ /* 0x040fe40003f06070 */
[----:B------:R-:W-:Y:S01]  /*1750*/  LEA.HI R20, R2, 0x1, RZ, 0x18 ;  /* 0x0000000102147811 */ /* 0x000fe200078fc0ff */
[----:B------:R-:W-:-:S03]  /*1760*/  IMAD.MOV.U32 R2, RZ, RZ, R0 ;  /* 0x000000ffff027224 */ /* 0x000fc600078e0000 */
[----:B------:R-:W-:-:S04]  /*1770*/  LOP3.LUT R21, R20, 0xf, RZ, 0xc0, !PT ;  /* 0x0000000f14157812 */ /* 0x000fc800078ec0ff */
[----:B------:R-:W-:-:S03]  /*1780*/  ISETP.NE.AND P1, PT, R21, RZ, PT ;  /* 0x000000ff1500720c */ /* 0x000fc60003f25270 */
[----:B------:R-:W-:Y:S10]  /*1790*/  @!P0 BRA `(.L_x_265) ;  /* 0x00000000008c8947 */ /* 0x000ff40003800000 */
[----:B------:R-:W-:-:S04]  /*17a0*/  LEA.HI R2, R7, 0x1, RZ, 0x18 ;  /* 0x0000000107027811 */ /* 0x000fc800078fc0ff */
[----:B------:R-:W-:Y:S01]  /*17b0*/  LOP3.LUT R3, R2, 0x1fffff0, RZ, 0xc0, !PT ;  /* 0x01fffff002037812 */ /* 0x000fe200078ec0ff */
[----:B------:R-:W-:-:S04]  /*17c0*/  IMAD.MOV.U32 R2, RZ, RZ, R0 ;  /* 0x000000ffff027224 */ /* 0x000fc800078e0000 */
[----:B------:R-:W-:-:S07]  /*17d0*/  IMAD.MOV R3, RZ, RZ, -R3 ;  /* 0x000000ffff037224 */ /* 0x000fce00078e0a03 */
.L_x_266:
[----:B------:R-:W-:-:S05]  /*17e0*/  IMAD.MOV.U32 R10, RZ, RZ, R6 ;  /* 0x000000ffff0a7224 */ /* 0x000fca00078e0006 */
        /* <DEDUP_REMOVED lines=16> */
[----:B------:R-:W-:-:S02]  /*18f0*/  VIADD R3, R3, 0x10 ;  /* 0x0000001003037836 */ /* 0x000fc40000000000 */
[----:B------:R-:W-:-:S03]  /*1900*/  VIADD R2, R2, 0x1000 ;  /* 0x0000100002027836 */ /* 0x000fc60000000000 */
[----:B------:R-:W-:Y:S02]  /*1910*/  ISETP.NE.AND P0, PT, R3, RZ, PT ;  /* 0x000000ff0300720c */ /* 0x000fe40003f05270 */
[----:B--2---:R-:W-:-:S04]  /*1920*/  IADD3 R14, PT, PT, R14, R15, R8 ;  /* 0x0000000f0e0e7210 */ /* 0x004fc80007ffe008 */
[----:B---3--:R-:W-:-:S04]  /*1930*/  IADD3 R14, PT, PT, R16, R17, R14 ;  /* 0x00000011100e7210 */ /* 0x008fc80007ffe00e */
[----:B----4-:R-:W-:-:S04]  /*1940*/  IADD3 R14, PT, PT, R18, R19, R14 ;  /* 0x00000013120e7210 */ /* 0x010fc80007ffe00e */
[----:B-----5:R-:W-:-:S04]  /*1950*/  IADD3 R14, PT, PT, R22, R23, R14 ;  /* 0x00000017160e7210 */ /* 0x020fc80007ffe00e */
[----:B------:R-:W-:-:S04]  /*1960*/  IADD3 R14, PT, PT, R24, R25, R14 ;  /* 0x00000019180e7210 */ /* 0x000fc80007ffe00e */
[----:B------:R-:W-:Y:S02]  /*1970*/  IADD3 R13, PT, PT, R6, R13, R14 ;  /* 0x0000000d060d7210 */ /* 0x000fe40007ffe00e */
[----:B------:R-:W-:-:S05]  /*1980*/  IADD3 R6, P2, PT, R10, 0x4000, RZ ;  /* 0x000040000a067810 */ /* 0x000fca0007f5e0ff */
[----:B0-----:R-:W-:Y:S01]  /*1990*/  IMAD.X R11, RZ, RZ, R11, P2 ;  /* 0x000000ffff0b7224 */ /* 0x001fe200010e060b */
[----:B------:R-:W-:-:S04]  /*19a0*/  IADD3 R9, PT, PT, R12, R9, R13 ;  /* 0x000000090c097210 */ /* 0x000fc80007ffe00d */
[----:B------:R-:W-:Y:S01]  /*19b0*/  IADD3 R8, PT, PT, R5, R4, R9 ;  /* 0x0000000405087210 */ /* 0x000fe20007ffe009 */
[----:B------:R-:W-:Y:S06]  /*19c0*/  @P0 BRA `(.L_x_266) ;  /* 0xfffffffc00840947 */ /* 0x000fec000383ffff */
.L_x_265:
[----:B------:R-:W-:Y:S05]  /*19d0*/  BSYNC.RECONVERGENT B2 ;  /* 0x0000000000027941 */ /* 0x000fea0003800200 */
.L_x_264:
[----:B------:R-:W-:Y:S05]  /*19e0*/  @!P1 BRA `(.L_x_263) ;  /* 0x0000000000e89947 */ /* 0x000fea0003800000 */
[----:B------:R-:W-:Y:S01]  /*19f0*/  ISETP.GE.U32.AND P0, PT, R21, 0x8, PT ;  /* 0x000000081500780c */ /* 0x000fe20003f06070 */
[----:B------:R-:W-:Y:S01]  /*1a00*/  BSSY.RECONVERGENT B2, `(.L_x_267) ;  /* 0x0000015000027945 */ /* 0x000fe20003800200 */
[----:B------:R-:W-:-:S04]  /*1a10*/  LOP3.LUT R15, R20, 0x7, RZ, 0xc0, !PT ;  /* 0x00000007140f7812 */ /* 0x000fc800078ec0ff */
[----:B------:R-:W-:-:S07]  /*1a20*/  ISETP.NE.AND P1, PT, R15, RZ, PT ;  /* 0x000000ff0f00720c */ /* 0x000fce0003f25270 */
[----:B------:R-:W-:Y:S06]  /*1a30*/  @!P0 BRA `(.L_x_268) ;  /* 0x0000000000448947 */ /* 0x000fec0003800000 */
[----:B------:R-:W-:-:S05]  /*1a40*/  IADD3 R3, P0, PT, R2, UR8, RZ ;  /* 0x0000000802037c10 */ /* 0x000fca000ff1e0ff */
[----:B------:R-:W-:Y:S01]  /*1a50*/  IMAD.X R6, RZ, RZ, UR9, P0 ;  /* 0x00000009ff067e24 */ /* 0x000fe200080e06ff */
[----:B------:R-:W-:-:S04]  /*1a60*/  LEA R4, P0, R3, UR12, 0x2 ;  /* 0x0000000c03047c11 */ /* 0x000fc8000f8010ff */
        /* <DEDUP_REMOVED lines=8> */
[----:B------:R-:W5:Y:S01]  /*1af0*/  LDG.E R13, desc[UR14][R4.64+0x1c00] ;  /* 0x001c000e040d7981 */ /* 0x000f62000c1e1900 */
[----:B------:R-:W-:Y:S01]  /*1b00*/  VIADD R2, R2, 0x800 ;  /* 0x0000080002027836 */ /* 0x000fe20000000000 */
[----:B--2---:R-:W-:-:S04]  /*1b10*/  IADD3 R3, PT, PT, R6, R3, R8 ;  /* 0x0000000306037210 */ /* 0x004fc80007ffe008 */
[----:B---3--:R-:W-:-:S04]  /*1b20*/  IADD3 R3, PT, PT, R9, R10, R3 ;  /* 0x0000000a09037210 */ /* 0x008fc80007ffe003 */
[----:B----4-:R-:W-:-:S04]  /*1b30*/  IADD3 R3, PT, PT, R11, R12, R3 ;  /* 0x0000000c0b037210 */ /* 0x010fc80007ffe003 */
[----:B-----5:R-:W-:-:S07]  /*1b40*/  IADD3 R8, PT, PT, R13, R14, R3 ;  /* 0x0000000e0d087210 */ /* 0x020fce0007ffe003 */
.L_x_268:
[----:B------:R-:W-:Y:S05]  /*1b50*/  BSYNC.RECONVERGENT B2 ;  /* 0x0000000000027941 */ /* 0x000fea0003800200 */
.L_x_267:
[----:B------:R-:W-:Y:S05]  /*1b60*/  @!P1 BRA `(.L_x_263) ;  /* 0x0000000000889947 */ /* 0x000fea0003800000 */
[----:B------:R-:W-:Y:S01]  /*1b70*/  ISETP.GE.U32.AND P0, PT, R15, 0x4, PT ;  /* 0x000000040f00780c */ /* 0x000fe20003f06070 */
[----:B------:R-:W-:Y:S01]  /*1b80*/  BSSY.RECONVERGENT B2, `(.L_x_269) ;  /* 0x000000e000027945 */ /* 0x000fe20003800200 */
[----:B------:R-:W-:-:S11]  /*1b90*/  LOP3.LUT P1, RZ, R20, 0x3, RZ, 0xc0, !PT ;  /* 0x0000000314ff7812 */ /* 0x000fd6000782c0ff */
[----:B------:R-:W-:Y:S05]  /*1ba0*/  @!P0 BRA `(.L_x_270) ;  /* 0x00000000002c8947 */ /* 0x000fea0003800000 */
[----:B------:R-:W-:-:S05]  /*1bb0*/  IADD3 R3, P0, PT, R2, UR8, RZ ;  /* 0x0000000802037c10 */ /* 0x000fca000ff1e0ff */
[----:B------:R-:W-:Y:S01]  /*1bc0*/  IMAD.X R6, RZ, RZ, UR9, P0 ;  /* 0x00000009ff067e24 */ /* 0x000fe200080e06ff */
[----:B------:R-:W-:-:S04]  /*1bd0*/  LEA R4, P0, R3, UR12, 0x2 ;  /* 0x0000000c03047c11 */ /* 0x000fc8000f8010ff */
[----:B------:R-:W-:-:S05]  /*1be0*/  LEA.HI.X R5, R3, UR13, R6, 0x2, P0 ;  /* 0x0000000d03057c11 */ /* 0x000fca00080f1406 */
[----:B------:R-:W2:Y:S04]  /*1bf0*/  LDG.E R3, desc[UR14][R4.64] ;  /* 0x0000000e04037981 */ /* 0x000ea8000c1e1900 */
[----:B------:R-:W2:Y:S04]  /*1c00*/  LDG.E R6, desc[UR14][R4.64+0x400] ;  /* 0x0004000e04067981 */ /* 0x000ea8000c1e1900 */
[----:B------:R-:W3:Y:S04]  /*1c10*/  LDG.E R10, desc[UR14][R4.64+0x800] ;  /* 0x0008000e040a7981 */ /* 0x000ee8000c1e1900 */
[----:B------:R-:W3:Y:S01]  /*1c20*/  LDG.E R9, desc[UR14][R4.64+0xc00] ;  /* 0x000c000e04097981 */ /* 0x000ee2000c1e1900 */
[----:B------:R-:W-:Y:S01]  /*1c30*/  VIADD R2, R2, 0x400 ;  /* 0x0000040002027836 */ /* 0x000fe20000000000 */
[----:B--2---:R-:W-:-:S04]  /*1c40*/  IADD3 R3, PT, PT, R6, R3, R8 ;  /* 0x0000000306037210 */ /* 0x004fc80007ffe008 */
[----:B---3--:R-:W-:-:S07]  /*1c50*/  IADD3 R8, PT, PT, R9, R10, R3 ;  /* 0x0000000a09087210 */ /* 0x008fce0007ffe003 */
.L_x_270:
[----:B------:R-:W-:Y:S05]  /*1c60*/  BSYNC.RECONVERGENT B2 ;  /* 0x0000000000027941 */ /* 0x000fea0003800200 */
.L_x_269:
[----:B------:R-:W-:Y:S05]  /*1c70*/  @!P1 BRA `(.L_x_263) ;  /* 0x0000000000449947 */ /* 0x000fea0003800000 */
[----:B------:R-:W-:Y:S02]  /*1c80*/  LOP3.LUT R7, R7, 0xffff, RZ, 0xc0, !PT ;  /* 0x0000ffff07077812 */ /* 0x000fe400078ec0ff */
[----:B------:R-:W-:Y:S02]  /*1c90*/  IADD3 R6, P0, PT, R2, UR10, RZ ;  /* 0x0000000a02067c10 */ /* 0x000fe4000ff1e0ff */
[----:B------:R-:W-:Y:S02]  /*1ca0*/  LEA.HI R2, R7, 0x1, RZ, 0x18 ;  /* 0x0000000107027811 */ /* 0x000fe400078fc0ff */
[----:B------:R-:W-:Y:S01]  /*1cb0*/  LEA R5, P1, R6, UR12, 0x2 ;  /* 0x0000000c06057c11 */ /* 0x000fe2000f8210ff */
[----:B------:R-:W-:Y:S01]  /*1cc0*/  IMAD.X R3, RZ, RZ, UR7, P0 ;  /* 0x00000007ff037e24 */ /* 0x000fe200080e06ff */
[----:B------:R-:W-:-:S04]  /*1cd0*/  LOP3.LUT R2, R2, 0x3, RZ, 0xc0, !PT ;  /* 0x0000000302027812 */ /* 0x000fc800078ec0ff */
[----:B------:R-:W-:Y:S01]  /*1ce0*/  LEA.HI.X R6, R6, UR13, R3, 0x2, P1 ;  /* 0x0000000d06067c11 */ /* 0x000fe200088f1403 */
[----:B------:R-:W-:-:S07]  /*1cf0*/  IMAD.MOV R4, RZ, RZ, -R2 ;  /* 0x000000ffff047224 */ /* 0x000fce00078e0a02 */
.L_x_271:
[----:B------:R-:W-:Y:S02]  /*1d00*/  IMAD.MOV.U32 R3, RZ, RZ, R6 ;  /* 0x000000ffff037224 */ /* 0x000fe400078e0006 */
[----:B------:R-:W-:-:S05]  /*1d10*/  IMAD.MOV.U32 R2, RZ, RZ, R5 ;  /* 0x000000ffff027224 */ /* 0x000fca00078e0005 */
[----:B------:R-:W2:Y:S01]  /*1d20*/  LDG.E R3, desc[UR14][R2.64] ;  /* 0x0000000e02037981 */ /* 0x000ea2000c1e1900 */
[----:B------:R-:W-:Y:S01]  /*1d30*/  VIADD R4, R4, 0x1 ;  /* 0x0000000104047836 */ /* 0x000fe20000000000 */
[----:B------:R-:W-:-:S04]  /*1d40*/  IADD3 R5, P1, PT, R5, 0x400, RZ ;  /* 0x0000040005057810 */ /* 0x000fc80007f3e0ff */
[----:B------:R-:W-:Y:S01]  /*1d50*/  ISETP.NE.AND P0, PT, R4, RZ, PT ;  /* 0x000000ff0400720c */ /* 0x000fe20003f05270 */
[----:B------:R-:W-:Y:S02]  /*1d60*/  IMAD.X R6, RZ, RZ, R6, P1 ;  /* 0x000000ffff067224 */ /* 0x000fe400008e0606 */
[----:B--2---:R-:W-:-:S10]  /*1d70*/  IMAD.IADD R8, R3, 0x1, R8 ;  /* 0x0000000103087824 */ /* 0x004fd400078e0208 */
[----:B------:R-:W-:Y:S05]  /*1d80*/  @P0 BRA `(.L_x_271) ;  /* 0xfffffffc00dc0947 */ /* 0x000fea000383ffff */
.L_x_263:
[----:B------:R-:W-:Y:S05]  /*1d90*/  BSYNC.RECONVERGENT B1 ;  /* 0x0000000000017941 */ /* 0x000fea0003800200 */
.L_x_260:
        /* <DEDUP_REMOVED lines=37> */
[----:B0-----:R-:W0:Y:S01]  /*1ff0*/  LDS.64 R2, [UR4+0x20] ;  /* 0x00002004ff027984 */ /* 0x001e220008000a00 */
[----:B-1----:R-:W-:-:S04]  /*2000*/  IADD3 R0, PT, PT, R4, R0, R9 ;  /* 0x0000000004007210 */ /* 0x002fc80007ffe009 */
[----:B------:R-:W-:-:S04]  /*2010*/  IADD3 R0, PT, PT, R6, R0, R5 ;  /* 0x0000000006007210 */ /* 0x000fc80007ffe005 */
[----:B0-----:R-:W-:-:S05]  /*2020*/  IADD3 R0, PT, PT, R2, R0, R7 ;  /* 0x0000000002007210 */ /* 0x001fca0007ffe007 */
[----:B------:R-:W-:-:S07]  /*2030*/  IMAD.IADD R9, R0, 0x1, R3 ;  /* 0x0000000100097824 */ /* 0x000fce00078e0203 */
.L_x_259:
[----:B------:R-:W-:Y:S05]  /*2040*/  BSYNC.RECONVERGENT B0 ;  /* 0x0000000000007941 */ /* 0x000fea0003800200 */
.L_x_244:
[----:B------:R-:W-:Y:S05]  /*2050*/  @P0 EXIT ;  /* 0x000000000000094d */ /* 0x000fea0003800000 */
[----:B------:R-:W3:Y:S02]  /*2060*/  LDCU.64 UR4, c[0x0][0x388] ;  /* 0x00007100ff0477ac */ /* 0x000ee40008000a00 */
[----:B---3--:R-:W-:-:S06]  /*2070*/  UIMAD.WIDE.U32 UR4, UR16, 0x4, UR4 ;  /* 0x00000004100478a5 */ /* 0x008fcc000f8e0004 */
[----:B0-----:R-:W-:Y:S02]  /*2080*/  IMAD.U32 R2, RZ, RZ, UR4 ;  /* 0x00000004ff027e24 */ /* 0x001fe4000f8e00ff */
[----:B------:R-:W-:-:S05]  /*2090*/  IMAD.U32 R3, RZ, RZ, UR5 ;  /* 0x00000005ff037e24 */ /* 0x000fca000f8e00ff */
[----:B------:R-:W-:Y:S01]  /*20a0*/  STG.E desc[UR14][R2.64], R9 ;  /* 0x0000000902007986 */ /* 0x000fe2000c10190e */
[----:B------:R-:W-:Y:S05]  /*20b0*/  EXIT ;  /* 0x000000000000794d */ /* 0x000fea0003800000 */
.L_x_272:
        /* <DEDUP_REMOVED lines=12> */
.L_x_472:


//--------------------- .text._ZN3cub18CUB_300001_SM_10006detail6reduce28DeviceReduceSingleTileKernelINS2_10policy_hubIiyN4cuda3std3__44plusIiEEE10Policy1000EN6thrust24THRUST_300001_SM_1000_NS10device_ptrIiEEPiyS9_iiNS7_10__identityEEEvT0_T1_T2_T3_T4_T6_ --------------------------
	.section	.text._ZN3cub18CUB_300001_SM_10006detail6reduce28DeviceReduceSingleTileKernelINS2_10policy_hubIiyN4cuda3std3__44plusIiEEE10Policy1000EN6thrust24THRUST_300001_SM_1000_NS10device_ptrIiEEPiyS9_iiNS7_10__identityEEEvT0_T1_T2_T3_T4_T6_,"ax",@progbits
	.align	128
        .global         _ZN3cub18CUB_300001_SM_10006detail6reduce28DeviceReduceSingleTileKernelINS2_10policy_hubIiyN4cuda3std3__44plusIiEEE10Policy1000EN6thrust24THRUST_300001_SM_1000_NS10device_ptrIiEEPiyS9_iiNS7_10__identityEEEvT0_T1_T2_T3_T4_T6_
        .type           _ZN3cub18CUB_300001_SM_10006detail6reduce28DeviceReduceSingleTileKernelINS2_10policy_hubIiyN4cuda3std3__44plusIiEEE10Policy1000EN6thrust24THRUST_300001_SM_1000_NS10device_ptrIiEEPiyS9_iiNS7_10__identityEEEvT0_T1_T2_T3_T4_T6_,@function
        .size           _ZN3cub18CUB_300001_SM_10006detail6reduce28DeviceReduceSingleTileKernelINS2_10policy_hubIiyN4cuda3std3__44plusIiEEE10Policy1000EN6thrust24THRUST_300001_SM_1000_NS10device_ptrIiEEPiyS9_iiNS7_10__identityEEEvT0_T1_T2_T3_T4_T6_,(.L_x_473 - _ZN3cub18CUB_300001_SM_10006detail6reduce28DeviceReduceSingleTileKernelINS2_10policy_hubIiyN4cuda3std3__44plusIiEEE10Policy1000EN6thrust24THRUST_300001_SM_1000_NS10device_ptrIiEEPiyS9_iiNS7_10__identityEEEvT0_T1_T2_T3_T4_T6_)
        .other          _ZN3cub18CUB_300001_SM_10006detail6reduce28DeviceReduceSingleTileKernelINS2_10policy_hubIiyN4cuda3std3__44plusIiEEE10Policy1000EN6thrust24THRUST_300001_SM_1000_NS10device_ptrIiEEPiyS9_iiNS7_10__identityEEEvT0_T1_T2_T3_T4_T6_,@"STO_CUDA_ENTRY STV_DEFAULT"
_ZN3cub18CUB_300001_SM_10006detail6reduce28DeviceReduceSingleTileKernelINS2_10policy_hubIiyN4cuda3std3__44plusIiEEE10Policy1000EN6thrust24THRUST_300001_SM_1000_NS10device_ptrIiEEPiyS9_iiNS7_10__identityEEEvT0_T1_T2_T3_T4_T6_:
.text._ZN3cub18CUB_300001_SM_10006detail6reduce28DeviceReduceSingleTileKernelINS2_10policy_hubIiyN4cuda3std3__44plusIiEEE10Policy1000EN6thrust24THRUST_300001_SM_1000_NS10device_ptrIiEEPiyS9_iiNS7_10__identityEEEvT0_T1_T2_T3_T4_T6_:
[----:B------:R-:W-:Y:S01]  /*0000*/  LDC R1, c[0x0][0x37c] ;  /* 0x0000df00ff017b82 */ /* 0x000fe20000000800 */
[----:B------:R-:W0:Y:S01]  /*0010*/  LDCU.64 UR4, c[0x0][0x390] ;  /* 0x00007200ff0477ac */ /* 0x000e220008000a00 */
[----:B------:R-:W1:Y:S01]  /*0020*/  LDCU.64 UR6, c[0x0][0x358] ;  /* 0x00006b00ff0677ac */ /* 0x000e620008000a00 */
[----:B0-----:R-:W-:Y:S02]  /*0030*/  IMAD.U32 R4, RZ, RZ, UR4 ;  /* 0x00000004ff047e24 */ /* 0x001fe4000f8e00ff */
[----:B------:R-:W-:-:S03]  /*0040*/  IMAD.U32 R0, RZ, RZ, UR5 ;  /* 0x00000005ff007e24 */ /* 0x000fc6000f8e00ff */
[----:B------:R-:W-:-:S04]  /*0050*/  ISETP.NE.U32.AND P0, PT, R4, RZ, PT ;  /* 0x000000ff0400720c */ /* 0x000fc80003f05070 */
[----:B------:R-:W-:-:S13]  /*0060*/  ISETP.NE.AND.EX P0, PT, R0, RZ, PT, P0 ;  /* 0x000000ff0000720c */ /* 0x000fda0003f05300 */
        /* <DEDUP_REMOVED lines=8> */
.L_x_273:
[----:B------:R-:W-:Y:S01]  /*00f0*/  ISETP.GT.U32.AND P0, PT, R4, 0xfff, PT ;  /* 0x00000fff0400780c */ /* 0x000fe20003f04070 */
[----:B------:R-:W-:Y:S03]  /*0100*/  BSSY.RECONVERGENT B0, `(.L_x_274) ;  /* 0x00001d1000007945 */ /* 0x000fe60003800200 */
[----:B------:R-:W-:-:S13]  /*0110*/  ISETP.GT.U32.AND.EX P0, PT, R0, RZ, PT, P0 ;  /* 0x000000ff0000720c */ /* 0x000fda0003f04100 */
[----:B------:R-:W-:Y:S05]  /*0120*/  @P0 BRA `(.L_x_275) ;  /* 0x0000000c00940947 */ /* 0x000fea0003800000 */
[----:B------:R-:W0:Y:S01]  /*0130*/  S2R R5, SR_TID.X ;  /* 0x0000000000057919 */ /* 0x000e220000002100 */
[----:B------:R-:W-:Y:S01]  /*0140*/  BSSY.RECONVERGENT B1, `(.L_x_276) ;  /* 0x0000009000017945 */ /* 0x000fe20003800200 */
[----:B------:R-:W-:Y:S01]  /*0150*/  IMAD.MOV.U32 R6, RZ, RZ, RZ ;  /* 0x000000ffff067224 */ /* 0x000fe200078e00ff */
[----:B0-----:R-:W-:Y:S01]  /*0160*/  ISETP.GE.U32.AND P0, PT, R5, R4, PT ;  /* 0x000000040500720c */ /* 0x001fe20003f06070 */
[----:B------:R-:W-:-:S12]  /*0170*/  IMAD.MOV.U32 R7, RZ, RZ, R5 ;  /* 0x000000ffff077224 */ /* 0x000fd800078e0005 */
[----:B------:R-:W-:Y:S05]  /*0180*/  @P0 BRA `(.L_x_277) ;  /* 0x0000000000100947 */ /* 0x000fea0003800000 */
[----:B------:R-:W0:Y:S02]  /*0190*/  LDC.64 R2, c[0x0][0x380] ;  /* 0x0000e000ff027b82 */ /* 0x000e240000000a00 */
[----:B0-----:R-:W-:-:S05]  /*01a0*/  IMAD.WIDE.U32 R2, R5, 0x4, R2 ;  /* 0x0000000405027825 */ /* 0x001fca00078e0002 */
[----:B------:R0:W5:Y:S01]  /*01b0*/  LDG.E R6, desc[UR6][R2.64] ;  /* 0x0000000602067981 */ /* 0x000162000c1e1900 */
[----:B------:R-:W-:-:S07]  /*01c0*/  VIADD R7, R5, 0x100 ;  /* 0x0000010005077836 */ /* 0x000fce0000000000 */
.L_x_277:
[----:B------:R-:W-:Y:S05]  /*01d0*/  BSYNC.RECONVERGENT B1 ;  /* 0x0000000000017941 */ /* 0x000fea0003800200 */
.L_x_276:
[----:B------:R-:W-:Y:S01]  /*01e0*/  ISETP.GE.U32.AND P0, PT, R7, R4, PT ;  /* 0x000000040700720c */ /* 0x000fe20003f06070 */
[----:B------:R-:W-:-:S12]  /*01f0*/  BSSY.RECONVERGENT B1, `(.L_x_278) ;  /* 0x0000060000017945 */ /* 0x000fd80003800200 */
[----:B------:R-:W-:Y:S05]  /*0200*/  @P0 BRA `(.L_x_279) ;  /* 0x0000000400780947 */ /* 0x000fea0003800000 */
[----:B0-----:R-:W-:Y:S01]  /*0210*/  LOP3.LUT R3, RZ, R7, RZ, 0x33, !PT ;  /* 0x00000007ff037212 */ /* 0x001fe200078e33ff */
[----:B------:R-:W-:Y:S04]  /*0220*/  BSSY.RECONVERGENT B2, `(.L_x_280) ;  /* 0x000002c000027945 */ /* 0x000fe80003800200 */
[----:B------:R-:W-:-:S05]  /*0230*/  IMAD.IADD R3, R3, 0x1, R4 ;  /* 0x0000000103037824 */ /* 0x000fca00078e0204 */
[C---:B------:R-:W-:Y:S02]  /*0240*/  ISETP.GE.U32.AND P0, PT, R3.reuse, 0xf00, PT ;  /* 0x00000f000300780c */ /* 0x040fe40003f06070 */
[----:B------:R-:W-:-:S04]  /*0250*/  LEA.HI R8, R3, 0x1, RZ, 0x18 ;  /* 0x0000000103087811 */ /* 0x000fc800078fc0ff */
[----:B------:R-:W-:-:S04]  /*0260*/  LOP3.LUT R22, R8, 0xf, RZ, 0xc0, !PT ;  /* 0x0000000f08167812 */ /* 0x000fc800078ec0ff */
[----:B------:R-:W-:-:S03]  /*0270*/  ISETP.NE.AND P1, PT, R22, RZ, PT ;  /* 0x000000ff1600720c */ /* 0x000fc60003f25270 */
[----:B------:R-:W-:Y:S10]  /*0280*/  @!P0 BRA `(.L_x_281) ;  /* 0x0000000000948947 */ /* 0x000ff40003800000 */
[----:B------:R-:W0:Y:S01]  /*0290*/  LDC.64 R2, c[0x0][0x380] ;  /* 0x0000e000ff027b82 */ /* 0x000e220000000a00 */
[----:B------:R-:W-:-:S05]  /*02a0*/  LOP3.LUT R9, R8, 0x1fffff0, RZ, 0xc0, !PT ;  /* 0x01fffff008097812 */ /* 0x000fca00078ec0ff */
[----:B------:R-:W-:Y:S02]  /*02b0*/  IMAD.MOV R9, RZ, RZ, -R9 ;  /* 0x000000ffff097224 */ /* 0x000fe400078e0a09 */
[----:B0-----:R-:W-:-:S03]  /*02c0*/  IMAD.WIDE.U32 R2, R7, 0x4, R2 ;  /* 0x0000000407027825 */ /* 0x001fc600078e0002 */
[----:B------:R-:W-:-:S05]  /*02d0*/  IADD3 R15, P0, PT, R2, 0x2000, RZ ;  /* 0x00002000020f7810 */ /* 0x000fca0007f1e0ff */
[----:B------:R-:W-:-:S08]  /*02e0*/  IMAD.X R3, RZ, RZ, R3, P0 ;  /* 0x000000ffff037224 */ /* 0x000fd000000e0603 */
.L_x_282:
        /* <DEDUP_REMOVED lines=31> */
.L_x_281:
[----:B------:R-:W-:Y:S05]  /*04e0*/  BSYNC.RECONVERGENT B2 ;  /* 0x0000000000027941 */ /* 0x000fea0003800200 */
.L_x_280:
[----:B------:R-:W-:Y:S05]  /*04f0*/  @!P1 BRA `(.L_x_279) ;  /* 0x0000000000bc9947 */ /* 0x000fea0003800000 */
[----:B------:R-:W-:Y:S01]  /*0500*/  ISETP.GE.U32.AND P0, PT, R22, 0x8, PT ;  /* 0x000000081600780c */ /* 0x000fe20003f06070 */
[----:B------:R-:W-:Y:S01]  /*0510*/  BSSY.RECONVERGENT B2, `(.L_x_283) ;  /* 0x0000013000027945 */ /* 0x000fe20003800200 */
[----:B------:R-:W-:-:S04]  /*0520*/  LOP3.LUT R17, R8, 0x7, RZ, 0xc0, !PT ;  /* 0x0000000708117812 */ /* 0x000fc800078ec0ff */
[----:B------:R-:W-:-:S07]  /*0530*/  ISETP.NE.AND P1, PT, R17, RZ, PT ;  /* 0x000000ff1100720c */ /* 0x000fce0003f25270 */
[----:B------:R-:W-:Y:S06]  /*0540*/  @!P0 BRA `(.L_x_284) ;  /* 0x00000000003c8947 */ /* 0x000fec0003800000 */
[----:B------:R-:W0:Y:S02]  /*0550*/  LDC.64 R2, c[0x0][0x380] ;  /* 0x0000e000ff027b82 */ /* 0x000e240000000a00 */
[----:B0-----:R-:W-:-:S05]  /*0560*/  IMAD.WIDE R2, R7, 0x4, R2 ;  /* 0x0000000407027825 */ /* 0x001fca00078e0202 */
        /* <DEDUP_REMOVED lines=13> */
.L_x_284:
[----:B------:R-:W-:Y:S05]  /*0640*/  BSYNC.RECONVERGENT B2 ;  /* 0x0000000000027941 */ /* 0x000fea0003800200 */
.L_x_283:
        /* <DEDUP_REMOVED lines=11> */
[----:B------:R-:W3:Y:S01]  /*0700*/  LDG.E R12, desc[UR6][R2.64+0xc00] ;  /* 0x000c0006020c7981 */ /* 0x000ee2000c1e1900 */
[----:B------:R-:W-:Y:S01]  /*0710*/  VIADD R7, R7, 0x400 ;  /* 0x0000040007077836 */ /* 0x000fe20000000000 */
[----:B--2--5:R-:W-:-:S04]  /*0720*/  IADD3 R6, PT, PT, R8, R9, R6 ;  /* 0x0000000908067210 */ /* 0x024fc80007ffe006 */
[----:B---3--:R-:W-:-:S07]  /*0730*/  IADD3 R6, PT, PT, R12, R11, R6 ;  /* 0x0000000b0c067210 */ /* 0x008fce0007ffe006 */
.L_x_286:
[----:B------:R-:W-:Y:S05]  /*0740*/  BSYNC.RECONVERGENT B2 ;  /* 0x0000000000027941 */ /* 0x000fea0003800200 */
.L_x_285:
[----:B------:R-:W-:Y:S05]  /*0750*/  @!P1 BRA `(.L_x_279) ;  /* 0x0000000000249947 */ /* 0x000fea0003800000 */
[----:B------:R-:W0:Y:S01]  /*0760*/  LDC.64 R8, c[0x0][0x380] ;  /* 0x0000e000ff087b82 */ /* 0x000e220000000a00 */
[----:B------:R-:W-:-:S07]  /*0770*/  IMAD.MOV R10, RZ, RZ, -R10 ;  /* 0x000000ffff0a7224 */ /* 0x000fce00078e0a0a */
.L_x_287:
[----:B0-----:R-:W-:-:S06]  /*0780*/  IMAD.WIDE R2, R7, 0x4, R8 ;  /* 0x0000000407027825 */ /* 0x001fcc00078e0208 */
[----:B------:R-:W2:Y:S01]  /*0790*/  LDG.E R3, desc[UR6][R2.64] ;  /* 0x0000000602037981 */ /* 0x000ea2000c1e1900 */
[----:B------:R-:W-:Y:S02]  /*07a0*/  VIADD R10, R10, 0x1 ;  /* 0x000000010a0a7836 */ /* 0x000fe40000000000 */
[----:B------:R-:W-:-:S03]  /*07b0*/  VIADD R7, R7, 0x100 ;  /* 0x0000010007077836 */ /* 0x000fc60000000000 */
[----:B------:R-:W-:Y:S01]  /*07c0*/  ISETP.NE.AND P0, PT, R10, RZ, PT ;  /* 0x000000ff0a00720c */ /* 0x000fe20003f05270 */
[----:B--2--5:R-:W-:-:S12]  /*07d0*/  IMAD.IADD R6, R3, 0x1, R6 ;  /* 0x0000000103067824 */ /* 0x024fd800078e0206 */
[----:B------:R-:W-:Y:S05]  /*07e0*/  @P0 BRA `(.L_x_287) ;  /* 0xfffffffc00e40947 */ /* 0x000fea000383ffff */
.L_x_279:
[----:B------:R-:W-:Y:S05]  /*07f0*/  BSYNC.RECONVERGENT B1 ;  /* 0x0000000000017941 */ /* 0x000fea0003800200 */
.L_x_278:
[----:B------:R-:W-:-:S04]  /*0800*/  ISETP.GE.U32.AND P0, PT, R4, 0x100, PT ;  /* 0x000001000400780c */ /* 0x000fc80003f06070 */
[----:B------:R-:W-:-:S13]  /*0810*/  ISETP.GE.U32.AND.EX P0, PT, R0, RZ, PT, P0 ;  /* 0x000000ff0000720c */ /* 0x000fda0003f06100 */
[----:B------:R-:W-:Y:S05]  /*0820*/  @!P0 BRA `(.L_x_288) ;  /* 0x0000000000ac8947 */ /* 0x000fea0003800000 */
[----:B------:R-:W1:Y:S01]  /*0830*/  S2R R8, SR_LANEID ;  /* 0x0000000000087919 */ /* 0x000e620000000000 */
[----:B------:R-:W-:Y:S01]  /*0840*/  ISETP.NE.AND P5, PT, R5, RZ, PT ;  /* 0x000000ff0500720c */ /* 0x000fe20003fa5270 */
[----:B-----5:R-:W0:Y:S01]  /*0850*/  SHFL.DOWN PT, R0, R6, 0x1, 0x1f ;  /* 0x08201f0006007f89 */ /* 0x020e2200000e0000 */
[C---:B-1----:R-:W-:Y:S02]  /*0860*/  ISETP.GT.AND P0, PT, R8.reuse, 0x1e, PT ;  /* 0x0000001e0800780c */ /* 0x042fe40003f04270 */
[----:B------:R-:W-:Y:S02]  /*0870*/  ISETP.NE.AND P1, PT, R8, RZ, PT ;  /* 0x000000ff0800720c */ /* 0x000fe40003f25270 */
[----:B0-----:R-:W-:Y:S02]  /*0880*/  SEL R3, R0, RZ, !P0 ;  /* 0x000000ff00037207 */ /* 0x001fe40004000000 */
        /* <DEDUP_REMOVED lines=21> */
[----:B0-----:R-:W-:-:S05]  /*09e0*/  SEL R3, R3, RZ, !P0 ;  /* 0x000000ff03037207 */ /* 0x001fca0004000000 */
[----:B------:R-:W-:-:S05]  /*09f0*/  IMAD.IADD R7, R2, 0x1, R3 ;  /* 0x0000000102077824 */ /* 0x000fca00078e0203 */
[----:B------:R1:W-:Y:S01]  /*0a00*/  @!P1 STS [R0+0x8], R7 ;  /* 0x0000080700009388 */ /* 0x0003e20000000800 */
[----:B------:R-:W-:Y:S06]  /*0a10*/  BAR.SYNC.DEFER_BLOCKING 0x0 ;  /* 0x0000000000007b1d */ /* 0x000fec0000010000 */
[----:B------:R-:W-:Y:S05]  /*0a20*/  @P5 BRA `(.L_x_289) ;  /* 0x0000001000f85947 */ /* 0x000fea0003800000 */
[----:B------:R-:W0:Y:S01]  /*0a30*/  S2UR UR5, SR_CgaCtaId ;  /* 0x00000000000579c3 */ /* 0x000e220000008800 */
[----:B------:R-:W-:Y:S02]  /*0a40*/  UMOV UR4, 0x400 ;  /* 0x0000040000047882 */ /* 0x000fe40000000000 */
[----:B0-----:R-:W-:-:S09]  /*0a50*/  ULEA UR4, UR5, UR4, 0x18 ;  /* 0x0000000405047291 */ /* 0x001fd2000f8ec0ff */
[----:B-1----:R-:W-:Y:S04]  /*0a60*/  LDS R0, [UR4+0xc] ;  /* 0x00000c04ff007984 */ /* 0x002fe80008000800 */
[----:B------:R-:W0:Y:S04]  /*0a70*/  LDS.128 R8, [UR4+0x10] ;  /* 0x00001004ff087984 */ /* 0x000e280008000c00 */
[----:B------:R-:W1:Y:S01]  /*0a80*/  LDS.64 R2, [UR4+0x20] ;  /* 0x00002004ff027984 */ /* 0x000e620008000a00 */
[----:B0-----:R-:W-:-:S04]  /*0a90*/  IADD3 R0, PT, PT, R8, R0, R7 ;  /* 0x0000000008007210 */ /* 0x001fc80007ffe007 */
[----:B------:R-:W-:-:S04]  /*0aa0*/  IADD3 R0, PT, PT, R10, R0, R9 ;  /* 0x000000000a007210 */ /* 0x000fc80007ffe009 */
[----:B-1----:R-:W-:-:S05]  /*0ab0*/  IADD3 R0, PT, PT, R2, R0, R11 ;  /* 0x0000000002007210 */ /* 0x002fca0007ffe00b */
[----:B------:R-:W-:Y:S01]  /*0ac0*/  IMAD.IADD R7, R0, 0x1, R3 ;  /* 0x0000000100077824 */ /* 0x000fe200078e0203 */
[----:B------:R-:W-:Y:S06]  /*0ad0*/  BRA `(.L_x_289) ;  /* 0x0000001000cc7947 */ /* 0x000fec0003800000 */
.L_x_288:
[C---:B0-----:R-:W-:Y:S01]  /*0ae0*/  LOP3.LUT R2, R5.reuse, 0x3e0, RZ, 0xc0, !PT ;  /* 0x000003e005027812 */ /* 0x041fe200078ec0ff */
[----:B------:R-:W0:Y:S01]  /*0af0*/  S2R R12, SR_LANEID ;  /* 0x00000000000c7919 */ /* 0x000e220000000000 */
[----:B------:R-:W-:Y:S02]  /*0b00*/  ISETP.NE.AND P5, PT, R5, RZ, PT ;  /* 0x000000ff0500720c */ /* 0x000fe40003fa5270 */
[----:B------:R-:W-:Y:S01]  /*0b10*/  LOP3.LUT R7, RZ, R2, RZ, 0x33, !PT ;  /* 0x00000002ff077212 */ /* 0x000fe200078e33ff */
[----:B------:R-:W-:-:S04]  /*0b20*/  VIADD R3, R2, 0x20 ;  /* 0x0000002002037836 */ /* 0x000fc80000000000 */
[----:B------:R-:W-:Y:S01]  /*0b30*/  IMAD.IADD R7, R7, 0x1, R4 ;  /* 0x0000000107077824 */ /* 0x000fe200078e0204 */
[----:B------:R-:W-:-:S04]  /*0b40*/  ISETP.GT.U32.AND P0, PT, R3, R4, PT ;  /* 0x000000040300720c */ /* 0x000fc80003f04070 */
        /* <DEDUP_REMOVED lines=10> */
[----:B------:R-:W-:Y:S01]  /*0bf0*/  @!P1 SHF.R.U32.HI R9, RZ, 0x3, R5 ;  /* 0x00000003ff099819 */ /* 0x000fe20000011605 */
[----:B------:R-:W1:Y:S03]  /*0c00*/  SHFL.DOWN PT, R7, R2, 0x2, R3 ;  /* 0x0840000002077989 */ /* 0x000e6600000e0003 */
[----:B------:R-:W-:Y:S02]  /*0c10*/  @!P1 LOP3.LUT R9, R9, 0x7c, RZ, 0xc0, !PT ;  /* 0x0000007c09099812 */ /* 0x000fe400078ec0ff */
[----:B-1----:R-:W-:Y:S02]  /*0c20*/  SEL R7, R7, RZ, !P0 ;  /* 0x000000ff07077207 */ /* 0x002fe40004000000 */
[----:B------:R-:W-:Y:S02]  /*0c30*/  ISETP.GT.AND P0, PT, R10, R3, PT ;  /* 0x000000030a00720c */ /* 0x000fe40003f04270 */
[----:B------:R-:W-:Y:S01]  /*0c40*/  @!P1 MOV R10, 0x400 ;  /* 0x00000400000a9802 */ /* 0x000fe20000000f00 */
[----:B------:R-:W-:-:S02]  /*0c50*/  IMAD.IADD R8, R2, 0x1, R7 ;  /* 0x0000000102087824 */ /* 0x000fc400078e0207 */
[----:B------:R-:W-:Y:S01]  /*0c60*/  VIADD R2, R12, 0x8 ;  /* 0x000000080c027836 */ /* 0x000fe20000000000 */
[----:B0-----:R-:W-:Y:S02]  /*0c70*/  @!P1 LEA R10, R11, R10, 0x18 ;  /* 0x0000000a0b0a9211 */ /* 0x001fe400078ec0ff */
        /* <DEDUP_REMOVED lines=11> */
[----:B0-----:R-:W-:-:S05]  /*0d30*/  SEL R7, R7, RZ, !P0 ;  /* 0x000000ff07077207 */ /* 0x001fca0004000000 */
[----:B------:R-:W-:-:S05]  /*0d40*/  IMAD.IADD R7, R2, 0x1, R7 ;  /* 0x0000000102077824 */ /* 0x000fca00078e0207 */
[----:B------:R0:W-:Y:S01]  /*0d50*/  @!P1 STS [R10+0x8], R7 ;  /* 0x000008070a009388 */ /* 0x0001e20000000800 */
[----:B------:R-:W-:Y:S06]  /*0d60*/  BAR.SYNC.DEFER_BLOCKING 0x0 ;  /* 0x0000000000007b1d */ /* 0x000fec0000010000 */
[----:B------:R-:W-:Y:S05]  /*0d70*/  @P5 BRA `(.L_x_289) ;  /* 0x0000001000245947 */ /* 0x000fea0003800000 */
[----:B------:R-:W1:Y:S01]  /*0d80*/  S2UR UR5, SR_CgaCtaId ;  /* 0x00000000000579c3 */ /* 0x000e620000008800 */
[----:B------:R-:W-:Y:S01]  /*0d90*/  UMOV UR4, 0x400 ;  /* 0x0000040000047882 */ /* 0x000fe20000000000 */
[C---:B------:R-:W-:Y:S02]  /*0da0*/  ISETP.GT.U32.AND P0, PT, R4.reuse, 0x40, PT ;  /* 0x000000400400780c */ /* 0x040fe40003f04070 */
[C---:B------:R-:W-:Y:S02]  /*0db0*/  ISETP.GT.U32.AND P6, PT, R4.reuse, 0x20, PT ;  /* 0x000000200400780c */ /* 0x040fe40003fc4070 */
[C---:B------:R-:W-:Y:S02]  /*0dc0*/  ISETP.GT.U32.AND P4, PT, R4.reuse, 0x60, PT ;  /* 0x000000600400780c */ /* 0x040fe40003f84070 */
[----:B------:R-:W-:Y:S02]  /*0dd0*/  ISETP.GT.U32.AND P2, PT, R4, 0x80, PT ;  /* 0x000000800400780c */ /* 0x000fe40003f44070 */
[----:B------:R-:W-:-:S02]  /*0de0*/  ISETP.GT.U32.AND.EX P0, PT, R0, RZ, PT, P0 ;  /* 0x000000ff0000720c */ /* 0x000fc40003f04100 */
[----:B------:R-:W-:Y:S02]  /*0df0*/  ISETP.GT.U32.AND.EX P6, PT, R0, RZ, PT, P6 ;  /* 0x000000ff0000720c */ /* 0x000fe40003fc4160 */
[C---:B------:R-:W-:Y:S02]  /*0e00*/  ISETP.GT.U32.AND P3, PT, R4.reuse, 0xa0, PT ;  /* 0x000000a00400780c */ /* 0x040fe40003f64070 */
[----:B------:R-:W-:Y:S02]  /*0e10*/  ISETP.GT.U32.AND P1, PT, R4, 0xc0, PT ;  /* 0x000000c00400780c */ /* 0x000fe40003f24070 */
[C---:B------:R-:W-:Y:S02]  /*0e20*/  ISETP.GT.U32.AND.EX P4, PT, R0.reuse, RZ, PT, P4 ;  /* 0x000000ff0000720c */ /* 0x040fe40003f84140 */
[C---:B------:R-:W-:Y:S02]  /*0e30*/  ISETP.GT.U32.AND.EX P2, PT, R0.reuse, RZ, PT, P2 ;  /* 0x000000ff0000720c */ /* 0x040fe40003f44120 */
[C---:B------:R-:W-:Y:S01]  /*0e40*/  ISETP.GT.U32.AND.EX P3, PT, R0.reuse, RZ, PT, P3 ;  /* 0x000000ff0000720c */ /* 0x040fe20003f64130 */
[----:B-1----:R-:W-:Y:S01]  /*0e50*/  ULEA UR4, UR5, UR4, 0x18 ;  /* 0x0000000405047291 */ /* 0x002fe2000f8ec0ff */
[----:B------:R-:W-:-:S08]  /*0e60*/  ISETP.GT.U32.AND.EX P1, PT, R0, RZ, PT, P1 ;  /* 0x000000ff0000720c */ /* 0x000fd00003f24110 */
[----:B0-----:R-:W0:Y:S04]  /*0e70*/  LDS.128 R8, [UR4+0x10] ;  /* 0x00001004ff087984 */ /* 0x001e280008000c00 */
[----:B------:R-:W1:Y:S04]  /*0e80*/  LDS R5, [UR4+0xc] ;  /* 0x00000c04ff057984 */ /* 0x000e680008000800 */
[----:B------:R-:W2:Y:S01]  /*0e90*/  LDS.64 R2, [UR4+0x20] ;  /* 0x00002004ff027984 */ /* 0x000ea20008000a00 */
[----:B0-----:R-:W-:Y:S02]  /*0ea0*/  SEL R8, R8, RZ, P0 ;  /* 0x000000ff08087207 */ /* 0x001fe40000000000 */
[----:B------:R-:W-:-:S02]  /*0eb0*/  ISETP.GT.U32.AND P0, PT, R4, 0xe0, PT ;  /* 0x000000e00400780c */ /* 0x000fc40003f04070 */
[----:B-1----:R-:W-:Y:S02]  /*0ec0*/  SEL R6, R5, RZ, P6 ;  /* 0x000000ff05067207 */ /* 0x002fe40003000000 */
[----:B------:R-:W-:Y:S02]  /*0ed0*/  SEL R9, R9, RZ, P4 ;  /* 0x000000ff09097207 */ /* 0x000fe40002000000 */
[----:B------:R-:W-:Y:S02]  /*0ee0*/  IADD3 R6, PT, PT, R8, R6, R7 ;  /* 0x0000000608067210 */ /* 0x000fe40007ffe007 */
[----:B------:R-:W-:Y:S02]  /*0ef0*/  SEL R10, R10, RZ, P2 ;  /* 0x000000ff0a0a7207 */ /* 0x000fe40001000000 */
[----:B------:R-:W-:Y:S02]  /*0f00*/  ISETP.GT.U32.AND.EX P0, PT, R0, RZ, PT, P0 ;  /* 0x000000ff0000720c */ /* 0x000fe40003f04100 */
[----:B------:R-:W-:-:S02]  /*0f10*/  SEL R11, R11, RZ, P3 ;  /* 0x000000ff0b0b7207 */ /* 0x000fc40001800000 */
[----:B------:R-:W-:Y:S02]  /*0f20*/  IADD3 R6, PT, PT, R10, R6, R9 ;  /* 0x000000060a067210 */ /* 0x000fe40007ffe009 */
[----:B--2---:R-:W-:Y:S02]  /*0f30*/  SEL R2, R2, RZ, P1 ;  /* 0x000000ff02027207 */ /* 0x004fe40000800000 */
[----:B------:R-:W-:Y:S02]  /*0f40*/  SEL R3, R3, RZ, P0 ;  /* 0x000000ff03037207 */ /* 0x000fe40000000000 */
[----:B------:R-:W-:-:S05]  /*0f50*/  IADD3 R2, PT, PT, R2, R6, R11 ;  /* 0x0000000602027210 */ /* 0x000fca0007ffe00b */
[----:B------:R-:W-:Y:S01]  /*0f60*/  IMAD.IADD R7, R2, 0x1, R3 ;  /* 0x0000000102077824 */ /* 0x000fe200078e0203 */
[----:B------:R-:W-:Y:S06]  /*0f70*/  BRA `(.L_x_289) ;  /* 0x0000000c00a47947 */ /* 0x000fec0003800000 */
.L_x_275:
[----:B------:R-:W0:Y:S01]  /*0f80*/  S2R R8, SR_TID.X ;  /* 0x0000000000087919 */ /* 0x000e220000002100 */
[----:B------:R-:W0:Y:S02]  /*0f90*/  LDC.64 R2, c[0x0][0x380] ;  /* 0x0000e000ff027b82 */ /* 0x000e240000000a00 */
[----:B0-----:R-:W-:-:S05]  /*0fa0*/  IMAD.WIDE.U32 R2, R8, 0x4, R2 ;  /* 0x0000000408027825 */ /* 0x001fca00078e0002 */
        /* <DEDUP_REMOVED lines=16> */
[----:B--2---:R-:W-:-:S04]  /*10b0*/  IADD3 R5, PT, PT, R7, R6, R5 ;  /* 0x0000000607057210 */ /* 0x004fc80007ffe005 */
[----:B---3--:R-:W-:Y:S01]  /*10c0*/  IADD3 R5, PT, PT, R12, R9, R5 ;  /* 0x000000090c057210 */ /* 0x008fe20007ffe005 */
[----:B------:R-:W-:Y:S01]  /*10d0*/  IMAD.MOV.U32 R9, RZ, RZ, 0x1000 ;  /* 0x00001000ff097424 */ /* 0x000fe200078e00ff */
[----:B------:R-:W-:-:S04]  /*10e0*/  IADD3 R12, P1, PT, R4, -0x1000, RZ ;  /* 0xfffff000040c7810 */ /* 0x000fc80007f3e0ff */
[----:B------:R-:W-:Y:S02]  /*10f0*/  ISETP.GE.U32.AND P0, PT, R12, 0x1000, PT ;  /* 0x000010000c00780c */ /* 0x000fe40003f06070 */
[----:B----4-:R-:W-:Y:S01]  /*1100*/  IADD3 R5, PT, PT, R14, R11, R5 ;  /* 0x0000000b0e057210 */ /* 0x010fe20007ffe005 */
[----:B------:R-:W-:Y:S01]  /*1110*/  IMAD.MOV.U32 R11, RZ, RZ, RZ ;  /* 0x000000ffff0b7224 */ /* 0x000fe200078e00ff */
[----:B------:R-:W-:-:S04]  /*1120*/  IADD3.X R14, PT, PT, R0, -0x1, RZ, P1, !PT ;  /* 0xffffffff000e7810 */ /* 0x000fc80000ffe4ff */
[----:B------:R-:W-:Y:S02]  /*1130*/  ISETP.GE.U32.AND.EX P0, PT, R14, RZ, PT, P0 ;  /* 0x000000ff0e00720c */ /* 0x000fe40003f06100 */
[----:B-----5:R-:W-:-:S04]  /*1140*/  IADD3 R5, PT, PT, R16, R13, R5 ;  /* 0x0000000d10057210 */ /* 0x020fc80007ffe005 */
[----:B------:R-:W-:-:S04]  /*1150*/  IADD3 R5, PT, PT, R18, R15, R5 ;  /* 0x0000000f12057210 */ /* 0x000fc80007ffe005 */
[----:B------:R-:W-:-:S04]  /*1160*/  IADD3 R5, PT, PT, R20, R17, R5 ;  /* 0x0000001114057210 */ /* 0x000fc80007ffe005 */
[----:B------:R-:W-:-:S05]  /*1170*/  IADD3 R5, PT, PT, R22, R19, R5 ;  /* 0x0000001316057210 */ /* 0x000fca0007ffe005 */
[----:B------:R-:W-:Y:S01]  /*1180*/  IMAD.IADD R10, R10, 0x1, R5 ;  /* 0x000000010a0a7824 */ /* 0x000fe200078e0205 */
[----:B------:R-:W-:Y:S06]  /*1190*/  @!P0 BRA `(.L_x_290) ;  /* 0x0000000000a08947 */ /* 0x000fec0003800000 */
[----:B------:R-:W0:Y:S01]  /*11a0*/  LDC.64 R4, c[0x0][0x390] ;  /* 0x0000e400ff047b82 */ /* 0x000e220000000a00 */
[----:B------:R-:W-:Y:S02]  /*11b0*/  IMAD.MOV.U32 R9, RZ, RZ, 0x1000 ;  /* 0x00001000ff097424 */ /* 0x000fe400078e00ff */
[----:B------:R-:W-:-:S07]  /*11c0*/  IMAD.MOV.U32 R11, RZ, RZ, RZ ;  /* 0x000000ffff0b7224 */ /* 0x000fce00078e00ff */
.L_x_292:
[----:B------:R-:W-:-:S04]  /*11d0*/  LEA R6, P0, R9, R2, 0x2 ;  /* 0x0000000209067211 */ /* 0x000fc800078010ff */
[----:B------:R-:W-:-:S05]  /*11e0*/  LEA.HI.X R7, R9, R3, R11, 0x2, P0 ;  /* 0x0000000309077211 */ /* 0x000fca00000f140b */
        /* <DEDUP_REMOVED lines=16> */
[----:B--2---:R-:W-:-:S02]  /*12f0*/  IADD3 R25, PT, PT, R26, R25, R10 ;  /* 0x000000191a197210 */ /* 0x004fc40007ffe00a */
[----:B0-----:R-:W-:-:S04]  /*1300*/  IADD3 R10, P1, PT, -R9, R4, RZ ;  /* 0x00000004090a7210 */ /* 0x001fc80007f3e1ff */
[----:B------:R-:W-:Y:S02]  /*1310*/  ISETP.GE.U32.AND P0, PT, R10, 0x1000, PT ;  /* 0x000010000a00780c */ /* 0x000fe40003f06070 */
[----:B---3--:R-:W-:-:S04]  /*1320*/  IADD3 R25, PT, PT, R28, R27, R25 ;  /* 0x0000001b1c197210 */ /* 0x008fc80007ffe019 */
[----:B----4-:R-:W-:-:S04]  /*1330*/  IADD3 R23, PT, PT, R23, R24, R25 ;  /* 0x0000001817177210 */ /* 0x010fc80007ffe019 */
[----:B-----5:R-:W-:Y:S01]  /*1340*/  IADD3 R21, PT, PT, R21, R0, R23 ;  /* 0x0000000015157210 */ /* 0x020fe20007ffe017 */
[----:B------:R-:W-:-:S04]  /*1350*/  IMAD.MOV.U32 R0, RZ, RZ, R5 ;  /* 0x000000ffff007224 */ /* 0x000fc800078e0005 */
[----:B------:R-:W-:Y:S01]  /*1360*/  IMAD.X R10, R0, 0x1, ~R11, P1 ;  /* 0x00000001000a7824 */ /* 0x000fe200008e0e0b */
[----:B------:R-:W-:-:S04]  /*1370*/  IADD3 R13, PT, PT, R16, R13, R21 ;  /* 0x0000000d100d7210 */ /* 0x000fc80007ffe015 */
[----:B------:R-:W-:Y:S02]  /*1380*/  ISETP.GE.U32.AND.EX P0, PT, R10, RZ, PT, P0 ;  /* 0x000000ff0a00720c */ /* 0x000fe40003f06100 */
[----:B------:R-:W-:-:S04]  /*1390*/  IADD3 R13, PT, PT, R18, R15, R13 ;  /* 0x0000000f120d7210 */ /* 0x000fc80007ffe00d */
[----:B------:R-:W-:-:S04]  /*13a0*/  IADD3 R13, PT, PT, R20, R17, R13 ;  /* 0x00000011140d7210 */ /* 0x000fc80007ffe00d */
[----:B------:R-:W-:-:S03]  /*13b0*/  IADD3 R10, PT, PT, R22, R19, R13 ;  /* 0x00000013160a7210 */ /* 0x000fc60007ffe00d */
[----:B------:R-:W-:Y:S05]  /*13c0*/  @!P0 BRA `(.L_x_291) ;  /* 0x0000000400e88947 */ /* 0x000fea0003800000 */
[----:B------:R-:W-:-:S05]  /*13d0*/  IADD3 R9, P0, PT, R9, 0x1000, RZ ;  /* 0x0000100009097810 */ /* 0x000fca0007f1e0ff */
[----:B------:R-:W-:Y:S01]  /*13e0*/  IMAD.X R11, RZ, RZ, R11, P0 ;  /* 0x000000ffff0b7224 */ /* 0x000fe200000e060b */
[----:B------:R-:W-:-:S04]  /*13f0*/  ISETP.GT.U32.AND P0, PT, R9, R12, PT ;  /* 0x0000000c0900720c */ /* 0x000fc80003f04070 */
[----:B------:R-:W-:-:S13]  /*1400*/  ISETP.GT.U32.AND.EX P0, PT, R11, R14, PT, P0 ;  /* 0x0000000e0b00720c */ /* 0x000fda0003f04100 */
[----:B------:R-:W-:Y:S05]  /*1410*/  @!P0 BRA `(.L_x_292) ;  /* 0xfffffffc006c8947 */ /* 0x000fea000383ffff */
.L_x_290:
[----:B------:R-:W-:Y:S01]  /*1420*/  IMAD.IADD R3, R4, 0x1, -R9 ;  /* 0x0000000104037824 */ /* 0x000fe200078e0a09 */
[----:B------:R-:W-:Y:S01]  /*1430*/  ISETP.GE.U32.AND P1, PT, R9, R4, PT ;  /* 0x000000040900720c */ /* 0x000fe20003f26070 */
[----:B------:R-:W-:Y:S03]  /*1440*/  BSSY.RECONVERGENT B1, `(.L_x_291) ;  /* 0x0000072000017945 */ /* 0x000fe60003800200 */
[----:B------:R-:W-:-:S04]  /*1450*/  ISETP.GE.AND P0, PT, R8, R3, PT ;  /* 0x000000030800720c */ /* 0x000fc80003f06270 */
[----:B------:R-:W-:-:S13]  /*1460*/  ISETP.GE.U32.OR.EX P0, PT, R11, R0, P0, P1 ;  /* 0x000000000b00720c */ /* 0x000fda0000706510 */
[----:B------:R-:W-:Y:S05]  /*1470*/  @P0 BRA `(.L_x_293) ;  /* 0x0000000400b80947 */ /* 0x000fea0003800000 */
[----:B------:R-:W-:Y:S01]  /*1480*/  LOP3.LUT R0, RZ, R8, RZ, 0x33, !PT ;  /* 0x00000008ff007212 */ /* 0x000fe200078e33ff */
[----:B------:R-:W-:Y:S03]  /*1490*/  BSSY.RECONVERGENT B2, `(.L_x_294) ;  /* 0x0000031000027945 */ /* 0x000fe60003800200 */
[----:B------:R-:W-:-:S04]  /*14a0*/  IADD3 R0, PT, PT, -R9, R4, R0 ;  /* 0x0000000409007210 */ /* 0x000fc80007ffe100 */
[C---:B------:R-:W-:Y:S02]  /*14b0*/  ISETP.GE.U32.AND P0, PT, R0.reuse, 0xf00, PT ;  /* 0x00000f000000780c */ /* 0x040fe40003f06070 */
[----:B------:R-:W-:Y:S01]  /*14c0*/  LEA.HI R4, R0, 0x1, RZ, 0x18 ;  /* 0x0000000100047811 */ /* 0x000fe200078fc0ff */
[----:B------:R-:W-:-:S03]  /*14d0*/  IMAD.MOV.U32 R0, RZ, RZ, R8 ;  /* 0x000000ffff007224 */ /* 0x000fc600078e0008 */
[----:B------:R-:W-:-:S04]  /*14e0*/  LOP3.LUT R24, R4, 0xf, RZ, 0xc0, !PT ;  /* 0x0000000f04187812 */ /* 0x000fc800078ec0ff */
[----:B------:R-:W-:-:S03]  /*14f0*/  ISETP.NE.AND P1, PT, R24, RZ, PT ;  /* 0x000000ff1800720c */ /* 0x000fc60003f25270 */
[----:B------:R-:W-:Y:S10]  /*1500*/  @!P0 BRA `(.L_x_295) ;  /* 0x0000000000a48947 */ /* 0x000ff40003800000 */
[----:B------:R-:W0:Y:S01]  /*1510*/  LDCU.64 UR4, c[0x0][0x380] ;  /* 0x00007000ff0477ac */ /* 0x000e220008000a00 */
[----:B------:R-:W-:Y:S02]  /*1520*/  IADD3 R3, P0, PT, R8, R9, RZ ;  /* 0x0000000908037210 */ /* 0x000fe40007f1e0ff */
[----:B------:R-:W-:-:S03]  /*1530*/  LOP3.LUT R6, R4, 0x1fffff0, RZ, 0xc0, !PT ;  /* 0x01fffff004067812 */ /* 0x000fc600078ec0ff */
[----:B------:R-:W-:Y:S02]  /*1540*/  IMAD.X R0, RZ, RZ, R11, P0 ;  /* 0x000000ffff007224 */ /* 0x000fe400000e060b */
[----:B------:R-:W-:Y:S01]  /*1550*/  IMAD.MOV R6, RZ, RZ, -R6 ;  /* 0x000000ffff067224 */ /* 0x000fe200078e0a06 */
[----:B0-----:R-:W-:-:S04]  /*1560*/  LEA R15, P2, R3, UR4, 0x2 ;  /* 0x00000004030f7c11 */ /* 0x001fc8000f8410ff */
[----:B------:R-:W-:Y:S02]  /*1570*/  IADD3 R15, P0, PT, R15, 0x2000, RZ ;  /* 0x000020000f0f7810 */ /* 0x000fe40007f1e0ff */
[----:B------:R-:W-:Y:S01]  /*1580*/  LEA.HI.X R3, R3, UR5, R0, 0x2, P2 ;  /* 0x0000000503037c11 */ /* 0x000fe200090f1400 */
[----:B------:R-:W-:-:S04]  /*1590*/  IMAD.MOV.U32 R0, RZ, RZ, R8 ;  /* 0x000000ffff007224 */ /* 0x000fc800078e0008 */
[----:B------:R-:W-:-:S07]  /*15a0*/  IMAD.X R3, RZ, RZ, R3, P0 ;  /* 0x000000ffff037224 */ /* 0x000fce00000e0603 */
.L_x_296:
        /* <DEDUP_REMOVED lines=31> */
.L_x_295:
[----:B------:R-:W-:Y:S05]  /*17a0*/  BSYNC.RECONVERGENT B2 ;  /* 0x0000000000027941 */ /* 0x000fea0003800200 */
.L_x_294:
[----:B------:R-:W-:Y:S05]  /*17b0*/  @!P1 BRA `(.L_x_293) ;  /* 0x0000000000e89947 */ /* 0x000fea0003800000 */
[----:B------:R-:W-:Y:S01]  /*17c0*/  ISETP.GE.U32.AND P0, PT, R24, 0x8, PT ;  /* 0x000000081800780c */ /* 0x000fe20003f06070 */
[----:B------:R-:W-:Y:S01]  /*17d0*/  BSSY.RECONVERGENT B2, `(.L_x_297) ;  /* 0x0000016000027945 */ /* 0x000fe20003800200 */
[----:B------:R-:W-:-:S04]  /*17e0*/  LOP3.LUT R17, R4, 0x7, RZ, 0xc0, !PT ;  /* 0x0000000704117812 */ /* 0x000fc800078ec0ff */
[----:B------:R-:W-:-:S07]  /*17f0*/  ISETP.NE.AND P1, PT, R17, RZ, PT ;  /* 0x000000ff1100720c */ /* 0x000fce0003f25270 */
[----:B------:R-:W-:Y:S06]  /*1800*/  @!P0 BRA `(.L_x_298) ;  /* 0x0000000000488947 */ /* 0x000fec0003800000 */
[----:B------:R-:W0:Y:S01]  /*1810*/  LDCU.64 UR4, c[0x0][0x380] ;  /* 0x00007000ff0477ac */ /* 0x000e220008000a00 */
[----:B------:R-:W-:-:S05]  /*1820*/  IADD3 R3, P0, PT, R0, R9, RZ ;  /* 0x0000000900037210 */ /* 0x000fca0007f1e0ff */
[----:B------:R-:W-:Y:S01]  /*1830*/  IMAD.X R6, RZ, RZ, R11, P0 ;  /* 0x000000ffff067224 */ /* 0x000fe200000e060b */
        /* <DEDUP_REMOVED lines=15> */
.L_x_298:
[----:B------:R-:W-:Y:S05]  /*1930*/  BSYNC.RECONVERGENT B2 ;  /* 0x0000000000027941 */ /* 0x000fea0003800200 */
.L_x_297:
        /* <DEDUP_REMOVED lines=18> */
.L_x_300:
[----:B------:R-:W-:Y:S05]  /*1a60*/  BSYNC.RECONVERGENT B2 ;  /* 0x0000000000027941 */ /* 0x000fea0003800200 */
.L_x_299:
[----:B------:R-:W-:Y:S05]  /*1a70*/  @!P1 BRA `(.L_x_293) ;  /* 0x0000000000389947 */ /* 0x000fea0003800000 */
[----:B------:R-:W0:Y:S01]  /*1a80*/  LDCU.64 UR4, c[0x0][0x380] ;  /* 0x00007000ff0477ac */ /* 0x000e220008000a00 */
[----:B------:R-:W-:Y:S01]  /*1a90*/  IADD3 R5, P0, PT, R0, R9, RZ ;  /* 0x0000000900057210 */ /* 0x000fe20007f1e0ff */
[----:B------:R-:W-:-:S04]  /*1aa0*/  IMAD.MOV R0, RZ, RZ, -R6 ;  /* 0x000000ffff007224 */ /* 0x000fc800078e0a06 */
[----:B------:R-:W-:Y:S01]  /*1ab0*/  IMAD.X R4, RZ, RZ, R11, P0 ;  /* 0x000000ffff047224 */ /* 0x000fe200000e060b */
[----:B0-----:R-:W-:-:S04]  /*1ac0*/  LEA R2, P1, R5, UR4, 0x2 ;  /* 0x0000000405027c11 */ /* 0x001fc8000f8210ff */
[----:B------:R-:W-:-:S09]  /*1ad0*/  LEA.HI.X R5, R5, UR5, R4, 0x2, P1 ;  /* 0x0000000505057c11 */ /* 0x000fd200088f1404 */
.L_x_301:
[----:B------:R-:W-:-:S06]  /*1ae0*/  IMAD.MOV.U32 R3, RZ, RZ, R5 ;  /* 0x000000ffff037224 */ /* 0x000fcc00078e0005 */
[----:B------:R0:W2:Y:S01]  /*1af0*/  LDG.E R3, desc[UR6][R2.64] ;  /* 0x0000000602037981 */ /* 0x0000a2000c1e1900 */
[----:B------:R-:W-:-:S05]  /*1b00*/  VIADD R0, R0, 0x1 ;  /* 0x0000000100007836 */ /* 0x000fca0000000000 */
[----:B------:R-:W-:Y:S02]  /*1b10*/  ISETP.NE.AND P0, PT, R0, RZ, PT ;  /* 0x000000ff0000720c */ /* 0x000fe40003f05270 */
[----:B0-----:R-:W-:-:S05]  /*1b20*/  IADD3 R2, P1, PT, R2, 0x400, RZ ;  /* 0x0000040002027810 */ /* 0x001fca0007f3e0ff */
[----:B------:R-:W-:Y:S02]  /*1b30*/  IMAD.X R5, RZ, RZ, R5, P1 ;  /* 0x000000ffff057224 */ /* 0x000fe400008e0605 */
[----:B--2---:R-:W-:-:S04]  /*1b40*/  IMAD.IADD R10, R3, 0x1, R10 ;  /* 0x00000001030a7824 */ /* 0x004fc800078e020a */
[----:B------:R-:W-:Y:S05]  /*1b50*/  @P0 BRA `(.L_x_301) ;  /* 0xfffffffc00e00947 */ /* 0x000fea000383ffff */
.L_x_293:
[----:B------:R-:W-:Y:S05]  /*1b60*/  BSYNC.RECONVERGENT B1 ;  /* 0x0000000000017941 */ /* 0x000fea0003800200 */
.L_x_291:
[----:B------:R-:W0:Y:S01]  /*1b70*/  S2R R6, SR_LANEID ;  /* 0x0000000000067919 */ /* 0x000e220000000000 */
[----:B------:R-:W-:Y:S01]  /*1b80*/  ISETP.NE.AND P5, PT, R8, RZ, PT ;  /* 0x000000ff0800720c */ /* 0x000fe20003fa5270 */
        /* <DEDUP_REMOVED lines=39> */
[----:B------:R-:W-:-:S07]  /*1e00*/  IMAD.IADD R7, R0, 0x1, R3 ;  /* 0x0000000100077824 */ /* 0x000fce00078e0203 */
.L_x_289:
[----:B------:R-:W-:Y:S05]  /*1e10*/  BSYNC.RECONVERGENT B0 ;  /* 0x0000000000007941 */ /* 0x000fea0003800200 */
.L_x_274:
[----:B------:R-:W-:Y:S05]  /*1e20*/  @P5 EXIT ;  /* 0x000000000000594d */ /* 0x000fea0003800000 */
[----:B------:R-:W3:Y:S01]  /*1e30*/  LDC.64 R2, c[0x0][0x388] ;  /* 0x0000e200ff027b82 */ /* 0x000ee20000000a00 */
[----:B------:R-:W0:Y:S02]  /*1e40*/  LDCU UR4, c[0x0][0x39c] ;  /* 0x00007380ff0477ac */ /* 0x000e240008000800 */
[----:B012---:R-:W-:-:S05]  /*1e50*/  VIADD R7, R7, UR4 ;  /* 0x0000000407077c36 */ /* 0x007fca0008000000 */
[----:B---3--:R-:W-:Y:S01]  /*1e60*/  STG.E desc[UR6][R2.64], R7 ;  /* 0x0000000702007986 */ /* 0x008fe2000c101906 */
[----:B------:R-:W-:Y:S05]  /*1e70*/  EXIT ;  /* 0x000000000000794d */ /* 0x000fea0003800000 */
.L_x_302:
        /* <DEDUP_REMOVED lines=16> */
.L_x_473:


//--------------------- .text._ZN3cub18CUB_300001_SM_10006detail6reduce28DeviceReduceSingleTileKernelINS2_10policy_hubIijN4cuda3std3__44plusIiEEE10Policy1000EPiSC_iS9_iiNS7_10__identityEEEvT0_T1_T2_T3_T4_T6_ --------------------------
	.section	.text._ZN3cub18CUB_300001_SM_10006detail6reduce28DeviceReduceSingleTileKernelINS2_10policy_hubIijN4cuda3std3__44plusIiEEE10Policy1000EPiSC_iS9_iiNS7_10__identityEEEvT0_T1_T2_T3_T4_T6_,"ax",@progbits
	.align	128
        .global         _ZN3cub18CUB_300001_SM_10006detail6reduce28DeviceReduceSingleTileKernelINS2_10policy_hubIijN4cuda3std3__44plusIiEEE10Policy1000EPiSC_iS9_iiNS7_10__identityEEEvT0_T1_T2_T3_T4_T6_
        .type           _ZN3cub18CUB_300001_SM_10006detail6reduce28DeviceReduceSingleTileKernelINS2_10policy_hubIijN4cuda3std3__44plusIiEEE10Policy1000EPiSC_iS9_iiNS7_10__identityEEEvT0_T1_T2_T3_T4_T6_,@function
        .size           _ZN3cub18CUB_300001_SM_10006detail6reduce28DeviceReduceSingleTileKernelINS2_10policy_hubIijN4cuda3std3__44plusIiEEE10Policy1000EPiSC_iS9_iiNS7_10__identityEEEvT0_T1_T2_T3_T4_T6_,(.L_x_474 - _ZN3cub18CUB_300001_SM_10006detail6reduce28DeviceReduceSingleTileKernelINS2_10policy_hubIijN4cuda3std3__44plusIiEEE10Policy1000EPiSC_iS9_iiNS7_10__identityEEEvT0_T1_T2_T3_T4_T6_)
        .other          _ZN3cub18CUB_300001_SM_10006detail6reduce28DeviceReduceSingleTileKernelINS2_10policy_hubIijN4cuda3std3__44plusIiEEE10Policy1000EPiSC_iS9_iiNS7_10__identityEEEvT0_T1_T2_T3_T4_T6_,@"STO_CUDA_ENTRY STV_DEFAULT"
_ZN3cub18CUB_300001_SM_10006detail6reduce28DeviceReduceSingleTileKernelINS2_10policy_hubIijN4cuda3std3__44plusIiEEE10Policy1000EPiSC_iS9_iiNS7_10__identityEEEvT0_T1_T2_T3_T4_T6_:
.text._ZN3cub18CUB_300001_SM_10006detail6reduce28DeviceReduceSingleTileKernelINS2_10policy_hubIijN4cuda3std3__44plusIiEEE10Policy1000EPiSC_iS9_iiNS7_10__identityEEEvT0_T1_T2_T3_T4_T6_:
        /* <DEDUP_REMOVED lines=13> */
.L_x_303:
        /* <DEDUP_REMOVED lines=16> */
.L_x_308:
[----:B------:R-:W-:Y:S05]  /*01d0*/  BSYNC.RECONVERGENT B1 ;  /* 0x0000000000017941 */ /* 0x000fea0003800200 */
.L_x_307:
        /* <DEDUP_REMOVED lines=16> */
.L_x_313:
        /* <DEDUP_REMOVED lines=9> */
.L_x_312:
[----:B------:R-:W-:Y:S05]  /*0370*/  BSYNC.RECONVERGENT B2 ;  /* 0x0000000000027941 */ /* 0x000fea0003800200 */
.L_x_311:
        /* <DEDUP_REMOVED lines=8> */
.L_x_316:
        /* <DEDUP_REMOVED lines=35> */
.L_x_315:
[----:B------:R-:W-:Y:S05]  /*0630*/  BSYNC.RECONVERGENT B2 ;  /* 0x0000000000027941 */ /* 0x000fea0003800200 */
.L_x_314:
        /* <DEDUP_REMOVED lines=22> */
.L_x_318:
[----:B------:R-:W-:Y:S05]  /*07a0*/  BSYNC.RECONVERGENT B2 ;  /* 0x0000000000027941 */ /* 0x000fea0003800200 */
.L_x_317:
        /* <DEDUP_REMOVED lines=10> */
.L_x_310:
[----:B------:R-:W-:Y:S05]  /*0850*/  BSYNC.RECONVERGENT B1 ;  /* 0x0000000000017941 */ /* 0x000fea0003800200 */
.L_x_309:
        /* <DEDUP_REMOVED lines=45> */
.L_x_319:
        /* <DEDUP_REMOVED lines=67> */
.L_x_306:
        /* <DEDUP_REMOVED lines=22> */
.L_x_323:
        /* <DEDUP_REMOVED lines=20> */
.L_x_321:
        /* <DEDUP_REMOVED lines=20> */
.L_x_327:
        /* <DEDUP_REMOVED lines=8> */
.L_x_326:
[----:B------:R-:W-:Y:S05]  /*13c0*/  BSYNC.RECONVERGENT B2 ;  /* 0x0000000000027941 */ /* 0x000fea0003800200 */
.L_x_325:
        /* <DEDUP_REMOVED lines=16> */
.L_x_330:
        /* <DEDUP_REMOVED lines=39> */
.L_x_329:
[----:B------:R-:W-:Y:S05]  /*1740*/  BSYNC.RECONVERGENT B2 ;  /* 0x0000000000027941 */ /* 0x000fea0003800200 */
.L_x_328:
        /* <DEDUP_REMOVED lines=27> */
.L_x_332:
[----:B------:R-:W-:Y:S05]  /*1900*/  BSYNC.RECONVERGENT B2 ;  /* 0x0000000000027941 */ /* 0x000fea0003800200 */
.L_x_331:
        /* <DEDUP_REMOVED lines=10> */
.L_x_324:
[----:B------:R-:W-:Y:S05]  /*19b0*/  BSYNC.RECONVERGENT B1 ;  /* 0x0000000000017941 */ /* 0x000fea0003800200 */
.L_x_322:
        /* <DEDUP_REMOVED lines=43> */
.L_x_305:
        /* <DEDUP_REMOVED lines=12> */
.L_x_335:
[----:B------:R-:W-:Y:S05]  /*1d30*/  BSYNC.RECONVERGENT B1 ;  /* 0x0000000000017941 */ /* 0x000fea0003800200 */
.L_x_334:
        /* <DEDUP_REMOVED lines=16> */
.L_x_340:
        /* <DEDUP_REMOVED lines=9> */
.L_x_339:
[----:B------:R-:W-:Y:S05]  /*1ed0*/  BSYNC.RECONVERGENT B2 ;  /* 0x0000000000027941 */ /* 0x000fea0003800200 */
.L_x_338:
        /* <DEDUP_REMOVED lines=8> */
.L_x_343:
        /* <DEDUP_REMOVED lines=35> */
.L_x_342:
[----:B------:R-:W-:Y:S05]  /*2190*/  BSYNC.RECONVERGENT B2 ;  /* 0x0000000000027941 */ /* 0x000fea0003800200 */
.L_x_341:
        /* <DEDUP_REMOVED lines=22> */
.L_x_345:
[----:B------:R-:W-:Y:S05]  /*2300*/  BSYNC.RECONVERGENT B2 ;  /* 0x0000000000027941 */ /* 0x000fea0003800200 */
.L_x_344:
        /* <DEDUP_REMOVED lines=10> */
.L_x_337:
[----:B------:R-:W-:Y:S05]  /*23b0*/  BSYNC.RECONVERGENT B1 ;  /* 0x0000000000017941 */ /* 0x000fea0003800200 */
.L_x_336:
        /* <DEDUP_REMOVED lines=45> */
.L_x_346:
        /* <DEDUP_REMOVED lines=67> */
.L_x_333:
        /* <DEDUP_REMOVED lines=33> */
.L_x_349:
        /* <DEDUP_REMOVED lines=32> */
.L_x_347:
        /* <DEDUP_REMOVED lines=20> */
.L_x_353:
        /* <DEDUP_REMOVED lines=8> */
.L_x_352:
[----:B------:R-:W-:Y:S05]  /*3090*/  BSYNC.RECONVERGENT B2 ;  /* 0x0000000000027941 */ /* 0x000fea0003800200 */
.L_x_351:
        /* <DEDUP_REMOVED lines=16> */
.L_x_356:
        /* <DEDUP_REMOVED lines=39> */
.L_x_355:
[----:B------:R-:W-:Y:S05]  /*3410*/  BSYNC.RECONVERGENT B2 ;  /* 0x0000000000027941 */ /* 0x000fea0003800200 */
.L_x_354:
        /* <DEDUP_REMOVED lines=27> */
.L_x_358:
[----:B------:R-:W-:Y:S05]  /*35d0*/  BSYNC.RECONVERGENT B2 ;  /* 0x0000000000027941 */ /* 0x000fea0003800200 */
.L_x_357:
        /* <DEDUP_REMOVED lines=10> */
.L_x_350:
[----:B------:R-:W-:Y:S05]  /*3680*/  BSYNC.RECONVERGENT B1 ;  /* 0x0000000000017941 */ /* 0x000fea0003800200 */
.L_x_348:
        /* <DEDUP_REMOVED lines=42> */
.L_x_320:
[----:B------:R-:W-:Y:S05]  /*3930*/  BSYNC.RECONVERGENT B0 ;  /* 0x0000000000007941 */ /* 0x000fea0003800200 */
.L_x_304:
[----:B------:R-:W-:Y:S05]  /*3940*/  @P0 EXIT ;  /* 0x000000000000094d */ /* 0x000fea0003800000 */
[----:B-1----:R-:W1:Y:S01]  /*3950*/  LDC.64 R4, c[0x0][0x388] ;  /* 0x0000e200ff047b82 */ /* 0x002e620000000a00 */
[----:B------:R-:W0:Y:S02]  /*3960*/  LDCU UR4, c[0x0][0x398] ;  /* 0x00007300ff0477ac */ /* 0x000e240008000800 */
[----:B0-234-:R-:W-:-:S05]  /*3970*/  VIADD R3, R3, UR4 ;  /* 0x0000000403037c36 */ /* 0x01dfca0008000000 */
[----:B-1----:R-:W-:Y:S01]  /*3980*/  STG.E desc[UR6][R4.64], R3 ;  /* 0x0000000304007986 */ /* 0x002fe2000c101906 */
[----:B------:R-:W-:Y:S05]  /*3990*/  EXIT ;  /* 0x000000000000794d */ /* 0x000fea0003800000 */
.L_x_359:
        /* <DEDUP_REMOVED lines=14> */
.L_x_474:


//--------------------- .text._ZN3cub18CUB_300001_SM_10006detail6reduce18DeviceReduceKernelINS2_10policy_hubIijN4cuda3std3__44plusIiEEE10Policy1000EN6thrust24THRUST_300001_SM_1000_NS10device_ptrIiEEjS9_iNS7_10__identityEEEvT0_PT3_T1_NS0_13GridEvenShareISK_EET2_T4_ --------------------------
	.section	.text._ZN3cub18CUB_300001_SM_10006detail6reduce18DeviceReduceKernelINS2_10policy_hubIijN4cuda3std3__44plusIiEEE10Policy1000EN6thrust24THRUST_300001_SM_1000_NS10device_ptrIiEEjS9_iNS7_10__identityEEEvT0_PT3_T1_NS0_13GridEvenShareISK_EET2_T4_,"ax",@progbits
	.align	128
        .global         _ZN3cub18CUB_300001_SM_10006detail6reduce18DeviceReduceKernelINS2_10policy_hubIijN4cuda3std3__44plusIiEEE10Policy1000EN6thrust24THRUST_300001_SM_1000_NS10device_ptrIiEEjS9_iNS7_10__identityEEEvT0_PT3_T1_NS0_13GridEvenShareISK_EET2_T4_
        .type           _ZN3cub18CUB_300001_SM_10006detail6reduce18DeviceReduceKernelINS2_10policy_hubIijN4cuda3std3__44plusIiEEE10Policy1000EN6thrust24THRUST_300001_SM_1000_NS10device_ptrIiEEjS9_iNS7_10__identityEEEvT0_PT3_T1_NS0_13GridEvenShareISK_EET2_T4_,@function
        .size           _ZN3cub18CUB_300001_SM_10006detail6reduce18DeviceReduceKernelINS2_10policy_hubIijN4cuda3std3__44plusIiEEE10Policy1000EN6thrust24THRUST_300001_SM_1000_NS10device_ptrIiEEjS9_iNS7_10__identityEEEvT0_PT3_T1_NS0_13GridEvenShareISK_EET2_T4_,(.L_x_475 - _ZN3cub18CUB_300001_SM_10006detail6reduce18DeviceReduceKernelINS2_10policy_hubIijN4cuda3std3__44plusIiEEE10Policy1000EN6thrust24THRUST_300001_SM_1000_NS10device_ptrIiEEjS9_iNS7_10__identityEEEvT0_PT3_T1_NS0_13GridEvenShareISK_EET2_T4_)
        .other          _ZN3cub18CUB_300001_SM_10006detail6reduce18DeviceReduceKernelINS2_10policy_hubIijN4cuda3std3__44plusIiEEE10Policy1000EN6thrust24THRUST_300001_SM_1000_NS10device_ptrIiEEjS9_iNS7_10__identityEEEvT0_PT3_T1_NS0_13GridEvenShareISK_EET2_T4_,@"STO_CUDA_ENTRY STV_DEFAULT"
_ZN3cub18CUB_300001_SM_10006detail6reduce18DeviceReduceKernelINS2_10policy_hubIijN4cuda3std3__44plusIiEEE10Policy1000EN6thrust24THRUST_300001_SM_1000_NS10device_ptrIiEEjS9_iNS7_10__identityEEEvT0_PT3_T1_NS0_13GridEvenShareISK_EET2_T4_:
.text._ZN3cub18CUB_300001_SM_10006detail6reduce18DeviceReduceKernelINS2_10policy_hubIijN4cuda3std3__44plusIiEEE10Policy1000EN6thrust24THRUST_300001_SM_1000_NS10device_ptrIiEEjS9_iNS7_10__identityEEEvT0_PT3_T1_NS0_13GridEvenShareISK_EET2_T4_:
[----:B------:R-:W-:Y:S01]  /*0000*/  LDC R1, c[0x0][0x37c] ;  /* 0x0000df00ff017b82 */ /* 0x000fe20000000800 */
[----:B------:R-:W0:Y:S07]  /*0010*/  S2R R3, SR_CTAID.X ;  /* 0x0000000000037919 */ /* 0x000e2e0000002500 */
[----:B------:R-:W1:Y:S01]  /*0020*/  LDC.64 R8, c[0x0][0x3a8] ;  /* 0x0000ea00ff087b82 */ /* 0x000e620000000a00 */
[----:B------:R-:W2:Y:S01]  /*0030*/  LDCU.64 UR6, c[0x0][0x358] ;  /* 0x00006b00ff0677ac */ /* 0x000ea20008000a00 */
[----:B------:R-:W-:Y:S01]  /*0040*/  BSSY.RECONVERGENT B0, `(.L_x_360) ;  /* 0x0000236000007945 */ /* 0x000fe20003800200 */
[----:B-1----:R-:W-:-:S02]  /*0050*/  IMAD.SHL.U32 R13, R9, 0x1000, RZ ;  /* 0x00001000090d7824 */ /* 0x002fc400078e00ff */
[----:B0-----:R-:W-:-:S05]  /*0060*/  IMAD R0, R3, -0x1000, R8 ;  /* 0xfffff00003007824 */ /* 0x001fca00078e0208 */
[----:B------:R-:W-:-:S13]  /*0070*/  ISETP.GT.U32.AND P0, PT, R0, 0xfff, PT ;  /* 0x00000fff0000780c */ /* 0x000fda0003f04070 */
[----:B--2---:R-:W-:Y:S05]  /*0080*/  @P0 BRA `(.L_x_361) ;  /* 0x0000001000540947 */ /* 0x004fea0003800000 */
[----:B------:R-:W0:Y:S01]  /*0090*/  S2R R2, SR_TID.X ;  /* 0x0000000000027919 */ /* 0x000e220000002100 */
[----:B------:R-:W-:Y:S01]  /*00a0*/  BSSY.RECONVERGENT B1, `(.L_x_362) ;  /* 0x000000a000017945 */ /* 0x000fe20003800200 */
[----:B------:R-:W-:Y:S01]  /*00b0*/  IMAD.MOV.U32 R14, RZ, RZ, RZ ;  /* 0x000000ffff0e7224 */ /* 0x000fe200078e00ff */
[----:B0-----:R-:W-:Y:S01]  /*00c0*/  ISETP.GE.U32.AND P0, PT, R2, R0, PT ;  /* 0x000000000200720c */ /* 0x001fe20003f06070 */
[----:B------:R-:W-:-:S12]  /*00d0*/  IMAD.MOV.U32 R4, RZ, RZ, R2 ;  /* 0x000000ffff047224 */ /* 0x000fd800078e0002 */
[----:B------:R-:W-:Y:S05]  /*00e0*/  @P0 BRA `(.L_x_363) ;  /* 0x0000000000140947 */ /* 0x000fea0003800000 */
[----:B------:R-:W0:Y:S01]  /*00f0*/  LDC.64 R14, c[0x0][0x380] ;  /* 0x0000e000ff0e7b82 */ /* 0x000e220000000a00 */
[----:B------:R-:W-:-:S04]  /*0100*/  IMAD R5, R3, 0x1000, R2 ;  /* 0x0000100003057824 */ /* 0x000fc800078e0202 */
[----:B0-----:R-:W-:-:S06]  /*0110*/  IMAD.WIDE.U32 R14, R5, 0x4, R14 ;  /* 0x00000004050e7825 */ /* 0x001fcc00078e000e */
[----:B------:R0:W5:Y:S01]  /*0120*/  LDG.E R14, desc[UR6][R14.64] ;  /* 0x000000060e0e7981 */ /* 0x000162000c1e1900 */
[----:B------:R-:W-:-:S07]  /*0130*/  VIADD R4, R2, 0x100 ;  /* 0x0000010002047836 */ /* 0x000fce0000000000 */
.L_x_363:
[----:B------:R-:W-:Y:S05]  /*0140*/  BSYNC.RECONVERGENT B1 ;  /* 0x0000000000017941 */ /* 0x000fea0003800200 */
.L_x_362:
[----:B------:R-:W-:Y:S01]  /*0150*/  ISETP.GE.U32.AND P0, PT, R4, R0, PT ;  /* 0x000000000400720c */ /* 0x000fe20003f06070 */
[----:B------:R-:W-:-:S12]  /*0160*/  BSSY.RECONVERGENT B1, `(.L_x_364) ;  /* 0x0000097000017945 */ /* 0x000fd80003800200 */
[----:B------:R-:W-:Y:S05]  /*0170*/  @P0 BRA `(.L_x_365) ;  /* 0x0000000800540947 */ /* 0x000fea0003800000 */
[----:B------:R-:W-:Y:S01]  /*0180*/  LOP3.LUT R5, RZ, R4, RZ, 0x33, !PT ;  /* 0x00000004ff057212 */ /* 0x000fe200078e33ff */
[----:B------:R-:W-:Y:S04]  /*0190*/  BSSY.RECONVERGENT B2, `(.L_x_366) ;  /* 0x000004b000027945 */ /* 0x000fe80003800200 */
[----:B------:R-:W-:-:S04]  /*01a0*/  IMAD.IADD R8, R5, 0x1, R8 ;  /* 0x0000000105087824 */ /* 0x000fc800078e0208 */
[----:B------:R-:W-:-:S05]  /*01b0*/  IMAD R8, R3, -0x1000, R8 ;  /* 0xfffff00003087824 */ /* 0x000fca00078e0208 */
[C---:B------:R-:W-:Y:S02]  /*01c0*/  ISETP.GE.U32.AND P0, PT, R8.reuse, 0xf00, PT ;  /* 0x00000f000800780c */ /* 0x040fe40003f06070 */
[----:B------:R-:W-:-:S04]  /*01d0*/  LEA.HI R5, R8, 0x1, RZ, 0x18 ;  /* 0x0000000108057811 */ /* 0x000fc800078fc0ff */
[----:B------:R-:W-:-:S07]  /*01e0*/  LOP3.LUT R6, R5, 0xf, RZ, 0xc0, !PT ;  /* 0x0000000f05067812 */ /* 0x000fce00078ec0ff */
[----:B------:R-:W-:Y:S05]  /*01f0*/  @!P0 BRA `(.L_x_367) ;  /* 0x0000000400108947 */ /* 0x000fea0003800000 */
[----:B------:R-:W-:Y:S01]  /*0200*/  LOP3.LUT R8, R5, 0x1fffff0, RZ, 0xc0, !PT ;  /* 0x01fffff005087812 */ /* 0x000fe200078ec0ff */
[----:B------:R-:W-:Y:S01]  /*0210*/  BSSY.RECONVERGENT B3, `(.L_x_368) ;  /* 0x0000041000037945 */ /* 0x000fe20003800200 */
[----:B------:R-:W-:Y:S01]  /*0220*/  LOP3.LUT R7, R4, 0x800, RZ, 0xfc, !PT ;  /* 0x0000080004077812 */ /* 0x000fe200078efcff */
[----:B------:R-:W-:Y:S01]  /*0230*/  IMAD R4, R3, 0x1000, R4 ;  /* 0x0000100003047824 */ /* 0x000fe200078e0204 */
[----:B------:R-:W-:-:S07]  /*0240*/  IADD3 R8, PT, PT, -R8, RZ, RZ ;  /* 0x000000ff08087210 */ /* 0x000fce0007ffe1ff */
.L_x_369:
[----:B------:R-:W1:Y:S01]  /*0250*/  LDC.64 R12, c[0x0][0x380] ;  /* 0x0000e000ff0c7b82 */ /* 0x000e620000000a00 */
[----:B------:R-:W-:-:S04]  /*0260*/  VIADD R21, R4, 0x100 ;  /* 0x0000010004157836 */ /* 0x000fc80000000000 */
[----:B-1----:R-:W-:-:S04]  /*0270*/  IMAD.WIDE.U32 R20, R21, 0x4, R12 ;  /* 0x0000000415147825 */ /* 0x002fc800078e000c */
[C---:B------:R-:W-:Y:S01]  /*0280*/  IMAD.WIDE.U32 R16, R4.reuse, 0x4, R12 ;  /* 0x0000000404107825 */ /* 0x040fe200078e000c */
[----:B0-----:R-:W2:Y:S04]  /*0290*/  LDG.E R15, desc[UR6][R20.64] ;  /* 0x00000006140f7981 */ /* 0x001ea8000c1e1900 */
[----:B------:R0:W2:Y:S01]  /*02a0*/  LDG.E R9, desc[UR6][R16.64] ;  /* 0x0000000610097981 */ /* 0x0000a2000c1e1900 */
[C---:B------:R-:W-:Y:S02]  /*02b0*/  VIADD R29, R4.reuse, 0x600 ;  /* 0x00000600041d7836 */ /* 0x040fe40000000000 */
[C---:B------:R-:W-:Y:S01]  /*02c0*/  VIADD R27, R4.reuse, 0x300 ;  /* 0x00000300041b7836 */ /* 0x040fe20000000000 */
[C---:B------:R-:W-:Y:S01]  /*02d0*/  IADD3 R28, PT, PT, R4.reuse, 0x800, RZ ;  /* 0x00000800041c7810 */ /* 0x040fe20007ffe0ff */
[----:B------:R-:W-:-:S02]  /*02e0*/  VIADD R11, R4, 0x200 ;  /* 0x00000200040b7836 */ /* 0x000fc40000000000 */
[----:B------:R-:W-:-:S04]  /*02f0*/  IMAD.WIDE.U32 R26, R27, 0x4, R12 ;  /* 0x000000041b1a7825 */ /* 0x000fc800078e000c */
[--C-:B0-----:R-:W-:Y:S02]  /*0300*/  IMAD.WIDE.U32 R16, R29, 0x4, R12.reuse ;  /* 0x000000041d107825 */ /* 0x101fe400078e000c */
[----:B------:R-:W3:Y:S02]  /*0310*/  LDG.E R26, desc[UR6][R26.64] ;  /* 0x000000061a1a7981 */ /* 0x000ee4000c1e1900 */
[C---:B------:R-:W-:Y:S02]  /*0320*/  VIADD R19, R4.reuse, 0x400 ;  /* 0x0000040004137836 */ /* 0x040fe40000000000 */
[C---:B------:R-:W-:Y:S01]  /*0330*/  VIADD R23, R4.reuse, 0x500 ;  /* 0x0000050004177836 */ /* 0x040fe20000000000 */
[----:B------:R0:W4:Y:S01]  /*0340*/  LDG.E R22, desc[UR6][R16.64] ;  /* 0x0000000610167981 */ /* 0x000122000c1e1900 */
[----:B------:R-:W-:Y:S02]  /*0350*/  VIADD R29, R4, 0x700 ;  /* 0x00000700041d7836 */ /* 0x000fe40000000000 */
[----:B------:R-:W-:-:S04]  /*0360*/  IMAD.WIDE.U32 R10, R11, 0x4, R12 ;  /* 0x000000040b0a7825 */ /* 0x000fc800078e000c */
[--C-:B------:R-:W-:Y:S01]  /*0370*/  IMAD.WIDE.U32 R18, R19, 0x4, R12.reuse ;  /* 0x0000000413127825 */ /* 0x100fe200078e000c */
[----:B------:R1:W3:Y:S03]  /*0380*/  LDG.E R25, desc[UR6][R10.64] ;  /* 0x000000060a197981 */ /* 0x0002e6000c1e1900 */
[--C-:B------:R-:W-:Y:S01]  /*0390*/  IMAD.WIDE.U32 R20, R23, 0x4, R12.reuse ;  /* 0x0000000417147825 */ /* 0x100fe200078e000c */
[----:B------:R-:W4:Y:S03]  /*03a0*/  LDG.E R24, desc[UR6][R18.64] ;  /* 0x0000000612187981 */ /* 0x000f26000c1e1900 */
[--C-:B0-----:R-:W-:Y:S01]  /*03b0*/  IMAD.WIDE.U32 R16, R29, 0x4, R12.reuse ;  /* 0x000000041d107825 */ /* 0x101fe200078e000c */
[----:B------:R0:W4:Y:S03]  /*03c0*/  LDG.E R23, desc[UR6][R20.64] ;  /* 0x0000000614177981 */ /* 0x000126000c1e1900 */
[----:B------:R-:W-:Y:S01]  /*03d0*/  IMAD.WIDE.U32 R28, R28, 0x4, R12 ;  /* 0x000000041c1c7825 */ /* 0x000fe200078e000c */
[----:B------:R-:W4:Y:S03]  /*03e0*/  LDG.E R19, desc[UR6][R16.64] ;  /* 0x0000000610137981 */ /* 0x000f26000c1e1900 */
[----:B------:R-:W-:-:S02]  /*03f0*/  VIADD R27, R4, 0xa00 ;  /* 0x00000a00041b7836 */ /* 0x000fc40000000000 */
[----:B-1----:R-:W-:Y:S01]  /*0400*/  VIADD R11, R4, 0x900 ;  /* 0x00000900040b7836 */ /* 0x002fe20000000000 */
[----:B------:R1:W4:Y:S01]  /*0410*/  LDG.E R18, desc[UR6][R28.64] ;  /* 0x000000061c127981 */ /* 0x000322000c1e1900 */
[----:B0-----:R-:W-:-:S04]  /*0420*/  IMAD.WIDE.U32 R20, R27, 0x4, R12 ;  /* 0x000000041b147825 */ /* 0x001fc800078e000c */
[----:B------:R-:W-:Y:S02]  /*0430*/  VIADD R27, R4, 0xb00 ;  /* 0x00000b00041b7836 */ /* 0x000fe40000000000 */
[----:B------:R-:W-:-:S04]  /*0440*/  IMAD.WIDE.U32 R10, R11, 0x4, R12 ;  /* 0x000000040b0a7825 */ /* 0x000fc800078e000c */
[----:B-1----:R-:W-:Y:S02]  /*0450*/  VIADD R29, R4, 0xc00 ;  /* 0x00000c00041d7836 */ /* 0x002fe40000000000 */
[----:B------:R-:W4:Y:S02]  /*0460*/  LDG.E R11, desc[UR6][R10.64] ;  /* 0x000000060a0b7981 */ /* 0x000f24000c1e1900 */
[----:B------:R-:W-:-:S06]  /*0470*/  IMAD.WIDE.U32 R16, R29, 0x4, R12 ;  /* 0x000000041d107825 */ /* 0x000fcc00078e000c */
[----:B------:R0:W4:Y:S04]  /*0480*/  LDG.E R16, desc[UR6][R16.64] ;  /* 0x0000000610107981 */ /* 0x000128000c1e1900 */
[----:B------:R1:W4:Y:S01]  /*0490*/  LDG.E R10, desc[UR6][R20.64] ;  /* 0x00000006140a7981 */ /* 0x000322000c1e1900 */
[----:B0-----:R-:W-:Y:S01]  /*04a0*/  VIADD R17, R4, 0xf00 ;  /* 0x00000f0004117836 */ /* 0x001fe20000000000 */
[----:B--2--5:R-:W-:Y:S01]  /*04b0*/  IADD3 R9, PT, PT, R15, R9, R14 ;  /* 0x000000090f097210 */ /* 0x024fe20007ffe00e */
[----:B------:R-:W-:-:S04]  /*04c0*/  IMAD.WIDE.U32 R14, R27, 0x4, R12 ;  /* 0x000000041b0e7825 */ /* 0x000fc800078e000c */
[----:B------:R-:W-:Y:S02]  /*04d0*/  VIADD R27, R4, 0xd00 ;  /* 0x00000d00041b7836 */ /* 0x000fe40000000000 */
[----:B------:R-:W2:Y:S02]  /*04e0*/  LDG.E R15, desc[UR6][R14.64] ;  /* 0x000000060e0f7981 */ /* 0x000ea4000c1e1900 */
[----:B------:R-:W-:-:S04]  /*04f0*/  IMAD.WIDE.U32 R28, R27, 0x4, R12 ;  /* 0x000000041b1c7825 */ /* 0x000fc800078e000c */
[----:B------:R-:W-:Y:S02]  /*0500*/  VIADD R27, R4, 0xe00 ;  /* 0x00000e00041b7836 */ /* 0x000fe40000000000 */
[----:B------:R-:W2:Y:S02]  /*0510*/  LDG.E R29, desc[UR6][R28.64] ;  /* 0x000000061c1d7981 */ /* 0x000ea4000c1e1900 */
[----:B-1----:R-:W-:-:S04]  /*0520*/  IMAD.WIDE.U32 R20, R27, 0x4, R12 ;  /* 0x000000041b147825 */ /* 0x002fc800078e000c */
[----:B------:R-:W-:Y:S02]  /*0530*/  IMAD.WIDE.U32 R12, R17, 0x4, R12 ;  /* 0x00000004110c7825 */ /* 0x000fe400078e000c */
[----:B------:R-:W2:Y:S04]  /*0540*/  LDG.E R20, desc[UR6][R20.64] ;  /* 0x0000000614147981 */ /* 0x000ea8000c1e1900 */
[----:B------:R-:W2:Y:S01]  /*0550*/  LDG.E R12, desc[UR6][R12.64] ;  /* 0x000000060c0c7981 */ /* 0x000ea2000c1e1900 */
[----:B---3--:R-:W-:Y:S02]  /*0560*/  IADD3 R9, PT, PT, R26, R25, R9 ;  /* 0x000000191a097210 */ /* 0x008fe40007ffe009 */
[----:B------:R-:W-:Y:S02]  /*0570*/  IADD3 R8, PT, PT, R8, 0x10, RZ ;  /* 0x0000001008087810 */ /* 0x000fe40007ffe0ff */
[----:B----4-:R-:W-:-:S02]  /*0580*/  IADD3 R9, PT, PT, R23, R24, R9 ;  /* 0x0000001817097210 */ /* 0x010fc40007ffe009 */
[----:B------:R-:W-:Y:S02]  /*0590*/  ISETP.NE.AND P0, PT, R8, RZ, PT ;  /* 0x000000ff0800720c */ /* 0x000fe40003f05270 */
[----:B------:R-:W-:Y:S01]  /*05a0*/  IADD3 R9, PT, PT, R19, R22, R9 ;  /* 0x0000001613097210 */ /* 0x000fe20007ffe009 */
[----:B------:R-:W-:Y:S02]  /*05b0*/  VIADD R7, R7, 0x1000 ;  /* 0x0000100007077836 */ /* 0x000fe40000000000 */
[----:B------:R-:W-:Y:S01]  /*05c0*/  VIADD R4, R4, 0x1000 ;  /* 0x0000100004047836 */ /* 0x000fe20000000000 */
[----:B------:R-:W-:-:S04]  /*05d0*/  IADD3 R9, PT, PT, R11, R18, R9 ;  /* 0x000000120b097210 */ /* 0x000fc80007ffe009 */
[----:B--2---:R-:W-:-:S04]  /*05e0*/  IADD3 R9, PT, PT, R15, R10, R9 ;  /* 0x0000000a0f097210 */ /* 0x004fc80007ffe009 */
[----:B------:R-:W-:-:S04]  /*05f0*/  IADD3 R9, PT, PT, R29, R16, R9 ;  /* 0x000000101d097210 */ /* 0x000fc80007ffe009 */
[----:B------:R-:W-:Y:S01]  /*0600*/  IADD3 R14, PT, PT, R12, R20, R9 ;  /* 0x000000140c0e7210 */ /* 0x000fe20007ffe009 */
[----:B------:R-:W-:Y:S06]  /*0610*/  @P0 BRA `(.L_x_369) ;  /* 0xfffffffc000c0947 */ /* 0x000fec000383ffff */
[----:B------:R-:W-:Y:S05]  /*0620*/  BSYNC.RECONVERGENT B3 ;  /* 0x0000000000037941 */ /* 0x000fea0003800200 */
.L_x_368:
[----:B------:R-:W-:-:S07]  /*0630*/  VIADD R4, R7, 0xfffff800 ;  /* 0xfffff80007047836 */ /* 0x000fce0000000000 */
.L_x_367:
[----:B------:R-:W-:Y:S05]  /*0640*/  BSYNC.RECONVERGENT B2 ;  /* 0x0000000000027941 */ /* 0x000fea0003800200 */
.L_x_366:
[----:B------:R-:W-:-:S13]  /*0650*/  ISETP.NE.AND P0, PT, R6, RZ, PT ;  /* 0x000000ff0600720c */ /* 0x000fda0003f05270 */
[----:B------:R-:W-:Y:S05]  /*0660*/  @!P0 BRA `(.L_x_365) ;  /* 0x0000000400188947 */ /* 0x000fea0003800000 */
[----:B------:R-:W-:Y:S01]  /*0670*/  ISETP.GE.U32.AND P0, PT, R6, 0x8, PT ;  /* 0x000000080600780c */ /* 0x000fe20003f06070 */
[----:B------:R-:W-:Y:S01]  /*0680*/  BSSY.RECONVERGENT B2, `(.L_x_370) ;  /* 0x0000022000027945 */ /* 0x000fe20003800200 */
[----:B------:R-:W-:-:S04]  /*0690*/  LOP3.LUT R24, R5, 0x7, RZ, 0xc0, !PT ;  /* 0x0000000705187812 */ /* 0x000fc800078ec0ff */
[----:B------:R-:W-:-:S07]  /*06a0*/  ISETP.NE.AND P1, PT, R24, RZ, PT ;  /* 0x000000ff1800720c */ /* 0x000fce0003f25270 */
[----:B------:R-:W-:Y:S06]  /*06b0*/  @!P0 BRA `(.L_x_371) ;  /* 0x0000000000788947 */ /* 0x000fec0003800000 */
[----:B------:R-:W1:Y:S01]  /*06c0*/  LDC.64 R10, c[0x0][0x380] ;  /* 0x0000e000ff0a7b82 */ /* 0x000e620000000a00 */
[----:B------:R-:W-:-:S04]  /*06d0*/  IMAD R27, R3, 0x1000, R4 ;  /* 0x00001000031b7824 */ /* 0x000fc800078e0204 */
[C---:B------:R-:W-:Y:S02]  /*06e0*/  VIADD R21, R27.reuse, 0x100 ;  /* 0x000001001b157836 */ /* 0x040fe40000000000 */
[C---:B------:R-:W-:Y:S02]  /*06f0*/  VIADD R17, R27.reuse, 0x300 ;  /* 0x000003001b117836 */ /* 0x040fe40000000000 */
[C---:B------:R-:W-:Y:S01]  /*0700*/  VIADD R23, R27.reuse, 0x200 ;  /* 0x000002001b177836 */ /* 0x040fe20000000000 */
[C---:B------:R-:W-:Y:S01]  /*0710*/  IADD3 R7, PT, PT, R27.reuse, 0x400, RZ ;  /* 0x000004001b077810 */ /* 0x040fe20007ffe0ff */
[C---:B------:R-:W-:Y:S02]  /*0720*/  VIADD R9, R27.reuse, 0x500 ;  /* 0x000005001b097836 */ /* 0x040fe40000000000 */
[C---:B------:R-:W-:Y:S02]  /*0730*/  VIADD R25, R27.reuse, 0x600 ;  /* 0x000006001b197836 */ /* 0x040fe40000000000 */
[----:B-1----:R-:W-:-:S04]  /*0740*/  IMAD.WIDE.U32 R12, R27, 0x4, R10 ;  /* 0x000000041b0c7825 */ /* 0x002fc800078e000a */
[--C-:B------:R-:W-:Y:S01]  /*0750*/  IMAD.WIDE.U32 R20, R21, 0x4, R10.reuse ;  /* 0x0000000415147825 */ /* 0x100fe200078e000a */
[----:B0-----:R0:W2:Y:S03]  /*0760*/  LDG.E R15, desc[UR6][R12.64] ;  /* 0x000000060c0f7981 */ /* 0x0010a6000c1e1900 */
[--C-:B------:R-:W-:Y:S01]  /*0770*/  IMAD.WIDE.U32 R16, R17, 0x4, R10.reuse ;  /* 0x0000000411107825 */ /* 0x100fe200078e000a */
[----:B------:R-:W2:Y:S03]  /*0780*/  LDG.E R18, desc[UR6][R20.64] ;  /* 0x0000000614127981 */ /* 0x000ea6000c1e1900 */
[----:B------:R-:W-:Y:S02]  /*0790*/  IMAD.WIDE.U32 R22, R23, 0x4, R10 ;  /* 0x0000000417167825 */ /* 0x000fe400078e000a */
[----:B------:R-:W3:Y:S02]  /*07a0*/  LDG.E R16, desc[UR6][R16.64] ;  /* 0x0000000610107981 */ /* 0x000ee4000c1e1900 */
[----:B------:R-:W-:-:S02]  /*07b0*/  VIADD R27, R27, 0x700 ;  /* 0x000007001b1b7836 */ /* 0x000fc40000000000 */
[--C-:B------:R-:W-:Y:S01]  /*07c0*/  IMAD.WIDE.U32 R6, R7, 0x4, R10.reuse ;  /* 0x0000000407067825 */ /* 0x100fe200078e000a */
[----:B------:R-:W3:Y:S03]  /*07d0*/  LDG.E R19, desc[UR6][R22.64] ;  /* 0x0000000616137981 */ /* 0x000ee6000c1e1900 */
[--C-:B------:R-:W-:Y:S02]  /*07e0*/  IMAD.WIDE.U32 R8, R9, 0x4, R10.reuse ;  /* 0x0000000409087825 */ /* 0x100fe400078e000a */
[----:B------:R-:W4:Y:S02]  /*07f0*/  LDG.E R7, desc[UR6][R6.64] ;  /* 0x0000000606077981 */ /* 0x000f24000c1e1900 */
[--C-:B0-----:R-:W-:Y:S02]  /*0800*/  IMAD.WIDE.U32 R12, R25, 0x4, R10.reuse ;  /* 0x00000004190c7825 */ /* 0x101fe400078e000a */
[----:B------:R-:W4:Y:S02]  /*0810*/  LDG.E R8, desc[UR6][R8.64] ;  /* 0x0000000608087981 */ /* 0x000f24000c1e1900 */
[----:B------:R-:W-:-:S02]  /*0820*/  IMAD.WIDE.U32 R10, R27, 0x4, R10 ;  /* 0x000000041b0a7825 */ /* 0x000fc400078e000a */
[----:B------:R-:W4:Y:S04]  /*0830*/  LDG.E R13, desc[UR6][R12.64] ;  /* 0x000000060c0d7981 */ /* 0x000f28000c1e1900 */
[----:B------:R-:W4:Y:S01]  /*0840*/  LDG.E R10, desc[UR6][R10.64] ;  /* 0x000000060a0a7981 */ /* 0x000f22000c1e1900 */
[----:B------:R-:W-:Y:S01]  /*0850*/  VIADD R4, R4, 0x800 ;  /* 0x0000080004047836 */ /* 0x000fe20000000000 */
[----:B--2--5:R-:W-:-:S04]  /*0860*/  IADD3 R18, PT, PT, R18, R15, R14 ;  /* 0x0000000f12127210 */ /* 0x024fc80007ffe00e */
[----:B---3--:R-:W-:-:S04]  /*0870*/  IADD3 R18, PT, PT, R16, R19, R18 ;  /* 0x0000001310127210 */ /* 0x008fc80007ffe012 */
[----:B----4-:R-:W-:-:S04]  /*0880*/  IADD3 R18, PT, PT, R8, R7, R18 ;  /* 0x0000000708127210 */ /* 0x010fc80007ffe012 */
[----:B------:R-:W-:-:S07]  /*0890*/  IADD3 R14, PT, PT, R10, R13, R18 ;  /* 0x0000000d0a0e7210 */ /* 0x000fce0007ffe012 */
.L_x_371:
[----:B------:R-:W-:Y:S05]  /*08a0*/  BSYNC.RECONVERGENT B2 ;  /* 0x0000000000027941 */ /* 0x000fea0003800200 */
.L_x_370:
        /* <DEDUP_REMOVED lines=8> */
[C---:B------:R-:W-:Y:S01]  /*0930*/  VIADD R13, R11.reuse, 0x100 ;  /* 0x000001000b0d7836 */ /* 0x040fe20000000000 */
[C---:B------:R-:W-:Y:S01]  /*0940*/  IADD3 R17, PT, PT, R11.reuse, 0x300, RZ ;  /* 0x000003000b117810 */ /* 0x040fe20007ffe0ff */
[C---:B0-----:R-:W-:Y:S02]  /*0950*/  VIADD R15, R11.reuse, 0x200 ;  /* 0x000002000b0f7836 */ /* 0x041fe40000000000 */
[----:B-1----:R-:W-:-:S04]  /*0960*/  IMAD.WIDE.U32 R8, R11, 0x4, R6 ;  /* 0x000000040b087825 */ /* 0x002fc800078e0006 */
[--C-:B------:R-:W-:Y:S02]  /*0970*/  IMAD.WIDE.U32 R10, R13, 0x4, R6.reuse ;  /* 0x000000040d0a7825 */ /* 0x100fe400078e0006 */
[----:B------:R-:W2:Y:S02]  /*0980*/  LDG.E R9, desc[UR6][R8.64] ;  /* 0x0000000608097981 */ /* 0x000ea4000c1e1900 */
[--C-:B------:R-:W-:Y:S02]  /*0990*/  IMAD.WIDE.U32 R12, R15, 0x4, R6.reuse ;  /* 0x000000040f0c7825 */ /* 0x100fe400078e0006 */
[----:B------:R-:W2:Y:S02]  /*09a0*/  LDG.E R10, desc[UR6][R10.64] ;  /* 0x000000060a0a7981 */ /* 0x000ea4000c1e1900 */
[----:B------:R-:W-:Y:S02]  /*09b0*/  IMAD.WIDE.U32 R6, R17, 0x4, R6 ;  /* 0x0000000411067825 */ /* 0x000fe400078e0006 */
[----:B------:R-:W3:Y:S04]  /*09c0*/  LDG.E R13, desc[UR6][R12.64] ;  /* 0x000000060c0d7981 */ /* 0x000ee8000c1e1900 */
[----:B------:R-:W3:Y:S01]  /*09d0*/  LDG.E R6, desc[UR6][R6.64] ;  /* 0x0000000606067981 */ /* 0x000ee2000c1e1900 */
[----:B------:R-:W-:Y:S01]  /*09e0*/  VIADD R4, R4, 0x400 ;  /* 0x0000040004047836 */ /* 0x000fe20000000000 */
[----:B--2--5:R-:W-:-:S04]  /*09f0*/  IADD3 R14, PT, PT, R10, R9, R14 ;  /* 0x000000090a0e7210 */ /* 0x024fc80007ffe00e */
[----:B---3--:R-:W-:-:S07]  /*0a00*/  IADD3 R14, PT, PT, R6, R13, R14 ;  /* 0x0000000d060e7210 */ /* 0x008fce0007ffe00e */
.L_x_373:
[----:B------:R-:W-:Y:S05]  /*0a10*/  BSYNC.RECONVERGENT B2 ;  /* 0x0000000000027941 */ /* 0x000fea0003800200 */
.L_x_372:
[----:B------:R-:W-:Y:S05]  /*0a20*/  @!P1 BRA `(.L_x_365) ;  /* 0x0000000000289947 */ /* 0x000fea0003800000 */
[----:B------:R-:W1:Y:S01]  /*0a30*/  LDC.64 R6, c[0x0][0x380] ;  /* 0x0000e000ff067b82 */ /* 0x000e620000000a00 */
[----:B------:R-:W-:Y:S02]  /*0a40*/  IMAD R9, R3, 0x1000, R4 ;  /* 0x0000100003097824 */ /* 0x000fe400078e0204 */
[----:B------:R-:W-:-:S07]  /*0a50*/  IMAD.MOV R8, RZ, RZ, -R5 ;  /* 0x000000ffff087224 */ /* 0x000fce00078e0a05 */
.L_x_374:
[----:B-1----:R-:W-:-:S06]  /*0a60*/  IMAD.WIDE.U32 R4, R9, 0x4, R6 ;  /* 0x0000000409047825 */ /* 0x002fcc00078e0006 */
[----:B------:R-:W2:Y:S01]  /*0a70*/  LDG.E R5, desc[UR6][R4.64] ;  /* 0x0000000604057981 */ /* 0x000ea2000c1e1900 */
[----:B------:R-:W-:Y:S02]  /*0a80*/  VIADD R8, R8, 0x1 ;  /* 0x0000000108087836 */ /* 0x000fe40000000000 */
[----:B------:R-:W-:-:S03]  /*0a90*/  VIADD R9, R9, 0x100 ;  /* 0x0000010009097836 */ /* 0x000fc60000000000 */
[----:B------:R-:W-:Y:S01]  /*0aa0*/  ISETP.NE.AND P0, PT, R8, RZ, PT ;  /* 0x000000ff0800720c */ /* 0x000fe20003f05270 */
[----:B--2--5:R-:W-:-:S12]  /*0ab0*/  IMAD.IADD R14, R5, 0x1, R14 ;  /* 0x00000001050e7824 */ /* 0x024fd800078e020e */
[----:B------:R-:W-:Y:S05]  /*0ac0*/  @P0 BRA `(.L_x_374) ;  /* 0xfffffffc00e40947 */ /* 0x000fea000383ffff */
.L_x_365:
[----:B------:R-:W-:Y:S05]  /*0ad0*/  BSYNC.RECONVERGENT B1 ;  /* 0x0000000000017941 */ /* 0x000fea0003800200 */
.L_x_364:
[----:B------:R-:W-:-:S13]  /*0ae0*/  ISETP.GE.U32.AND P0, PT, R0, 0x100, PT ;  /* 0x000001000000780c */ /* 0x000fda0003f06070 */
[----:B------:R-:W-:Y:S05]  /*0af0*/  @!P0 BRA `(.L_x_375) ;  /* 0x0000000000ac8947 */ /* 0x000fea0003800000 */
[----:B------:R-:W1:Y:S01]  /*0b00*/  S2R R8, SR_LANEID ;  /* 0x0000000000087919 */ /* 0x000e620000000000 */
[----:B-----5:R-:W2:Y:S01]  /*0b10*/  SHFL.DOWN PT, R0, R14, 0x1, 0x1f ;  /* 0x08201f000e007f89 */ /* 0x020ea200000e0000 */
[C---:B-1----:R-:W-:Y:S02]  /*0b20*/  ISETP.GT.AND P0, PT, R8.reuse, 0x1e, PT ;  /* 0x0000001e0800780c */ /* 0x042fe40003f04270 */
[----:B------:R-:W-:Y:S02]  /*0b30*/  ISETP.NE.AND P1, PT, R8, RZ, PT ;  /* 0x000000ff0800720c */ /* 0x000fe40003f25270 */
[----:B--2---:R-:W-:Y:S02]  /*0b40*/  SEL R5, R0, RZ, !P0 ;  /* 0x000000ff00057207 */ /* 0x004fe40004000000 */
[----:B------:R-:W-:Y:S02]  /*0b50*/  ISETP.GT.AND P0, PT, R8, 0x1d, PT ;  /* 0x0000001d0800780c */ /* 0x000fe40003f04270 */
[----:B------:R-:W-:-:S05]  /*0b60*/  IADD3 R5, PT, PT, R5, R14, RZ ;  /* 0x0000000e05057210 */ /* 0x000fca0007ffe0ff */
[----:B------:R-:W1:Y:S02]  /*0b70*/  SHFL.DOWN PT, R0, R5, 0x2, 0x1f ;  /* 0x08401f0005007f89 */ /* 0x000e6400000e0000 */
[----:B------:R-:W-:Y:S01]  /*0b80*/  @!P1 MOV R6, 0x400 ;  /* 0x0000040000069802 */ /* 0x000fe20000000f00 */
[----:B------:R-:W2:Y:S01]  /*0b90*/  @!P1 S2R R9, SR_CgaCtaId ;  /* 0x0000000000099919 */ /* 0x000ea20000008800 */
[----:B-1----:R-:W-:Y:S02]  /*0ba0*/  SEL R0, R0, RZ, !P0 ;  /* 0x000000ff00007207 */ /* 0x002fe40004000000 */
[----:B------:R-:W-:-:S03]  /*0bb0*/  ISETP.GT.AND P0, PT, R8, 0x1b, PT ;  /* 0x0000001b0800780c */ /* 0x000fc60003f04270 */
[----:B------:R-:W-:-:S05]  /*0bc0*/  IMAD.IADD R0, R5, 0x1, R0 ;  /* 0x0000000105007824 */ /* 0x000fca00078e0200 */
[----:B------:R-:W1:Y:S01]  /*0bd0*/  SHFL.DOWN PT, R4, R0, 0x4, 0x1f ;  /* 0x08801f0000047f89 */ /* 0x000e6200000e0000 */
[----:B--2---:R-:W-:Y:S02]  /*0be0*/  @!P1 LEA R9, R9, R6, 0x18 ;  /* 0x0000000609099211 */ /* 0x004fe400078ec0ff */
[----:B-1----:R-:W-:Y:S02]  /*0bf0*/  SEL R7, R4, RZ, !P0 ;  /* 0x000000ff04077207 */ /* 0x002fe40004000000 */
[----:B------:R-:W-:-:S03]  /*0c00*/  ISETP.GT.AND P0, PT, R8, 0x17, PT ;  /* 0x000000170800780c */ /* 0x000fc60003f04270 */
[----:B------:R-:W-:Y:S01]  /*0c10*/  IMAD.IADD R7, R0, 0x1, R7 ;  /* 0x0000000100077824 */ /* 0x000fe200078e0207 */
[----:B------:R-:W-:-:S04]  /*0c20*/  @!P1 SHF.R.U32.HI R0, RZ, 0x3, R2 ;  /* 0x00000003ff009819 */ /* 0x000fc80000011602 */
[----:B------:R-:W1:Y:S01]  /*0c30*/  SHFL.DOWN PT, R4, R7, 0x8, 0x1f ;  /* 0x09001f0007047f89 */ /* 0x000e6200000e0000 */
[----:B------:R-:W-:-:S05]  /*0c40*/  @!P1 LOP3.LUT R0, R0, 0x7c, RZ, 0xc0, !PT ;  /* 0x0000007c00009812 */ /* 0x000fca00078ec0ff */
[----:B------:R-:W-:Y:S01]  /*0c50*/  @!P1 IMAD.IADD R0, R0, 0x1, R9 ;  /* 0x0000000100009824 */ /* 0x000fe200078e0209 */
[----:B-1----:R-:W-:Y:S02]  /*0c60*/  SEL R4, R4, RZ, !P0 ;  /* 0x000000ff04047207 */ /* 0x002fe40004000000 */
[----:B------:R-:W-:-:S03]  /*0c70*/  ISETP.GT.AND P0, PT, R8, 0xf, PT ;  /* 0x0000000f0800780c */ /* 0x000fc60003f04270 */
[----:B------:R-:W-:-:S05]  /*0c80*/  IMAD.IADD R4, R7, 0x1, R4 ;  /* 0x0000000107047824 */ /* 0x000fca00078e0204 */
[----:B------:R-:W1:Y:S02]  /*0c90*/  SHFL.DOWN PT, R5, R4, 0x10, 0x1f ;  /* 0x0a001f0004057f89 */ /* 0x000e6400000e0000 */
[----:B-1----:R-:W-:Y:S02]  /*0ca0*/  SEL R5, R5, RZ, !P0 ;  /* 0x000000ff05057207 */ /* 0x002fe40004000000 */
        /* <DEDUP_REMOVED lines=8> */
[----:B--2---:R-:W-:Y:S04]  /*0d30*/  LDS R0, [UR4+0xc] ;  /* 0x00000c04ff007984 */ /* 0x004fe80008000800 */
[----:B------:R-:W1:Y:S04]  /*0d40*/  LDS.128 R4, [UR4+0x10] ;  /* 0x00001004ff047984 */ /* 0x000e680008000c00 */
[----:B------:R-:W2:Y:S01]  /*0d50*/  LDS.64 R8, [UR4+0x20] ;  /* 0x00002004ff087984 */ /* 0x000ea20008000a00 */
[----:B-1----:R-:W-:-:S04]  /*0d60*/  IADD3 R0, PT, PT, R4, R0, R11 ;  /* 0x0000000004007210 */ /* 0x002fc80007ffe00b */
[----:B------:R-:W-:-:S04]  /*0d70*/  IADD3 R0, PT, PT, R6, R0, R5 ;  /* 0x0000000006007210 */ /* 0x000fc80007ffe005 */
[----:B--2---:R-:W-:-:S05]  /*0d80*/  IADD3 R0, PT, PT, R8, R0, R7 ;  /* 0x0000000008007210 */ /* 0x004fca0007ffe007 */
[----:B------:R-:W-:Y:S01]  /*0d90*/  IMAD.IADD R11, R0, 0x1, R9 ;  /* 0x00000001000b7824 */ /* 0x000fe200078e0209 */
[----:B------:R-:W-:Y:S06]  /*0da0*/  BRA `(.L_x_376) ;  /* 0x00000014007c7947 */ /* 0x000fec0003800000 */
.L_x_375:
[----:B------:R-:W-:Y:S01]  /*0db0*/  LOP3.LUT R4, R2, 0x3e0, RZ, 0xc0, !PT ;  /* 0x000003e002047812 */ /* 0x000fe200078ec0ff */
[----:B------:R-:W1:Y:S03]  /*0dc0*/  S2R R10, SR_LANEID ;  /* 0x00000000000a7919 */ /* 0x000e660000000000 */
[----:B------:R-:W-:Y:S02]  /*0dd0*/  LOP3.LUT R7, RZ, R4, RZ, 0x33, !PT ;  /* 0x00000004ff077212 */ /* 0x000fe400078e33ff */
[----:B------:R-:W-:-:S03]  /*0de0*/  IADD3 R5, PT, PT, R4, 0x20, RZ ;  /* 0x0000002004057810 */ /* 0x000fc60007ffe0ff */
[----:B------:R-:W-:Y:S01]  /*0df0*/  IMAD.IADD R7, R0, 0x1, R7 ;  /* 0x0000000100077824 */ /* 0x000fe200078e0207 */
[----:B------:R-:W-:-:S04]  /*0e00*/  ISETP.GT.U32.AND P0, PT, R5, R0, PT ;  /* 0x000000000500720c */ /* 0x000fc80003f04070 */
[----:B------:R-:W-:-:S05]  /*0e10*/  SEL R7, R7, 0x1f, P0 ;  /* 0x0000001f07077807 */ /* 0x000fca0000000000 */
[----:B-----5:R-:W2:Y:S01]  /*0e20*/  SHFL.DOWN PT, R4, R14, 0x1, R7 ;  /* 0x082000000e047989 */ /* 0x020ea200000e0007 */
[CC--:B-1----:R-:W-:Y:S01]  /*0e30*/  ISETP.GE.AND P0, PT, R10.reuse, R7.reuse, PT ;  /* 0x000000070a00720c */ /* 0x0c2fe20003f06270 */
[C---:B------:R-:W-:Y:S01]  /*0e40*/  VIADD R6, R10.reuse, 0x2 ;  /* 0x000000020a067836 */ /* 0x040fe20000000000 */
[C---:B------:R-:W-:Y:S01]  /*0e50*/  ISETP.NE.AND P1, PT, R10.reuse, RZ, PT ;  /* 0x000000ff0a00720c */ /* 0x040fe20003f25270 */
[----:B------:R-:W-:Y:S01]  /*0e60*/  VIADD R8, R10, 0x4 ;  /* 0x000000040a087836 */ /* 0x000fe20000000000 */
[----:B--2---:R-:W-:Y:S02]  /*0e70*/  SEL R5, R4, RZ, !P0 ;  /* 0x000000ff04057207 */ /* 0x004fe40004000000 */
[----:B------:R-:W-:-:S03]  /*0e80*/  ISETP.GT.AND P0, PT, R6, R7, PT ;  /* 0x000000070600720c */ /* 0x000fc60003f04270 */
[----:B------:R-:W-:-:S06]  /*0e90*/  IMAD.IADD R4, R5, 0x1, R14 ;  /* 0x0000000105047824 */ /* 0x000fcc00078e020e */
[----:B------:R-:W1:Y:S01]  /*0ea0*/  @!P1 S2R R11, SR_CgaCtaId ;  /* 0x00000000000b9919 */ /* 0x000e620000008800 */
[----:B------:R-:W-:Y:S01]  /*0eb0*/  @!P1 SHF.R.U32.HI R9, RZ, 0x3, R2 ;  /* 0x00000003ff099819 */ /* 0x000fe20000011602 */
[----:B------:R-:W2:Y:S03]  /*0ec0*/  SHFL.DOWN PT, R5, R4, 0x2, R7 ;  /* 0x0840000004057989 */ /* 0x000ea600000e0007 */
[----:B------:R-:W-:Y:S02]  /*0ed0*/  @!P1 LOP3.LUT R9, R9, 0x7c, RZ, 0xc0, !PT ;  /* 0x0000007c09099812 */ /* 0x000fe400078ec0ff */
[----:B--2---:R-:W-:Y:S02]  /*0ee0*/  SEL R5, R5, RZ, !P0 ;  /* 0x000000ff05057207 */ /* 0x004fe40004000000 */
[----:B------:R-:W-:-:S03]  /*0ef0*/  ISETP.GT.AND P0, PT, R8, R7, PT ;  /* 0x000000070800720c */ /* 0x000fc60003f04270 */
[----:B------:R-:W-:Y:S01]  /*0f00*/  IMAD.IADD R6, R4, 0x1, R5 ;  /* 0x0000000104067824 */ /* 0x000fe200078e0205 */
[----:B------:R-:W-:-:S04]  /*0f10*/  IADD3 R4, PT, PT, R10, 0x8, RZ ;  /* 0x000000080a047810 */ /* 0x000fc80007ffe0ff */
[----:B------:R-:W2:Y:S02]  /*0f20*/  SHFL.DOWN PT, R5, R6, 0x4, R7 ;  /* 0x0880000006057989 */ /* 0x000ea400000e0007 */
[----:B--2---:R-:W-:Y:S02]  /*0f30*/  SEL R5, R5, RZ, !P0 ;  /* 0x000000ff05057207 */ /* 0x004fe40004000000 */
[----:B------:R-:W-:-:S03]  /*0f40*/  ISETP.GT.AND P0, PT, R4, R7, PT ;  /* 0x000000070400720c */ /* 0x000fc60003f04270 */
[----:B------:R-:W-:Y:S02]  /*0f50*/  IMAD.IADD R8, R6, 0x1, R5 ;  /* 0x0000000106087824 */ /* 0x000fe400078e0205 */
[----:B------:R-:W-:Y:S01]  /*0f60*/  VIADD R6, R10, 0x10 ;  /* 0x000000100a067836 */ /* 0x000fe20000000000 */
[----:B------:R-:W-:Y:S02]  /*0f70*/  @!P1 MOV R10, 0x400 ;  /* 0x00000400000a9802 */ /* 0x000fe40000000f00 */
[----:B------:R-:W2:Y:S02]  /*0f80*/  SHFL.DOWN PT, R5, R8, 0x8, R7 ;  /* 0x0900000008057989 */ /* 0x000ea400000e0007 */
[----:B-1----:R-:W-:-:S05]  /*0f90*/  @!P1 LEA R10, R11, R10, 0x18 ;  /* 0x0000000a0b0a9211 */ /* 0x002fca00078ec0ff */
[----:B------:R-:W-:Y:S01]  /*0fa0*/  @!P1 IMAD.IADD R10, R9, 0x1, R10 ;  /* 0x00000001090a9824 */ /* 0x000fe200078e020a */
[----:B--2---:R-:W-:Y:S02]  /*0fb0*/  SEL R5, R5, RZ, !P0 ;  /* 0x000000ff05057207 */ /* 0x004fe40004000000 */
[----:B------:R-:W-:-:S03]  /*0fc0*/  ISETP.GT.AND P0, PT, R6, R7, PT ;  /* 0x000000070600720c */ /* 0x000fc60003f04270 */
[----:B------:R-:W-:-:S05]  /*0fd0*/  IMAD.IADD R4, R8, 0x1, R5 ;  /* 0x0000000108047824 */ /* 0x000fca00078e0205 */
[----:B------:R-:W1:Y:S02]  /*0fe0*/  SHFL.DOWN PT, R5, R4, 0x10, R7 ;  /* 0x0a00000004057989 */ /* 0x000e6400000e0007 */
[----:B-1----:R-:W-:Y:S02]  /*0ff0*/  SEL R5, R5, RZ, !P0 ;  /* 0x000000ff05057207 */ /* 0x002fe40004000000 */
[----:B------:R-:W-:-:S03]  /*1000*/  ISETP.NE.AND P0, PT, R2, RZ, PT ;  /* 0x000000ff0200720c */ /* 0x000fc60003f05270 */
[----:B------:R-:W-:-:S05]  /*1010*/  IMAD.IADD R11, R4, 0x1, R5 ;  /* 0x00000001040b7824 */ /* 0x000fca00078e0205 */
[----:B------:R1:W-:Y:S01]  /*1020*/  @!P1 STS [R10+0x8], R11 ;  /* 0x0000080b0a009388 */ /* 0x0003e20000000800 */
[----:B------:R-:W-:Y:S06]  /*1030*/  BAR.SYNC.DEFER_BLOCKING 0x0 ;  /* 0x0000000000007b1d */ /* 0x000fec0000010000 */
[----:B------:R-:W-:Y:S05]  /*1040*/  @P0 BRA `(.L_x_376) ;  /* 0x0000001000d40947 */ /* 0x000fea0003800000 */
[----:B------:R-:W2:Y:S01]  /*1050*/  S2UR UR5, SR_CgaCtaId ;  /* 0x00000000000579c3 */ /* 0x000ea20000008800 */
[----:B------:R-:W-:Y:S01]  /*1060*/  UMOV UR4, 0x400 ;  /* 0x0000040000047882 */ /* 0x000fe20000000000 */
[C---:B------:R-:W-:Y:S02]  /*1070*/  ISETP.GT.U32.AND P2, PT, R0.reuse, 0x40, PT ;  /* 0x000000400000780c */ /* 0x040fe40003f44070 */
[C---:B------:R-:W-:Y:S02]  /*1080*/  ISETP.GT.U32.AND P1, PT, R0.reuse, 0x20, PT ;  /* 0x000000200000780c */ /* 0x040fe40003f24070 */
[----:B------:R-:W-:Y:S01]  /*1090*/  ISETP.GT.U32.AND P3, PT, R0, 0x80, PT ;  /* 0x000000800000780c */ /* 0x000fe20003f64070 */
[----:B--2---:R-:W-:-:S09]  /*10a0*/  ULEA UR4, UR5, UR4, 0x18 ;  /* 0x0000000405047291 */ /* 0x004fd2000f8ec0ff */
[----:B------:R-:W2:Y:S04]  /*10b0*/  LDS.128 R4, [UR4+0x10] ;  /* 0x00001004ff047984 */ /* 0x000ea80008000c00 */
[----:B------:R-:W3:Y:S04]  /*10c0*/  LDS R2, [UR4+0xc] ;  /* 0x00000c04ff027984 */ /* 0x000ee80008000800 */
[----:B------:R-:W4:Y:S01]  /*10d0*/  LDS.64 R8, [UR4+0x20] ;  /* 0x00002004ff087984 */ /* 0x000f220008000a00 */
[----:B--2---:R-:W-:Y:S02]  /*10e0*/  SEL R4, R4, RZ, P2 ;  /* 0x000000ff04047207 */ /* 0x004fe40001000000 */
[----:B------:R-:W-:-:S02]  /*10f0*/  ISETP.GT.U32.AND P2, PT, R0, 0x60, PT ;  /* 0x000000600000780c */ /* 0x000fc40003f44070 */
[----:B---3--:R-:W-:Y:S02]  /*1100*/  SEL R2, R2, RZ, P1 ;  /* 0x000000ff02027207 */ /* 0x008fe40000800000 */
[----:B------:R-:W-:Y:S02]  /*1110*/  SEL R5, R5, RZ, P2 ;  /* 0x000000ff05057207 */ /* 0x000fe40001000000 */
[----:B------:R-:W-:Y:S02]  /*1120*/  IADD3 R2, PT, PT, R4, R2, R11 ;  /* 0x0000000204027210 */ /* 0x000fe40007ffe00b */
[----:B------:R-:W-:Y:S02]  /*1130*/  ISETP.GT.U32.AND P1, PT, R0, 0xa0, PT ;  /* 0x000000a00000780c */ /* 0x000fe40003f24070 */
[----:B------:R-:W-:Y:S02]  /*1140*/  SEL R6, R6, RZ, P3 ;  /* 0x000000ff06067207 */ /* 0x000fe40001800000 */
[----:B------:R-:W-:-:S02]  /*1150*/  ISETP.GT.U32.AND P2, PT, R0, 0xc0, PT ;  /* 0x000000c00000780c */ /* 0x000fc40003f44070 */
[----:B------:R-:W-:Y:S02]  /*1160*/  ISETP.GT.U32.AND P3, PT, R0, 0xe0, PT ;  /* 0x000000e00000780c */ /* 0x000fe40003f64070 */
[----:B------:R-:W-:Y:S02]  /*1170*/  SEL R7, R7, RZ, P1 ;  /* 0x000000ff07077207 */ /* 0x000fe40000800000 */
[----:B------:R-:W-:Y:S02]  /*1180*/  IADD3 R2, PT, PT, R6, R2, R5 ;  /* 0x0000000206027210 */ /* 0x000fe40007ffe005 */
[----:B----4-:R-:W-:Y:S02]  /*1190*/  SEL R8, R8, RZ, P2 ;  /* 0x000000ff08087207 */ /* 0x010fe40001000000 */
[----:B------:R-:W-:Y:S02]  /*11a0*/  SEL R9, R9, RZ, P3 ;  /* 0x000000ff09097207 */ /* 0x000fe40001800000 */
[----:B------:R-:W-:-:S05]  /*11b0*/  IADD3 R2, PT, PT, R8, R2, R7 ;  /* 0x0000000208027210 */ /* 0x000fca0007ffe007 */
[----:B-1----:R-:W-:Y:S01]  /*11c0*/  IMAD.IADD R11, R2, 0x1, R9 ;  /* 0x00000001020b7824 */ /* 0x002fe200078e0209 */
[----:B------:R-:W-:Y:S06]  /*11d0*/  BRA `(.L_x_376) ;  /* 0x0000001000707947 */ /* 0x000fec0003800000 */
.L_x_361:
[----:B------:R-:W0:Y:S01]  /*11e0*/  S2R R2, SR_TID.X ;  /* 0x0000000000027919 */ /* 0x000e220000002100 */
[----:B------:R-:W1:Y:S02]  /*11f0*/  LDCU.64 UR4, c[0x0][0x380] ;  /* 0x00007000ff0477ac */ /* 0x000e640008000a00 */
[----:B-1----:R-:W-:Y:S01]  /*1200*/  MOV R4, UR4 ;  /* 0x0000000400047c02 */ /* 0x002fe20008000f00 */
[----:B------:R-:W-:Y:S02]  /*1210*/  IMAD.U32 R5, RZ, RZ, UR5 ;  /* 0x00000005ff057e24 */ /* 0x000fe4000f8e00ff */
[----:B0-----:R-:W-:-:S04]  /*1220*/  IMAD R7, R3, 0x1000, R2 ;  /* 0x0000100003077824 */ /* 0x001fc800078e0202 */
[----:B------:R-:W-:-:S05]  /*1230*/  IMAD.WIDE.U32 R6, R7, 0x4, R4 ;  /* 0x0000000407067825 */ /* 0x000fca00078e0004 */
        /* <DEDUP_REMOVED lines=16> */
[----:B------:R-:W-:-:S02]  /*1340*/  ISETP.GE.U32.AND P0, PT, R0, R13, PT ;  /* 0x0000000d0000720c */ /* 0x000fc40003f06070 */
        /* <DEDUP_REMOVED lines=9> */
[----:B------:R-:W-:Y:S01]  /*13e0*/  IMAD R9, R3, 0x1000, R13 ;  /* 0x0000100003097824 */ /* 0x000fe200078e020d */
[----:B------:R-:W-:Y:S01]  /*13f0*/  LOP3.LUT R6, RZ, R2, RZ, 0x33, !PT ;  /* 0x00000002ff067212 */ /* 0x000fe200078e33ff */
[----:B------:R-:W-:Y:S01]  /*1400*/  VIADD R0, R8, 0xfffff000 ;  /* 0xfffff00008007836 */ /* 0x000fe20000000000 */
[----:B------:R-:W-:Y:S02]  /*1410*/  UMOV UR4, URZ ;  /* 0x000000ff00047c82 */ /* 0x000fe40008000000 */
[----:B------:R-:W-:Y:S02]  /*1420*/  IADD3 R6, PT, PT, -R13, R8, R6 ;  /* 0x000000080d067210 */ /* 0x000fe40007ffe106 */
[C---:B------:R-:W-:Y:S02]  /*1430*/  ISETP.GT.U32.AND P0, PT, R9.reuse, R0, PT ;  /* 0x000000000900720c */ /* 0x040fe40003f04070 */
[----:B------:R-:W-:Y:S01]  /*1440*/  IADD3 R7, PT, PT, R9, 0x800, R2 ;  /* 0x0000080009077810 */ /* 0x000fe20007ffe002 */
[----:B------:R-:W-:-:S02]  /*1450*/  IMAD.MOV.U32 R2, RZ, RZ, R9 ;  /* 0x000000ffff027224 */ /* 0x000fc400078e0009 */
[----:B------:R-:W-:-:S08]  /*1460*/  IMAD R6, R3, -0x1000, R6 ;  /* 0xfffff00003067824 */ /* 0x000fd000078e0206 */
[----:B------:R-:W-:Y:S05]  /*1470*/  @P0 BRA `(.L_x_378) ;  /* 0x00000000009c0947 */ /* 0x000fea0003800000 */
[----:B------:R-:W0:Y:S08]  /*1480*/  LDC R8, c[0x0][0x3a8] ;  /* 0x0000ea00ff087b82 */ /* 0x000e300000000800 */
[----:B------:R-:W1:Y:S02]  /*1490*/  LDC.64 R4, c[0x0][0x380] ;  /* 0x0000e000ff047b82 */ /* 0x000e640000000a00 */
.L_x_379:
[----:B------:R-:W2:Y:S02]  /*14a0*/  S2R R10, SR_TID.X ;  /* 0x00000000000a7919 */ /* 0x000ea40000002100 */
[----:B--2---:R-:W-:-:S04]  /*14b0*/  IMAD.IADD R11, R10, 0x1, R9 ;  /* 0x000000010a0b7824 */ /* 0x004fc800078e0209 */
[----:B-1----:R-:W-:-:S05]  /*14c0*/  IMAD.WIDE.U32 R10, R11, 0x4, R4 ;  /* 0x000000040b0a7825 */ /* 0x002fca00078e0004 */
        /* <DEDUP_REMOVED lines=10> */
[----:B------:R-:W5:Y:S01]  /*1570*/  LDG.E R21, desc[UR6][R10.64+0x2c00] ;  /* 0x002c00060a157981 */ /* 0x000f62000c1e1900 */
[----:B--2---:R-:W-:-:S03]  /*1580*/  IADD3 R20, PT, PT, R20, R18, R27 ;  /* 0x0000001214147210 */ /* 0x004fc60007ffe01b */
[----:B------:R-:W2:Y:S04]  /*1590*/  LDG.E R18, desc[UR6][R10.64+0x2800] ;  /* 0x002800060a127981 */ /* 0x000ea8000c1e1900 */
[----:B------:R-:W2:Y:S01]  /*15a0*/  LDG.E R27, desc[UR6][R10.64+0x3800] ;  /* 0x003800060a1b7981 */ /* 0x000ea2000c1e1900 */
[----:B---3--:R-:W-:-:S03]  /*15b0*/  IADD3 R24, PT, PT, R23, R22, R20 ;  /* 0x0000001617187210 */ /* 0x008fc60007ffe014 */
[----:B------:R-:W3:Y:S04]  /*15c0*/  LDG.E R23, desc[UR6][R10.64+0x3000] ;  /* 0x003000060a177981 */ /* 0x000ee8000c1e1900 */
[----:B------:R-:W3:Y:S04]  /*15d0*/  LDG.E R20, desc[UR6][R10.64+0x3400] ;  /* 0x003400060a147981 */ /* 0x000ee8000c1e1900 */
[----:B------:R-:W3:Y:S01]  /*15e0*/  LDG.E R22, desc[UR6][R10.64+0x3c00] ;  /* 0x003c00060a167981 */ /* 0x000ee2000c1e1900 */
[----:B----4-:R-:W-:-:S04]  /*15f0*/  IADD3 R14, PT, PT, R17, R14, R24 ;  /* 0x0000000e110e7210 */ /* 0x010fc80007ffe018 */
[----:B-----5:R-:W-:-:S04]  /*1600*/  IADD3 R14, PT, PT, R19, R16, R14 ;  /* 0x00000010130e7210 */ /* 0x020fc80007ffe00e */
[----:B------:R-:W-:Y:S02]  /*1610*/  IADD3 R12, PT, PT, R15, R12, R14 ;  /* 0x0000000c0f0c7210 */ /* 0x000fe40007ffe00e */
[----:B0-----:R-:W-:-:S04]  /*1620*/  IADD3 R14, PT, PT, -R9, R8, RZ ;  /* 0x00000008090e7210 */ /* 0x001fc80007ffe1ff */
[----:B------:R-:W-:Y:S02]  /*1630*/  ISETP.GE.U32.AND P0, PT, R14, R13, PT ;  /* 0x0000000d0e00720c */ /* 0x000fe40003f06070 */
[----:B--2---:R-:W-:-:S04]  /*1640*/  IADD3 R12, PT, PT, R21, R18, R12 ;  /* 0x00000012150c7210 */ /* 0x004fc80007ffe00c */
[----:B---3--:R-:W-:-:S04]  /*1650*/  IADD3 R12, PT, PT, R20, R23, R12 ;  /* 0x00000017140c7210 */ /* 0x008fc80007ffe00c */
[----:B------:R-:W-:-:S03]  /*1660*/  IADD3 R27, PT, PT, R22, R27, R12 ;  /* 0x0000001b161b7210 */ /* 0x000fc60007ffe00c */
[----:B------:R-:W-:Y:S05]  /*1670*/  @!P0 BRA `(.L_x_377) ;  /* 0x00000008009c8947 */ /* 0x000fea0003800000 */
[C---:B------:R-:W-:Y:S01]  /*1680*/  IMAD.IADD R9, R13.reuse, 0x1, R9 ;  /* 0x000000010d097824 */ /* 0x040fe200078e0209 */
[----:B------:R-:W-:Y:S01]  /*1690*/  UIADD3 UR4, UPT, UPT, UR4, 0x1, URZ ;  /* 0x0000000104047890 */ /* 0x000fe2000fffe0ff */
[----:B------:R-:W-:Y:S02]  /*16a0*/  IMAD.IADD R2, R13, 0x1, R2 ;  /* 0x000000010d027824 */ /* 0x000fe400078e0202 */
[----:B------:R-:W-:Y:S01]  /*16b0*/  IMAD.IADD R6, R6, 0x1, -R13 ;  /* 0x0000000106067824 */ /* 0x000fe200078e0a0d */
[----:B------:R-:W-:Y:S01]  /*16c0*/  ISETP.GT.U32.AND P0, PT, R9, R0, PT ;  /* 0x000000000900720c */ /* 0x000fe20003f04070 */
[----:B------:R-:W-:-:S12]  /*16d0*/  IMAD.IADD R7, R13, 0x1, R7 ;  /* 0x000000010d077824 */ /* 0x000fd800078e0207 */
[----:B------:R-:W-:Y:S05]  /*16e0*/  @!P0 BRA `(.L_x_379) ;  /* 0xfffffffc006c8947 */ /* 0x000fea000383ffff */
.L_x_378:
[----:B------:R-:W0:Y:S01]  /*16f0*/  S2R R13, SR_TID.X ;  /* 0x00000000000d7919 */ /* 0x000e220000002100 */
[----:B------:R-:W-:Y:S01]  /*1700*/  IMAD.IADD R0, R8, 0x1, -R9 ;  /* 0x0000000108007824 */ /* 0x000fe200078e0a09 */
[----:B------:R-:W-:Y:S04]  /*1710*/  BSSY.RECONVERGENT B1, `(.L_x_377) ;  /* 0x000009d000017945 */ /* 0x000fe80003800200 */
[----:B0-----:R-:W-:-:S04]  /*1720*/  ISETP.GE.AND P0, PT, R13, R0, PT ;  /* 0x000000000d00720c */ /* 0x001fc80003f06270 */
[----:B------:R-:W-:-:S13]  /*1730*/  ISETP.GE.U32.OR P0, PT, R9, R8, P0 ;  /* 0x000000080900720c */ /* 0x000fda0000706470 */
[----:B------:R-:W-:Y:S05]  /*1740*/  @P0 BRA `(.L_x_380) ;  /* 0x0000000800640947 */ /* 0x000fea0003800000 */
[----:B------:R-:W0:Y:S01]  /*1750*/  LDC R10, c[0x0][0x3ac] ;  /* 0x0000eb00ff0a7b82 */ /* 0x000e220000000800 */
[----:B------:R-:W-:Y:S01]  /*1760*/  LOP3.LUT R11, RZ, R13, RZ, 0x33, !PT ;  /* 0x0000000dff0b7212 */ /* 0x000fe200078e33ff */
[----:B------:R-:W-:Y:S06]  /*1770*/  BSSY.RECONVERGENT B2, `(.L_x_381) ;  /* 0x000004f000027945 */ /* 0x000fec0003800200 */
[----:B------:R-:W1:Y:S01]  /*1780*/  LDC R0, c[0x0][0x3ac] ;  /* 0x0000eb00ff007b82 */ /* 0x000e620000000800 */
[----:B0-----:R-:W-:-:S05]  /*1790*/  IMAD.SHL.U32 R10, R10, 0x1000, RZ ;  /* 0x000010000a0a7824 */ /* 0x001fca00078e00ff */
[----:B------:R-:W-:-:S04]  /*17a0*/  LEA R10, R3, R10, 0xc ;  /* 0x0000000a030a7211 */ /* 0x000fc800078e60ff */
[----:B------:R-:W-:Y:S01]  /*17b0*/  IADD3 R8, PT, PT, -R10, R8, R11 ;  /* 0x000000080a087210 */ /* 0x000fe20007ffe10b */
[----:B-1----:R-:W-:Y:S02]  /*17c0*/  IMAD R11, R0, UR4, RZ ;  /* 0x00000004000b7c24 */ /* 0x002fe4000f8e02ff */
[----:B------:R-:W-:Y:S02]  /*17d0*/  IMAD.MOV.U32 R0, RZ, RZ, R13 ;  /* 0x000000ffff007224 */ /* 0x000fe400078e000d */
[----:B------:R-:W-:-:S05]  /*17e0*/  IMAD R8, R11, -0x1000, R8 ;  /* 0xfffff0000b087824 */ /* 0x000fca00078e0208 */
[C---:B------:R-:W-:Y:S02]  /*17f0*/  ISETP.GE.U32.AND P0, PT, R8.reuse, 0xf00, PT ;  /* 0x00000f000800780c */ /* 0x040fe40003f06070 */
[----:B------:R-:W-:-:S04]  /*1800*/  LEA.HI R8, R8, 0x1, RZ, 0x18 ;  /* 0x0000000108087811 */ /* 0x000fc800078fc0ff */
[----:B------:R-:W-:-:S07]  /*1810*/  LOP3.LUT R10, R8, 0xf, RZ, 0xc0, !PT ;  /* 0x0000000f080a7812 */ /* 0x000fce00078ec0ff */
[----:B------:R-:W-:Y:S05]  /*1820*/  @!P0 BRA `(.L_x_382) ;  /* 0x00000004000c8947 */ /* 0x000fea0003800000 */
[----:B------:R-:W-:Y:S01]  /*1830*/  LEA.HI R0, R6, 0x1, RZ, 0x18 ;  /* 0x0000000106007811 */ /* 0x000fe200078fc0ff */
[----:B------:R-:W-:Y:S01]  /*1840*/  BSSY.RECONVERGENT B3, `(.L_x_383) ;  /* 0x0000040000037945 */ /* 0x000fe20003800200 */
[----:B------:R-:W-:Y:S02]  /*1850*/  LOP3.LUT R11, R13, 0x800, RZ, 0xfc, !PT ;  /* 0x000008000d0b7812 */ /* 0x000fe400078efcff */
[----:B------:R-:W-:-:S05]  /*1860*/  LOP3.LUT R0, R0, 0x1fffff0, RZ, 0xc0, !PT ;  /* 0x01fffff000007812 */ /* 0x000fca00078ec0ff */
[----:B------:R-:W-:-:S07]  /*1870*/  IMAD.MOV R0, RZ, RZ, -R0 ;  /* 0x000000ffff007224 */ /* 0x000fce00078e0a00 */
.L_x_384:
[C---:B------:R-:W-:Y:S02]  /*1880*/  VIADD R15, R7.reuse, 0xfffff800 ;  /* 0xfffff800070f7836 */ /* 0x040fe40000000000 */
[----:B------:R-:W-:Y:S02]  /*1890*/  VIADD R21, R7, 0xfffff900 ;  /* 0xfffff90007157836 */ /* 0x000fe40000000000 */
[----:B------:R-:W-:-:S04]  /*18a0*/  IMAD.WIDE.U32 R14, R15, 0x4, R4 ;  /* 0x000000040f0e7825 */ /* 0x000fc800078e0004 */
[--C-:B------:R-:W-:Y:S01]  /*18b0*/  IMAD.WIDE.U32 R20, R21, 0x4, R4.reuse ;  /* 0x0000000415147825 */ /* 0x100fe200078e0004 */
[----:B------:R0:W2:Y:S04]  /*18c0*/  LDG.E R28, desc[UR6][R14.64] ;  /* 0x000000060e1c7981 */ /* 0x0000a8000c1e1900 */
[----:B------:R-:W2:Y:S01]  /*18d0*/  LDG.E R29, desc[UR6][R20.64] ;  /* 0x00000006141d7981 */ /* 0x000ea2000c1e1900 */
[C---:B------:R-:W-:Y:S02]  /*18e0*/  VIADD R17, R7.reuse, 0xfffffa00 ;  /* 0xfffffa0007117836 */ /* 0x040fe40000000000 */
[----:B------:R-:W-:Y:S02]  /*18f0*/  VIADD R19, R7, 0xfffffb00 ;  /* 0xfffffb0007137836 */ /* 0x000fe40000000000 */
[----:B------:R-:W-:-:S04]  /*1900*/  IMAD.WIDE.U32 R16, R17, 0x4, R4 ;  /* 0x0000000411107825 */ /* 0x000fc800078e0004 */
[--C-:B------:R-:W-:Y:S01]  /*1910*/  IMAD.WIDE.U32 R18, R19, 0x4, R4.reuse ;  /* 0x0000000413127825 */ /* 0x100fe200078e0004 */
[----:B------:R1:W3:Y:S04]  /*1920*/  LDG.E R13, desc[UR6][R16.64] ;  /* 0x00000006100d7981 */ /* 0x0002e8000c1e1900 */
[----:B------:R4:W3:Y:S01]  /*1930*/  LDG.E R12, desc[UR6][R18.64] ;  /* 0x00000006120c7981 */ /* 0x0008e2000c1e1900 */
[C---:B------:R-:W-:Y:S01]  /*1940*/  VIADD R22, R7.reuse, 0xfffffd00 ;  /* 0xfffffd0007167836 */ /* 0x040fe20000000000 */
[C---:B------:R-:W-:Y:S01]  /*1950*/  IADD3 R23, PT, PT, R7.reuse, -0x400, RZ ;  /* 0xfffffc0007177810 */ /* 0x040fe20007ffe0ff */
[----:B------:R-:W-:Y:S02]  /*1960*/  VIADD R26, R7, 0xfffffe00 ;  /* 0xfffffe00071a7836 */ /* 0x000fe40000000000 */
[----:B0-----:R-:W-:-:S04]  /*1970*/  IMAD.WIDE.U32 R14, R22, 0x4, R4 ;  /* 0x00000004160e7825 */ /* 0x001fc800078e0004 */
[--C-:B-1----:R-:W-:Y:S02]  /*1980*/  IMAD.WIDE.U32 R16, R26, 0x4, R4.reuse ;  /* 0x000000041a107825 */ /* 0x102fe400078e0004 */
[----:B------:R0:W5:Y:S02]  /*1990*/  LDG.E R26, desc[UR6][R14.64] ;  /* 0x000000060e1a7981 */ /* 0x000164000c1e1900 */
[C-C-:B------:R-:W-:Y:S02]  /*19a0*/  IMAD.WIDE.U32 R24, R7.reuse, 0x4, R4.reuse ;  /* 0x0000000407187825 */ /* 0x140fe400078e0004 */
[----:B------:R-:W5:Y:S02]  /*19b0*/  LDG.E R16, desc[UR6][R16.64] ;  /* 0x0000000610107981 */ /* 0x000f64000c1e1900 */
[----:B----4-:R-:W-:Y:S02]  /*19c0*/  VIADD R19, R7, 0xffffff00 ;  /* 0xffffff0007137836 */ /* 0x010fe40000000000 */
[----:B------:R-:W-:Y:S01]  /*19d0*/  IMAD.WIDE.U32 R20, R23, 0x4, R4 ;  /* 0x0000000417147825 */ /* 0x000fe200078e0004 */
[----:B------:R-:W4:Y:S03]  /*19e0*/  LDG.E R24, desc[UR6][R24.64] ;  /* 0x0000000618187981 */ /* 0x000f26000c1e1900 */
[----:B0-----:R-:W-:-:S02]  /*19f0*/  VIADD R15, R7, 0x200 ;  /* 0x00000200070f7836 */ /* 0x001fc40000000000 */
[----:B------:R-:W-:Y:S02]  /*1a00*/  VIADD R23, R7, 0x100 ;  /* 0x0000010007177836 */ /* 0x000fe40000000000 */
[--C-:B------:R-:W-:Y:S01]  /*1a10*/  IMAD.WIDE.U32 R18, R19, 0x4, R4.reuse ;  /* 0x0000000413127825 */ /* 0x100fe200078e0004 */
[----:B------:R0:W5:Y:S03]  /*1a20*/  LDG.E R25, desc[UR6][R20.64] ;  /* 0x0000000614197981 */ /* 0x000166000c1e1900 */
[----:B------:R-:W-:Y:S02]  /*1a30*/  IMAD.WIDE.U32 R22, R23, 0x4, R4 ;  /* 0x0000000417167825 */ /* 0x000fe400078e0004 */
[----:B------:R-:W4:Y:S04]  /*1a40*/  LDG.E R19, desc[UR6][R18.64] ;  /* 0x0000000612137981 */ /* 0x000f28000c1e1900 */
[----:B------:R1:W4:Y:S01]  /*1a50*/  LDG.E R23, desc[UR6][R22.64] ;  /* 0x0000000616177981 */ /* 0x000322000c1e1900 */
[----:B0-----:R-:W-:-:S04]  /*1a60*/  VIADD R21, R7, 0x300 ;  /* 0x0000030007157836 */ /* 0x001fc80000000000 */
[----:B------:R-:W-:-:S04]  /*1a70*/  IMAD.WIDE.U32 R20, R21, 0x4, R4 ;  /* 0x0000000415147825 */ /* 0x000fc800078e0004 */
[----:B-1----:R-:W-:Y:S02]  /*1a80*/  VIADD R22, R7, 0x700 ;  /* 0x0000070007167836 */ /* 0x002fe40000000000 */
[----:B------:R-:W4:Y:S01]  /*1a90*/  LDG.E R21, desc[UR6][R20.64] ;  /* 0x0000000614157981 */ /* 0x000f22000c1e1900 */
[----:B--2---:R-:W-:Y:S01]  /*1aa0*/  IADD3 R27, PT, PT, R29, R28, R27 ;  /* 0x0000001c1d1b7210 */ /* 0x004fe20007ffe01b */
[----:B------:R-:W-:Y:S01]  /*1ab0*/  IMAD.WIDE.U32 R28, R15, 0x4, R4 ;  /* 0x000000040f1c7825 */ /* 0x000fe200078e0004 */
[----:B------:R-:W-:-:S05]  /*1ac0*/  IADD3 R15, PT, PT, R7, 0x400, RZ ;  /* 0x00000400070f7810 */ /* 0x000fca0007ffe0ff */
[----:B------:R0:W2:Y:S01]  /*1ad0*/  LDG.E R28, desc[UR6][R28.64] ;  /* 0x000000061c1c7981 */ /* 0x0000a2000c1e1900 */
[----:B------:R-:W-:-:S05]  /*1ae0*/  IMAD.WIDE.U32 R14, R15, 0x4, R4 ;  /* 0x000000040f0e7825 */ /* 0x000fca00078e0004 */
[----:B------:R1:W2:Y:S01]  /*1af0*/  LDG.E R17, desc[UR6][R14.64] ;  /* 0x000000060e117981 */ /* 0x0002a2000c1e1900 */
[----:B---3--:R-:W-:Y:S01]  /*1b00*/  IADD3 R27, PT, PT, R12, R13, R27 ;  /* 0x0000000d0c1b7210 */ /* 0x008fe20007ffe01b */
[----:B0-----:R-:W-:-:S04]  /*1b10*/  VIADD R29, R7, 0x500 ;  /* 0x00000500071d7836 */ /* 0x001fc80000000000 */
[----:B------:R-:W-:-:S04]  /*1b20*/  IMAD.WIDE.U32 R12, R29, 0x4, R4 ;  /* 0x000000041d0c7825 */ /* 0x000fc800078e0004 */
[----:B-1----:R-:W-:Y:S01]  /*1b30*/  VIADD R15, R7, 0x600 ;  /* 0x00000600070f7836 */ /* 0x002fe20000000000 */
[----:B------:R0:W3:Y:S03]  /*1b40*/  LDG.E R18, desc[UR6][R12.64] ;  /* 0x000000060c127981 */ /* 0x0000e6000c1e1900 */
[----:B------:R-:W-:-:S04]  /*1b50*/  IMAD.WIDE.U32 R14, R15, 0x4, R4 ;  /* 0x000000040f0e7825 */ /* 0x000fc800078e0004 */
[----:B0-----:R-:W-:Y:S02]  /*1b60*/  IMAD.WIDE.U32 R12, R22, 0x4, R4 ;  /* 0x00000004160c7825 */ /* 0x001fe400078e0004 */
[----:B------:R-:W3:Y:S04]  /*1b70*/  LDG.E R22, desc[UR6][R14.64] ;  /* 0x000000060e167981 */ /* 0x000ee8000c1e1900 */
[----:B------:R-:W3:Y:S01]  /*1b80*/  LDG.E R20, desc[UR6][R12.64] ;  /* 0x000000060c147981 */ /* 0x000ee2000c1e1900 */
[----:B------:R-:W-:Y:S01]  /*1b90*/  VIADD R0, R0, 0x10 ;  /* 0x0000001000007836 */ /* 0x000fe20000000000 */
[----:B-----5:R-:W-:-:S04]  /*1ba0*/  IADD3 R25, PT, PT, R26, R25, R27 ;  /* 0x000000191a197210 */ /* 0x020fc80007ffe01b */
[----:B----4-:R-:W-:Y:S02]  /*1bb0*/  IADD3 R16, PT, PT, R19, R16, R25 ;  /* 0x0000001013107210 */ /* 0x010fe40007ffe019 */
[----:B------:R-:W-:Y:S02]  /*1bc0*/  ISETP.NE.AND P0, PT, R0, RZ, PT ;  /* 0x000000ff0000720c */ /* 0x000fe40003f05270 */
[----:B------:R-:W-:Y:S01]  /*1bd0*/  IADD3 R16, PT, PT, R23, R24, R16 ;  /* 0x0000001817107210 */ /* 0x000fe20007ffe010 */
[----:B------:R-:W-:Y:S02]  /*1be0*/  VIADD R11, R11, 0x1000 ;  /* 0x000010000b0b7836 */ /* 0x000fe40000000000 */
[----:B------:R-:W-:Y:S01]  /*1bf0*/  VIADD R7, R7, 0x1000 ;  /* 0x0000100007077836 */ /* 0x000fe20000000000 */
[----:B--2---:R-:W-:-:S04]  /*1c00*/  IADD3 R16, PT, PT, R21, R28, R16 ;  /* 0x0000001c15107210 */ /* 0x004fc80007ffe010 */
[----:B---3--:R-:W-:-:S04]  /*1c10*/  IADD3 R17, PT, PT, R18, R17, R16 ;  /* 0x0000001112117210 */ /* 0x008fc80007ffe010 */
[----:B------:R-:W-:Y:S01]  /*1c20*/  IADD3 R27, PT, PT, R20, R22, R17 ;  /* 0x00000016141b7210 */ /* 0x000fe20007ffe011 */
[----:B------:R-:W-:Y:S06]  /*1c30*/  @P0 BRA `(.L_x_384) ;  /* 0xfffffffc00100947 */ /* 0x000fec000383ffff */
[----:B------:R-:W-:Y:S05]  /*1c40*/  BSYNC.RECONVERGENT B3 ;  /* 0x0000000000037941 */ /* 0x000fea0003800200 */
.L_x_383:
[----:B------:R-:W-:-:S07]  /*1c50*/  IADD3 R0, PT, PT, R11, -0x800, RZ ;  /* 0xfffff8000b007810 */ /* 0x000fce0007ffe0ff */
.L_x_382:
[----:B------:R-:W-:Y:S05]  /*1c60*/  BSYNC.RECONVERGENT B2 ;  /* 0x0000000000027941 */ /* 0x000fea0003800200 */
.L_x_381:
[----:B------:R-:W-:-:S13]  /*1c70*/  ISETP.NE.AND P0, PT, R10, RZ, PT ;  /* 0x000000ff0a00720c */ /* 0x000fda0003f05270 */
[----:B------:R-:W-:Y:S05]  /*1c80*/  @!P0 BRA `(.L_x_380) ;  /* 0x0000000400148947 */ /* 0x000fea0003800000 */
[----:B------:R-:W-:Y:S01]  /*1c90*/  ISETP.GE.U32.AND P0, PT, R10, 0x8, PT ;  /* 0x000000080a00780c */ /* 0x000fe20003f06070 */
[----:B------:R-:W-:Y:S01]  /*1ca0*/  BSSY.RECONVERGENT B2, `(.L_x_385) ;  /* 0x0000021000027945 */ /* 0x000fe20003800200 */
[----:B------:R-:W-:-:S04]  /*1cb0*/  LOP3.LUT R23, R8, 0x7, RZ, 0xc0, !PT ;  /* 0x0000000708177812 */ /* 0x000fc800078ec0ff */
[----:B------:R-:W-:-:S07]  /*1cc0*/  ISETP.NE.AND P1, PT, R23, RZ, PT ;  /* 0x000000ff1700720c */ /* 0x000fce0003f25270 */
[----:B------:R-:W-:Y:S06]  /*1cd0*/  @!P0 BRA `(.L_x_386) ;  /* 0x0000000000748947 */ /* 0x000fec0003800000 */
[----:B------:R-:W-:-:S04]  /*1ce0*/  IMAD.IADD R11, R0, 0x1, R9 ;  /* 0x00000001000b7824 */ /* 0x000fc800078e0209 */
[C---:B------:R-:W-:Y:S02]  /*1cf0*/  VIADD R19, R11.reuse, 0x100 ;  /* 0x000001000b137836 */ /* 0x040fe40000000000 */
[C---:B------:R-:W-:Y:S02]  /*1d00*/  VIADD R21, R11.reuse, 0x200 ;  /* 0x000002000b157836 */ /* 0x040fe40000000000 */
[C---:B------:R-:W-:Y:S02]  /*1d10*/  VIADD R13, R11.reuse, 0x300 ;  /* 0x000003000b0d7836 */ /* 0x040fe40000000000 */
[----:B------:R-:W-:-:S04]  /*1d20*/  IMAD.WIDE.U32 R16, R11, 0x4, R4 ;  /* 0x000000040b107825 */ /* 0x000fc800078e0004 */
[--C-:B------:R-:W-:Y:S01]  /*1d30*/  IMAD.WIDE.U32 R18, R19, 0x4, R4.reuse ;  /* 0x0000000413127825 */ /* 0x100fe200078e0004 */
[----:B------:R0:W2:Y:S03]  /*1d40*/  LDG.E R22, desc[UR6][R16.64] ;  /* 0x0000000610167981 */ /* 0x0000a6000c1e1900 */
[--C-:B------:R-:W-:Y:S01]  /*1d50*/  IMAD.WIDE.U32 R20, R21, 0x4, R4.reuse ;  /* 0x0000000415147825 */ /* 0x100fe200078e0004 */
[----:B------:R1:W2:Y:S03]  /*1d60*/  LDG.E R7, desc[UR6][R18.64] ;  /* 0x0000000612077981 */ /* 0x0002a6000c1e1900 */
[C---:B------:R-:W-:Y:S02]  /*1d70*/  VIADD R15, R11.reuse, 0x400 ;  /* 0x000004000b0f7836 */ /* 0x040fe40000000000 */
[C---:B------:R-:W-:Y:S01]  /*1d80*/  VIADD R25, R11.reuse, 0x500 ;  /* 0x000005000b197836 */ /* 0x040fe20000000000 */
[----:B------:R-:W-:Y:S01]  /*1d90*/  IADD3 R29, PT, PT, R11, 0x600, RZ ;  /* 0x000006000b1d7810 */ /* 0x000fe20007ffe0ff */
[----:B------:R-:W-:Y:S01]  /*1da0*/  IMAD.WIDE.U32 R12, R13, 0x4, R4 ;  /* 0x000000040d0c7825 */ /* 0x000fe200078e0004 */
[----:B------:R-:W3:Y:S03]  /*1db0*/  LDG.E R20, desc[UR6][R20.64] ;  /* 0x0000000614147981 */ /* 0x000ee6000c1e1900 */
[----:B------:R-:W-:-:S02]  /*1dc0*/  VIADD R24, R11, 0x700 ;  /* 0x000007000b187836 */ /* 0x000fc40000000000 */
[--C-:B------:R-:W-:Y:S01]  /*1dd0*/  IMAD.WIDE.U32 R14, R15, 0x4, R4.reuse ;  /* 0x000000040f0e7825 */ /* 0x100fe200078e0004 */
[----:B------:R-:W3:Y:S03]  /*1de0*/  LDG.E R12, desc[UR6][R12.64] ;  /* 0x000000060c0c7981 */ /* 0x000ee6000c1e1900 */
[--C-:B------:R-:W-:Y:S02]  /*1df0*/  IMAD.WIDE.U32 R10, R25, 0x4, R4.reuse ;  /* 0x00000004190a7825 */ /* 0x100fe400078e0004 */
[----:B------:R-:W4:Y:S02]  /*1e00*/  LDG.E R14, desc[UR6][R14.64] ;  /* 0x000000060e0e7981 */ /* 0x000f24000c1e1900 */
[--C-:B0-----:R-:W-:Y:S02]  /*1e10*/  IMAD.WIDE.U32 R16, R29, 0x4, R4.reuse ;  /* 0x000000041d107825 */ /* 0x101fe400078e0004 */
[----:B------:R-:W4:Y:S02]  /*1e20*/  LDG.E R10, desc[UR6][R10.64] ;  /* 0x000000060a0a7981 */ /* 0x000f24000c1e1900 */
[----:B-1----:R-:W-:-:S02]  /*1e30*/  IMAD.WIDE.U32 R18, R24, 0x4, R4 ;  /* 0x0000000418127825 */ /* 0x002fc400078e0004 */
[----:B------:R-:W5:Y:S04]  /*1e40*/  LDG.E R16, desc[UR6][R16.64] ;  /* 0x0000000610107981 */ /* 0x000f68000c1e1900 */
[----:B------:R-:W5:Y:S01]  /*1e50*/  LDG.E R18, desc[UR6][R18.64] ;  /* 0x0000000612127981 */ /* 0x000f62000c1e1900 */
[----:B------:R-:W-:Y:S01]  /*1e60*/  VIADD R0, R0, 0x800 ;  /* 0x0000080000007836 */ /* 0x000fe20000000000 */
[----:B--2---:R-:W-:-:S04]  /*1e70*/  IADD3 R7, PT, PT, R7, R22, R27 ;  /* 0x0000001607077210 */ /* 0x004fc80007ffe01b */
[----:B---3--:R-:W-:-:S04]  /*1e80*/  IADD3 R7, PT, PT, R12, R20, R7 ;  /* 0x000000140c077210 */ /* 0x008fc80007ffe007 */
[----:B----4-:R-:W-:-:S04]  /*1e90*/  IADD3 R7, PT, PT, R10, R14, R7 ;  /* 0x0000000e0a077210 */ /* 0x010fc80007ffe007 */
[----:B-----5:R-:W-:-:S07]  /*1ea0*/  IADD3 R27, PT, PT, R18, R16, R7 ;  /* 0x00000010121b7210 */ /* 0x020fce0007ffe007 */
.L_x_386:
[----:B------:R-:W-:Y:S05]  /*1eb0*/  BSYNC.RECONVERGENT B2 ;  /* 0x0000000000027941 */ /* 0x000fea0003800200 */
.L_x_385:
[----:B------:R-:W-:Y:S05]  /*1ec0*/  @!P1 BRA `(.L_x_380) ;  /* 0x0000000000849947 */ /* 0x000fea0003800000 */
[----:B------:R-:W-:Y:S01]  /*1ed0*/  ISETP.GE.U32.AND P0, PT, R23, 0x4, PT ;  /* 0x000000041700780c */ /* 0x000fe20003f06070 */
[----:B------:R-:W-:Y:S01]  /*1ee0*/  BSSY.RECONVERGENT B2, `(.L_x_387) ;  /* 0x0000012000027945 */ /* 0x000fe20003800200 */
[----:B------:R-:W-:-:S11]  /*1ef0*/  LOP3.LUT P1, RZ, R8, 0x3, RZ, 0xc0, !PT ;  /* 0x0000000308ff7812 */ /* 0x000fd6000782c0ff */
[----:B------:R-:W-:Y:S05]  /*1f00*/  @!P0 BRA `(.L_x_388) ;  /* 0x00000000003c8947 */ /* 0x000fea0003800000 */
[----:B------:R-:W-:-:S04]  /*1f10*/  IMAD.IADD R7, R0, 0x1, R9 ;  /* 0x0000000100077824 */ /* 0x000fc800078e0209 */
[C---:B------:R-:W-:Y:S02]  /*1f20*/  VIADD R11, R7.reuse, 0x100 ;  /* 0x00000100070b7836 */ /* 0x040fe40000000000 */
[----:B------:R-:W-:-:S04]  /*1f30*/  IMAD.WIDE.U32 R8, R7, 0x4, R4 ;  /* 0x0000000407087825 */ /* 0x000fc800078e0004 */
[C---:B------:R-:W-:Y:S02]  /*1f40*/  VIADD R13, R7.reuse, 0x200 ;  /* 0x00000200070d7836 */ /* 0x040fe40000000000 */
[----:B------:R-:W-:Y:S01]  /*1f50*/  VIADD R15, R7, 0x300 ;  /* 0x00000300070f7836 */ /* 0x000fe20000000000 */
[----:B------:R-:W2:Y:S01]  /*1f60*/  LDG.E R8, desc[UR6][R8.64] ;  /* 0x0000000608087981 */ /* 0x000ea2000c1e1900 */
[----:B------:R-:W-:-:S04]  /*1f70*/  IMAD.WIDE.U32 R10, R11, 0x4, R4 ;  /* 0x000000040b0a7825 */ /* 0x000fc800078e0004 */
[--C-:B------:R-:W-:Y:S02]  /*1f80*/  IMAD.WIDE.U32 R12, R13, 0x4, R4.reuse ;  /* 0x000000040d0c7825 */ /* 0x100fe400078e0004 */
[----:B------:R-:W2:Y:S02]  /*1f90*/  LDG.E R10, desc[UR6][R10.64] ;  /* 0x000000060a0a7981 */ /* 0x000ea4000c1e1900 */
[----:B------:R-:W-:Y:S02]  /*1fa0*/  IMAD.WIDE.U32 R14, R15, 0x4, R4 ;  /* 0x000000040f0e7825 */ /* 0x000fe400078e0004 */
[----:B------:R-:W3:Y:S04]  /*1fb0*/  LDG.E R12, desc[UR6][R12.64] ;  /* 0x000000060c0c7981 */ /* 0x000ee8000c1e1900 */
[----:B------:R-:W3:Y:S01]  /*1fc0*/  LDG.E R14, desc[UR6][R14.64] ;  /* 0x000000060e0e7981 */ /* 0x000ee2000c1e1900 */
[----:B------:R-:W-:-:S02]  /*1fd0*/  IADD3 R0, PT, PT, R0, 0x400, RZ ;  /* 0x0000040000007810 */ /* 0x000fc40007ffe0ff */
[----:B--2---:R-:W-:-:S04]  /*1fe0*/  IADD3 R27, PT, PT, R10, R8, R27 ;  /* 0x000000080a1b7210 */ /* 0x004fc80007ffe01b */
[----:B---3--:R-:W-:-:S07]  /*1ff0*/  IADD3 R27, PT, PT, R14, R12, R27 ;  /* 0x0000000c0e1b7210 */ /* 0x008fce0007ffe01b */
.L_x_388:
[----:B------:R-:W-:Y:S05]  /*2000*/  BSYNC.RECONVERGENT B2 ;  /* 0x0000000000027941 */ /* 0x000fea0003800200 */
.L_x_387:
[----:B------:R-:W-:Y:S05]  /*2010*/  @!P1 BRA `(.L_x_380) ;  /* 0x0000000000309947 */ /* 0x000fea0003800000 */
[----:B------:R-:W-:Y:S01]  /*2020*/  LOP3.LUT R6, R6, 0xffff, RZ, 0xc0, !PT ;  /* 0x0000ffff06067812 */ /* 0x000fe200078ec0ff */
[----:B------:R-:W-:-:S03]  /*2030*/  IMAD.IADD R9, R0, 0x1, R2 ;  /* 0x0000000100097824 */ /* 0x000fc600078e0202 */
[----:B------:R-:W-:-:S04]  /*2040*/  LEA.HI R6, R6, 0x1, RZ, 0x18 ;  /* 0x0000000106067811 */ /* 0x000fc800078fc0ff */
[----:B------:R-:W-:-:S05]  /*2050*/  LOP3.LUT R6, R6, 0x3, RZ, 0xc0, !PT ;  /* 0x0000000306067812 */ /* 0x000fca00078ec0ff */
[----:B------:R-:W-:-:S07]  /*2060*/  IMAD.MOV R0, RZ, RZ, -R6 ;  /* 0x000000ffff007224 */ /* 0x000fce00078e0a06 */
.L_x_389:
[----:B------:R-:W-:-:S06]  /*2070*/  IMAD.WIDE.U32 R6, R9, 0x4, R4 ;  /* 0x0000000409067825 */ /* 0x000fcc00078e0004 */
[----:B------:R-:W2:Y:S01]  /*2080*/  LDG.E R6, desc[UR6][R6.64] ;  /* 0x0000000606067981 */ /* 0x000ea2000c1e1900 */
[----:B------:R-:W-:Y:S02]  /*2090*/  VIADD R0, R0, 0x1 ;  /* 0x0000000100007836 */ /* 0x000fe40000000000 */
[----:B------:R-:W-:-:S03]  /*20a0*/  VIADD R9, R9, 0x100 ;  /* 0x0000010009097836 */ /* 0x000fc60000000000 */
[----:B------:R-:W-:Y:S01]  /*20b0*/  ISETP.NE.AND P0, PT, R0, RZ, PT ;  /* 0x000000ff0000720c */ /* 0x000fe20003f05270 */
[----:B--2---:R-:W-:-:S12]  /*20c0*/  IMAD.IADD R27, R6, 0x1, R27 ;  /* 0x00000001061b7824 */ /* 0x004fd800078e021b */
[----:B------:R-:W-:Y:S05]  /*20d0*/  @P0 BRA `(.L_x_389) ;  /* 0xfffffffc00e40947 */ /* 0x000fea000383ffff */
.L_x_380:
[----:B------:R-:W-:Y:S05]  /*20e0*/  BSYNC.RECONVERGENT B1 ;  /* 0x0000000000017941 */ /* 0x000fea0003800200 */
.L_x_377:
[----:B------:R-:W0:Y:S01]  /*20f0*/  S2R R9, SR_LANEID ;  /* 0x0000000000097919 */ /* 0x000e220000000000 */
[----:B------:R-:W1:Y:S01]  /*2100*/  SHFL.DOWN PT, R0, R27, 0x1, 0x1f ;  /* 0x08201f001b007f89 */ /* 0x000e6200000e0000 */
[----:B------:R-:W2:Y:S01]  /*2110*/  S2R R8, SR_TID.X ;  /* 0x0000000000087919 */ /* 0x000ea20000002100 */
[C---:B0-----:R-:W-:Y:S02]  /*2120*/  ISETP.GT.AND P0, PT, R9.reuse, 0x1e, PT ;  /* 0x0000001e0900780c */ /* 0x041fe40003f04270 */
[C---:B------:R-:W-:Y:S02]  /*2130*/  ISETP.NE.AND P1, PT, R9.reuse, RZ, PT ;  /* 0x000000ff0900720c */ /* 0x040fe40003f25270 */
[----:B-1----:R-:W-:Y:S02]  /*2140*/  SEL R0, R0, RZ, !P0 ;  /* 0x000000ff00007207 */ /* 0x002fe40004000000 */
[----:B------:R-:W-:-:S03]  /*2150*/  ISETP.GT.AND P0, PT, R9, 0x1d, PT ;  /* 0x0000001d0900780c */ /* 0x000fc60003f04270 */
[----:B------:R-:W-:-:S05]  /*2160*/  IMAD.IADD R0, R0, 0x1, R27 ;  /* 0x0000000100007824 */ /* 0x000fca00078e021b */
[----:B------:R-:W0:Y:S01]  /*2170*/  SHFL.DOWN PT, R2, R0, 0x2, 0x1f ;  /* 0x08401f0000027f89 */ /* 0x000e2200000e0000 */
[----:B------:R-:W1:Y:S01]  /*2180*/  @!P1 S2R R6, SR_CgaCtaId ;  /* 0x0000000000069919 */ /* 0x000e620000008800 */
[----:B0-----:R-:W-:Y:S02]  /*2190*/  SEL R5, R2, RZ, !P0 ;  /* 0x000000ff02057207 */ /* 0x001fe40004000000 */
[----:B------:R-:W-:Y:S02]  /*21a0*/  ISETP.GT.AND P0, PT, R9, 0x1b, PT ;  /* 0x0000001b0900780c */ /* 0x000fe40003f04270 */
[----:B------:R-:W-:-:S05]  /*21b0*/  IADD3 R5, PT, PT, R0, R5, RZ ;  /* 0x0000000500057210 */ /* 0x000fca0007ffe0ff */
[----:B------:R-:W0:Y:S02]  /*21c0*/  SHFL.DOWN PT, R2, R5, 0x4, 0x1f ;  /* 0x08801f0005027f89 */ /* 0x000e2400000e0000 */
[----:B0-----:R-:W-:Y:S02]  /*21d0*/  SEL R2, R2, RZ, !P0 ;  /* 0x000000ff02027207 */ /* 0x001fe40004000000 */
[----:B------:R-:W-:-:S03]  /*21e0*/  ISETP.GT.AND P0, PT, R9, 0x17, PT ;  /* 0x000000170900780c */ /* 0x000fc60003f04270 */
[----:B------:R-:W-:Y:S01]  /*21f0*/  IMAD.IADD R2, R5, 0x1, R2 ;  /* 0x0000000105027824 */ /* 0x000fe200078e0202 */
[----:B------:R-:W-:-:S04]  /*2200*/  @!P1 MOV R5, 0x400 ;  /* 0x0000040000059802 */ /* 0x000fc80000000f00 */
[----:B------:R-:W0:Y:S01]  /*2210*/  SHFL.DOWN PT, R4, R2, 0x8, 0x1f ;  /* 0x09001f0002047f89 */ /* 0x000e2200000e0000 */
[----:B-1----:R-:W-:Y:S02]  /*2220*/  @!P1 LEA R5, R6, R5, 0x18 ;  /* 0x0000000506059211 */ /* 0x002fe400078ec0ff */
[----:B0-----:R-:W-:Y:S02]  /*2230*/  SEL R7, R4, RZ, !P0 ;  /* 0x000000ff04077207 */ /* 0x001fe40004000000 */
[----:B------:R-:W-:Y:S02]  /*2240*/  ISETP.GT.AND P0, PT, R9, 0xf, PT ;  /* 0x0000000f0900780c */ /* 0x000fe40003f04270 */
[----:B--2---:R-:W-:Y:S01]  /*2250*/  @!P1 SHF.R.U32.HI R4, RZ, 0x3, R8 ;  /* 0x00000003ff049819 */ /* 0x004fe20000011608 */
[----:B------:R-:W-:-:S03]  /*2260*/  IMAD.IADD R7, R2, 0x1, R7 ;  /* 0x0000000102077824 */ /* 0x000fc600078e0207 */
[----:B------:R-:W-:Y:S02]  /*2270*/  @!P1 LOP3.LUT R4, R4, 0x7c, RZ, 0xc0, !PT ;  /* 0x0000007c04049812 */ /* 0x000fe400078ec0ff */
[----:B------:R-:W0:Y:S03]  /*2280*/  SHFL.DOWN PT, R0, R7, 0x10, 0x1f ;  /* 0x0a001f0007007f89 */ /* 0x000e2600000e0000 */
[----:B------:R-:W-:Y:S01]  /*2290*/  @!P1 IMAD.IADD R4, R4, 0x1, R5 ;  /* 0x0000000104049824 */ /* 0x000fe200078e0205 */
        /* <DEDUP_REMOVED lines=15> */
[----:B------:R-:W-:-:S07]  /*2390*/  IMAD.IADD R11, R0, 0x1, R9 ;  /* 0x00000001000b7824 */ /* 0x000fce00078e0209 */
.L_x_376:
[----:B------:R-:W-:Y:S05]  /*23a0*/  BSYNC.RECONVERGENT B0 ;  /* 0x0000000000007941 */ /* 0x000fea0003800200 */
.L_x_360:
[----:B------:R-:W-:Y:S05]  /*23b0*/  @P0 EXIT ;  /* 0x000000000000094d */ /* 0x000fea0003800000 */
[----:B---3--:R-:W3:Y:S02]  /*23c0*/  LDC.64 R4, c[0x0][0x388] ;  /* 0x0000e200ff047b82 */ /* 0x008ee40000000a00 */
[----:B---3--:R-:W-:-:S05]  /*23d0*/  IMAD.WIDE.U32 R2, R3, 0x4, R4 ;  /* 0x0000000403027825 */ /* 0x008fca00078e0004 */
[----:B------:R-:W-:Y:S01]  /*23e0*/  STG.E desc[UR6][R2.64], R11 ;  /* 0x0000000b02007986 */ /* 0x000fe2000c101906 */
[----:B------:R-:W-:Y:S05]  /*23f0*/  EXIT ;  /* 0x000000000000794d */ /* 0x000fea0003800000 */
.L_x_390:
        /* <DEDUP_REMOVED lines=16> */
.L_x_475:


//--------------------- .text._ZN3cub18CUB_300001_SM_10006detail6reduce28DeviceReduceSingleTileKernelINS2_10policy_hubIijN4cuda3std3__44plusIiEEE10Policy1000EN6thrust24THRUST_300001_SM_1000_NS10device_ptrIiEEPijS9_iiNS7_10__identityEEEvT0_T1_T2_T3_T4_T6_ --------------------------
	.section	.text._ZN3cub18CUB_300001_SM_10006detail6reduce28DeviceReduceSingleTileKernelINS2_10policy_hubIijN4cuda3std3__44plusIiEEE10Policy1000EN6thrust24THRUST_300001_SM_1000_NS10device_ptrIiEEPijS9_iiNS7_10__identityEEEvT0_T1_T2_T3_T4_T6_,"ax",@progbits
	.align	128
        .global         _ZN3cub18CUB_300001_SM_10006detail6reduce28DeviceReduceSingleTileKernelINS2_10policy_hubIijN4cuda3std3__44plusIiEEE10Policy1000EN6thrust24THRUST_300001_SM_1000_NS10device_ptrIiEEPijS9_iiNS7_10__identityEEEvT0_T1_T2_T3_T4_T6_
        .type           _ZN3cub18CUB_300001_SM_10006detail6reduce28DeviceReduceSingleTileKernelINS2_10policy_hubIijN4cuda3std3__44plusIiEEE10Policy1000EN6thrust24THRUST_300001_SM_1000_NS10device_ptrIiEEPijS9_iiNS7_10__identityEEEvT0_T1_T2_T3_T4_T6_,@function
        .size           _ZN3cub18CUB_300001_SM_10006detail6reduce28DeviceReduceSingleTileKernelINS2_10policy_hubIijN4cuda3std3__44plusIiEEE10Policy1000EN6thrust24THRUST_300001_SM_1000_NS10device_ptrIiEEPijS9_iiNS7_10__identityEEEvT0_T1_T2_T3_T4_T6_,(.L_x_476 - _ZN3cub18CUB_300001_SM_10006detail6reduce28DeviceReduceSingleTileKernelINS2_10policy_hubIijN4cuda3std3__44plusIiEEE10Policy1000EN6thrust24THRUST_300001_SM_1000_NS10device_ptrIiEEPijS9_iiNS7_10__identityEEEvT0_T1_T2_T3_T4_T6_)
        .other          _ZN3cub18CUB_300001_SM_10006detail6reduce28DeviceReduceSingleTileKernelINS2_10policy_hubIijN4cuda3std3__44plusIiEEE10Policy1000EN6thrust24THRUST_300001_SM_1000_NS10device_ptrIiEEPijS9_iiNS7_10__identityEEEvT0_T1_T2_T3_T4_T6_,@"STO_CUDA_ENTRY STV_DEFAULT"
_ZN3cub18CUB_300001_SM_10006detail6reduce28DeviceReduceSingleTileKernelINS2_10policy_hubIijN4cuda3std3__44plusIiEEE10Policy1000EN6thrust24THRUST_300001_SM_1000_NS10device_ptrIiEEPijS9_iiNS7_10__identityEEEvT0_T1_T2_T3_T4_T6_:
.text._ZN3cub18CUB_300001_SM_10006detail6reduce28DeviceReduceSingleTileKernelINS2_10policy_hubIijN4cuda3std3__44plusIiEEE10Policy1000EN6thrust24THRUST_300001_SM_1000_NS10device_ptrIiEEPijS9_iiNS7_10__identityEEEvT0_T1_T2_T3_T4_T6_:
        /* <DEDUP_REMOVED lines=13> */
.L_x_391:
[----:B------:R-:W-:Y:S01]  /*00d0*/  ISETP.GT.U32.AND P0, PT, R2, 0xfff, PT ;  /* 0x00000fff0200780c */ /* 0x000fe20003f04070 */
[----:B------:R-:W-:-:S12]  /*00e0*/  BSSY.RECONVERGENT B0, `(.L_x_392) ;  /* 0x00001e7000007945 */ /* 0x000fd80003800200 */
        /* <DEDUP_REMOVED lines=11> */
.L_x_395:
[----:B------:R-:W-:Y:S05]  /*01a0*/  BSYNC.RECONVERGENT B1 ;  /* 0x0000000000017941 */ /* 0x000fea0003800200 */
.L_x_394:
        /* <DEDUP_REMOVED lines=17> */
.L_x_400:
        /* <DEDUP_REMOVED lines=31> */
.L_x_399:
[----:B------:R-:W-:Y:S05]  /*04b0*/  BSYNC.RECONVERGENT B2 ;  /* 0x0000000000027941 */ /* 0x000fea0003800200 */
.L_x_398:
[----:B------:R-:W-:Y:S05]  /*04c0*/  @!P0 BRA `(.L_x_397) ;  /* 0x0000000000c88947 */ /* 0x000fea0003800000 */
[----:B------:R-:W-:Y:S01]  /*04d0*/  ISETP.GE.U32.AND P0, PT, R21, 0x8, PT ;  /* 0x000000081500780c */ /* 0x000fe20003f06070 */
[----:B------:R-:W-:Y:S01]  /*04e0*/  BSSY.RECONVERGENT B2, `(.L_x_401) ;  /* 0x0000013000027945 */ /* 0x000fe20003800200 */
[----:B------:R-:W-:-:S04]  /*04f0*/  LOP3.LUT R16, R4, 0x7, RZ, 0xc0, !PT ;  /* 0x0000000704107812 */ /* 0x000fc800078ec0ff */
[----:B------:R-:W-:-:S07]  /*0500*/  ISETP.NE.AND P1, PT, R16, RZ, PT ;  /* 0x000000ff1000720c */ /* 0x000fce0003f25270 */
[----:B------:R-:W-:Y:S06]  /*0510*/  @!P0 BRA `(.L_x_402) ;  /* 0x00000000003c8947 */ /* 0x000fec0003800000 */
[----:B------:R-:W0:Y:S02]  /*0520*/  LDC.64 R6, c[0x0][0x380] ;  /* 0x0000e000ff067b82 */ /* 0x000e240000000a00 */
[----:B0-----:R-:W-:-:S05]  /*0530*/  IMAD.WIDE.U32 R6, R5, 0x4, R6 ;  /* 0x0000000405067825 */ /* 0x001fca00078e0006 */
        /* <DEDUP_REMOVED lines=13> */
.L_x_402:
[----:B------:R-:W-:Y:S05]  /*0610*/  BSYNC.RECONVERGENT B2 ;  /* 0x0000000000027941 */ /* 0x000fea0003800200 */
.L_x_401:
        /* <DEDUP_REMOVED lines=11> */
[----:B------:R-:W3:Y:S01]  /*06d0*/  LDG.E R10, desc[UR6][R6.64+0xc00] ;  /* 0x000c0006060a7981 */ /* 0x000ee2000c1e1900 */
[----:B------:R-:W-:Y:S01]  /*06e0*/  VIADD R5, R5, 0x400 ;  /* 0x0000040005057836 */ /* 0x000fe20000000000 */
[----:B--2--5:R-:W-:-:S04]  /*06f0*/  IADD3 R0, PT, PT, R4, R9, R0 ;  /* 0x0000000904007210 */ /* 0x024fc80007ffe000 */
[----:B---3--:R-:W-:-:S07]  /*0700*/  IADD3 R0, PT, PT, R10, R11, R0 ;  /* 0x0000000b0a007210 */ /* 0x008fce0007ffe000 */
.L_x_404:
[----:B------:R-:W-:Y:S05]  /*0710*/  BSYNC.RECONVERGENT B2 ;  /* 0x0000000000027941 */ /* 0x000fea0003800200 */
.L_x_403:
[----:B------:R-:W-:Y:S05]  /*0720*/  @!P1 BRA `(.L_x_397) ;  /* 0x0000000000309947 */ /* 0x000fea0003800000 */
[----:B------:R-:W0:Y:S02]  /*0730*/  LDC.64 R6, c[0x0][0x380] ;  /* 0x0000e000ff067b82 */ /* 0x000e240000000a00 */
[----:B0-----:R-:W-:-:S04]  /*0740*/  IMAD.WIDE.U32 R4, R5, 0x4, R6 ;  /* 0x0000000405047825 */ /* 0x001fc800078e0006 */
[----:B------:R-:W-:Y:S02]  /*0750*/  IMAD.MOV R6, RZ, RZ, -R8 ;  /* 0x000000ffff067224 */ /* 0x000fe400078e0a08 */
[----:B------:R-:W-:-:S07]  /*0760*/  IMAD.MOV.U32 R7, RZ, RZ, R5 ;  /* 0x000000ffff077224 */ /* 0x000fce00078e0005 */
.L_x_405:
[----:B------:R-:W-:-:S06]  /*0770*/  IMAD.MOV.U32 R5, RZ, RZ, R7 ;  /* 0x000000ffff057224 */ /* 0x000fcc00078e0007 */
[----:B------:R0:W2:Y:S01]  /*0780*/  LDG.E R5, desc[UR6][R4.64] ;  /* 0x0000000604057981 */ /* 0x0000a2000c1e1900 */
[----:B------:R-:W-:-:S05]  /*0790*/  VIADD R6, R6, 0x1 ;  /* 0x0000000106067836 */ /* 0x000fca0000000000 */
[----:B------:R-:W-:Y:S02]  /*07a0*/  ISETP.NE.AND P0, PT, R6, RZ, PT ;  /* 0x000000ff0600720c */ /* 0x000fe40003f05270 */
[----:B0-----:R-:W-:-:S05]  /*07b0*/  IADD3 R4, P1, PT, R4, 0x400, RZ ;  /* 0x0000040004047810 */ /* 0x001fca0007f3e0ff */
[----:B------:R-:W-:Y:S02]  /*07c0*/  IMAD.X R7, RZ, RZ, R7, P1 ;  /* 0x000000ffff077224 */ /* 0x000fe400008e0607 */
[----:B--2--5:R-:W-:-:S04]  /*07d0*/  IMAD.IADD R0, R5, 0x1, R0 ;  /* 0x0000000105007824 */ /* 0x024fc800078e0200 */
[----:B------:R-:W-:Y:S05]  /*07e0*/  @P0 BRA `(.L_x_405) ;  /* 0xfffffffc00e00947 */ /* 0x000fea000383ffff */
.L_x_397:
[----:B------:R-:W-:Y:S05]  /*07f0*/  BSYNC.RECONVERGENT B1 ;  /* 0x0000000000017941 */ /* 0x000fea0003800200 */
.L_x_396:
[----:B------:R-:W-:-:S13]  /*0800*/  ISETP.GE.U32.AND P0, PT, R2, 0x100, PT ;  /* 0x000001000200780c */ /* 0x000fda0003f06070 */
        /* <DEDUP_REMOVED lines=38> */
[----:B-1----:R-:W1:Y:S01]  /*0a70*/  LDS.64 R2, [UR4+0x20] ;  /* 0x00002004ff027984 */ /* 0x002e620008000a00 */
[----:B0-----:R-:W-:-:S04]  /*0a80*/  IADD3 R0, PT, PT, R4, R0, R9 ;  /* 0x0000000004007210 */ /* 0x001fc80007ffe009 */
[----:B------:R-:W-:-:S04]  /*0a90*/  IADD3 R0, PT, PT, R6, R0, R5 ;  /* 0x0000000006007210 */ /* 0x000fc80007ffe005 */
[----:B-1----:R-:W-:-:S05]  /*0aa0*/  IADD3 R0, PT, PT, R2, R0, R7 ;  /* 0x0000000002007210 */ /* 0x002fca0007ffe007 */
[----:B------:R-:W-:Y:S01]  /*0ab0*/  IMAD.IADD R9, R0, 0x1, R3 ;  /* 0x0000000100097824 */ /* 0x000fe200078e0203 */
[----:B------:R-:W-:Y:S06]  /*0ac0*/  BRA `(.L_x_407) ;  /* 0x0000001400207947 */ /* 0x000fec0003800000 */
.L_x_406:
[----:B------:R-:W-:Y:S01]  /*0ad0*/  LOP3.LUT R4, R3, 0x3e0, RZ, 0xc0, !PT ;  /* 0x000003e003047812 */ /* 0x000fe200078ec0ff */
[----:B------:R-:W1:Y:S03]  /*0ae0*/  S2R R10, SR_LANEID ;  /* 0x00000000000a7919 */ /* 0x000e660000000000 */
[----:B0-----:R-:W-:Y:S01]  /*0af0*/  LOP3.LUT R7, RZ, R4, RZ, 0x33, !PT ;  /* 0x00000004ff077212 */ /* 0x001fe200078e33ff */
[----:B------:R-:W-:-:S04]  /*0b00*/  VIADD R5, R4, 0x20 ;  /* 0x0000002004057836 */ /* 0x000fc80000000000 */
[----:B------:R-:W-:Y:S01]  /*0b10*/  IMAD.IADD R7, R7, 0x1, R2 ;  /* 0x0000000107077824 */ /* 0x000fe200078e0202 */
[----:B------:R-:W-:-:S04]  /*0b20*/  ISETP.GT.U32.AND P0, PT, R5, R2, PT ;  /* 0x000000020500720c */ /* 0x000fc80003f04070 */
        /* <DEDUP_REMOVED lines=40> */
[----:B------:R-:W-:Y:S01]  /*0db0*/  ISETP.GT.U32.AND P3, PT, R2, 0x80, PT ;  /* 0x000000800200780c */ /* 0x000fe20003f64070 */
[----:B-1----:R-:W-:-:S09]  /*0dc0*/  ULEA UR4, UR5, UR4, 0x18 ;  /* 0x0000000405047291 */ /* 0x002fd2000f8ec0ff */
[----:B------:R-:W1:Y:S04]  /*0dd0*/  LDS.128 R4, [UR4+0x10] ;  /* 0x00001004ff047984 */ /* 0x000e680008000c00 */
[----:B------:R-:W2:Y:S04]  /*0de0*/  LDS R0, [UR4+0xc] ;  /* 0x00000c04ff007984 */ /* 0x000ea80008000800 */
[----:B------:R-:W3:Y:S01]  /*0df0*/  LDS.64 R10, [UR4+0x20] ;  /* 0x00002004ff0a7984 */ /* 0x000ee20008000a00 */
[----:B-1----:R-:W-:Y:S02]  /*0e00*/  SEL R4, R4, RZ, P2 ;  /* 0x000000ff04047207 */ /* 0x002fe40001000000 */
[----:B------:R-:W-:-:S02]  /*0e10*/  ISETP.GT.U32.AND P2, PT, R2, 0x60, PT ;  /* 0x000000600200780c */ /* 0x000fc40003f44070 */
[----:B--2---:R-:W-:Y:S02]  /*0e20*/  SEL R0, R0, RZ, P1 ;  /* 0x000000ff00007207 */ /* 0x004fe40000800000 */
        /* <DEDUP_REMOVED lines=8> */
[----:B---3--:R-:W-:Y:S02]  /*0eb0*/  SEL R10, R10, RZ, P2 ;  /* 0x000000ff0a0a7207 */ /* 0x008fe40001000000 */
[----:B------:R-:W-:Y:S02]  /*0ec0*/  SEL R11, R11, RZ, P3 ;  /* 0x000000ff0b0b7207 */ /* 0x000fe40001800000 */
[----:B------:R-:W-:-:S05]  /*0ed0*/  IADD3 R0, PT, PT, R10, R0, R7 ;  /* 0x000000000a007210 */ /* 0x000fca0007ffe007 */
[----:B0-----:R-:W-:Y:S01]  /*0ee0*/  IMAD.IADD R9, R0, 0x1, R11 ;  /* 0x0000000100097824 */ /* 0x001fe200078e020b */
[----:B------:R-:W-:Y:S06]  /*0ef0*/  BRA `(.L_x_407) ;  /* 0x0000001000147947 */ /* 0x000fec0003800000 */
.L_x_393:
[----:B------:R-:W0:Y:S01]  /*0f00*/  S2R R0, SR_TID.X ;  /* 0x0000000000007919 */ /* 0x000e220000002100 */
[----:B------:R-:W1:Y:S02]  /*0f10*/  LDCU.64 UR4, c[0x0][0x380] ;  /* 0x00007000ff0477ac */ /* 0x000e640008000a00 */
[----:B-1----:R-:W-:Y:S02]  /*0f20*/  IMAD.U32 R12, RZ, RZ, UR4 ;  /* 0x00000004ff0c7e24 */ /* 0x002fe4000f8e00ff */
[----:B------:R-:W-:Y:S02]  /*0f30*/  IMAD.U32 R13, RZ, RZ, UR5 ;  /* 0x00000005ff0d7e24 */ /* 0x000fe4000f8e00ff */
        /* <DEDUP_REMOVED lines=17> */
[----:B------:R-:W-:Y:S01]  /*1050*/  UMOV UR4, 0x1000 ;  /* 0x0000100000047882 */ /* 0x000fe20000000000 */
[----:B--2---:R-:W-:-:S04]  /*1060*/  IADD3 R3, PT, PT, R7, R6, R3 ;  /* 0x0000000607037210 */ /* 0x004fc80007ffe003 */
[----:B---3--:R-:W-:-:S04]  /*1070*/  IADD3 R3, PT, PT, R9, R8, R3 ;  /* 0x0000000809037210 */ /* 0x008fc80007ffe003 */
[----:B----4-:R-:W-:-:S04]  /*1080*/  IADD3 R3, PT, PT, R11, R10, R3 ;  /* 0x0000000a0b037210 */ /* 0x010fc80007ffe003 */
[----:B-----5:R-:W-:-:S04]  /*1090*/  IADD3 R3, PT, PT, R15, R14, R3 ;  /* 0x0000000e0f037210 */ /* 0x020fc80007ffe003 */
[----:B------:R-:W-:Y:S01]  /*10a0*/  IADD3 R16, PT, PT, R17, R16, R3 ;  /* 0x0000001011107210 */ /* 0x000fe20007ffe003 */
[----:B------:R-:W-:-:S05]  /*10b0*/  VIADD R3, R2, 0xfffff000 ;  /* 0xfffff00002037836 */ /* 0x000fca0000000000 */
[----:B------:R-:W-:Y:S02]  /*10c0*/  ISETP.GE.U32.AND P0, PT, R3, 0x1000, PT ;  /* 0x000010000300780c */ /* 0x000fe40003f06070 */
[----:B------:R-:W-:-:S04]  /*10d0*/  IADD3 R16, PT, PT, R19, R18, R16 ;  /* 0x0000001213107210 */ /* 0x000fc80007ffe010 */
[----:B------:R-:W-:-:S05]  /*10e0*/  IADD3 R21, PT, PT, R21, R20, R16 ;  /* 0x0000001415157210 */ /* 0x000fca0007ffe010 */
[----:B------:R-:W-:Y:S02]  /*10f0*/  IMAD.IADD R7, R22, 0x1, R21 ;  /* 0x0000000116077824 */ /* 0x000fe400078e0215 */
[----:B------:R-:W-:Y:S05]  /*1100*/  @!P0 BRA `(.L_x_408) ;  /* 0x00000000008c8947 */ /* 0x000fea0003800000 */
[----:B------:R-:W0:Y:S01]  /*1110*/  LDC R2, c[0x0][0x390] ;  /* 0x0000e400ff027b82 */ /* 0x000e220000000800 */
[----:B------:R-:W-:-:S07]  /*1120*/  UMOV UR4, 0x1000 ;  /* 0x0000100000047882 */ /* 0x000fce0000000000 */
[----:B------:R-:W1:Y:S02]  /*1130*/  LDC.64 R12, c[0x0][0x380] ;  /* 0x0000e000ff0c7b82 */ /* 0x000e640000000a00 */
.L_x_410:
[----:B------:R-:W-:-:S04]  /*1140*/  VIADD R5, R0, UR4 ;  /* 0x0000000400057c36 */ /* 0x000fc80008000000 */
        /* <DEDUP_REMOVED lines=17> */
[----:B--2---:R-:W-:Y:S01]  /*1260*/  IADD3 R16, PT, PT, R18, R16, R7 ;  /* 0x0000001012107210 */ /* 0x004fe20007ffe007 */
[----:B0-----:R-:W-:-:S05]  /*1270*/  VIADD R7, R2, -UR4 ;  /* 0x8000000402077c36 */ /* 0x001fca0008000000 */
[----:B------:R-:W-:Y:S02]  /*1280*/  ISETP.GE.U32.AND P0, PT, R7, 0x1000, PT ;  /* 0x000010000700780c */ /* 0x000fe40003f06070 */
        /* <DEDUP_REMOVED lines=8> */
[----:B------:R-:W-:-:S06]  /*1310*/  UIADD3 UR4, UPT, UPT, UR4, 0x1000, URZ ;  /* 0x0000100004047890 */ /* 0x000fcc000fffe0ff */
[----:B------:R-:W-:-:S13]  /*1320*/  ISETP.LT.U32.AND P0, PT, R3, UR4, PT ;  /* 0x0000000403007c0c */ /* 0x000fda000bf01070 */
[----:B------:R-:W-:Y:S05]  /*1330*/  @!P0 BRA `(.L_x_410) ;  /* 0xfffffffc00808947 */ /* 0x000fea000383ffff */
.L_x_408:
[----:B------:R-:W-:Y:S01]  /*1340*/  VIADD R3, R2, -UR4 ;  /* 0x8000000402037c36 */ /* 0x000fe20008000000 */
[----:B------:R-:W-:Y:S04]  /*1350*/  BSSY.RECONVERGENT B1, `(.L_x_409) ;  /* 0x0000095000017945 */ /* 0x000fe80003800200 */
[----:B------:R-:W-:-:S04]  /*1360*/  ISETP.GE.AND P0, PT, R0, R3, PT ;  /* 0x000000030000720c */ /* 0x000fc80003f06270 */
[----:B------:R-:W-:-:S13]  /*1370*/  ISETP.LE.U32.OR P0, PT, R2, UR4, P0 ;  /* 0x0000000402007c0c */ /* 0x000fda0008703470 */
[----:B------:R-:W-:Y:S05]  /*1380*/  @P0 BRA `(.L_x_411) ;  /* 0x0000000800440947 */ /* 0x000fea0003800000 */
[----:B------:R-:W-:Y:S01]  /*1390*/  LOP3.LUT R3, RZ, R0, RZ, 0x33, !PT ;  /* 0x00000000ff037212 */ /* 0x000fe200078e33ff */
[----:B------:R-:W-:Y:S01]  /*13a0*/  BSSY.RECONVERGENT B2, `(.L_x_412) ;  /* 0x000004a000027945 */ /* 0x000fe20003800200 */
[----:B------:R-:W-:Y:S02]  /*13b0*/  IMAD.MOV.U32 R5, RZ, RZ, R0 ;  /* 0x000000ffff057224 */ /* 0x000fe400078e0000 */
[----:B------:R-:W-:-:S04]  /*13c0*/  IADD3 R3, PT, PT, R2, -UR4, R3 ;  /* 0x8000000402037c10 */ /* 0x000fc8000fffe003 */
[C---:B------:R-:W-:Y:S02]  /*13d0*/  ISETP.GE.U32.AND P0, PT, R3.reuse, 0xf00, PT ;  /* 0x00000f000300780c */ /* 0x040fe40003f06070 */
[----:B------:R-:W-:-:S04]  /*13e0*/  LEA.HI R3, R3, 0x1, RZ, 0x18 ;  /* 0x0000000103037811 */ /* 0x000fc800078fc0ff */
[----:B------:R-:W-:-:S07]  /*13f0*/  LOP3.LUT R4, R3, 0xf, RZ, 0xc0, !PT ;  /* 0x0000000f03047812 */ /* 0x000fce00078ec0ff */
[----:B------:R-:W-:Y:S05]  /*1400*/  @!P0 BRA `(.L_x_413) ;  /* 0x00000004000c8947 */ /* 0x000fea0003800000 */
[----:B------:R-:W-:Y:S01]  /*1410*/  LOP3.LUT R6, R3, 0x1fffff0, RZ, 0xc0, !PT ;  /* 0x01fffff003067812 */ /* 0x000fe200078ec0ff */
[----:B------:R-:W-:Y:S01]  /*1420*/  BSSY.RECONVERGENT B3, `(.L_x_414) ;  /* 0x0000040000037945 */ /* 0x000fe20003800200 */
[C---:B------:R-:W-:Y:S01]  /*1430*/  LOP3.LUT R5, R0.reuse, 0x800, RZ, 0xfc, !PT ;  /* 0x0000080000057812 */ /* 0x040fe200078efcff */
[----:B------:R-:W-:Y:S02]  /*1440*/  VIADD R2, R0, UR4 ;  /* 0x0000000400027c36 */ /* 0x000fe40008000000 */
[----:B------:R-:W-:-:S07]  /*1450*/  IMAD.MOV R6, RZ, RZ, -R6 ;  /* 0x000000ffff067224 */ /* 0x000fce00078e0a06 */
.L_x_415:
[----:B------:R-:W-:-:S04]  /*1460*/  IMAD.WIDE.U32 R26, R2, 0x4, R12 ;  /* 0x00000004021a7825 */ /* 0x000fc800078e000c */
[C---:B------:R-:W-:Y:S02]  /*1470*/  VIADD R9, R2.reuse, 0x100 ;  /* 0x0000010002097836 */ /* 0x040fe40000000000 */
[----:B------:R-:W-:Y:S01]  /*1480*/  VIADD R15, R2, 0x400 ;  /* 0x00000400020f7836 */ /* 0x000fe20000000000 */
[----:B------:R0:W2:Y:S01]  /*1490*/  LDG.E R26, desc[UR6][R26.64] ;  /* 0x000000061a1a7981 */ /* 0x0000a2000c1e1900 */
[----:B------:R-:W-:-:S04]  /*14a0*/  IMAD.WIDE.U32 R8, R9, 0x4, R12 ;  /* 0x0000000409087825 */ /* 0x000fc800078e000c */
[C---:B------:R-:W-:Y:S01]  /*14b0*/  VIADD R17, R2.reuse, 0x200 ;  /* 0x0000020002117836 */ /* 0x040fe20000000000 */
[----:B------:R1:W2:Y:S01]  /*14c0*/  LDG.E R25, desc[UR6][R8.64] ;  /* 0x0000000608197981 */ /* 0x0002a2000c1e1900 */
[C---:B------:R-:W-:Y:S02]  /*14d0*/  VIADD R11, R2.reuse, 0x300 ;  /* 0x00000300020b7836 */ /* 0x040fe40000000000 */
[----:B0-----:R-:W-:Y:S02]  /*14e0*/  VIADD R27, R2, 0x700 ;  /* 0x00000700021b7836 */ /* 0x001fe40000000000 */
[----:B------:R-:W-:-:S04]  /*14f0*/  IMAD.WIDE.U32 R14, R15, 0x4, R12 ;  /* 0x000000040f0e7825 */ /* 0x000fc800078e000c */
[--C-:B------:R-:W-:Y:S01]  /*1500*/  IMAD.WIDE.U32 R16, R17, 0x4, R12.reuse ;  /* 0x0000000411107825 */ /* 0x100fe200078e000c */
[----:B------:R0:W3:Y:S03]  /*1510*/  LDG.E R22, desc[UR6][R14.64] ;  /* 0x000000060e167981 */ /* 0x0000e6000c1e1900 */
[----:B------:R-:W-:Y:S01]  /*1520*/  VIADD R29, R2, 0x500 ;  /* 0x00000500021d7836 */ /* 0x000fe20000000000 */
[----:B------:R-:W4:Y:S01]  /*1530*/  LDG.E R24, desc[UR6][R16.64] ;  /* 0x0000000610187981 */ /* 0x000f22000c1e1900 */
[----:B------:R-:W-:-:S04]  /*1540*/  IMAD.WIDE.U32 R10, R11, 0x4, R12 ;  /* 0x000000040b0a7825 */ /* 0x000fc800078e000c */
[--C-:B-1----:R-:W-:Y:S01]  /*1550*/  IMAD.WIDE.U32 R8, R27, 0x4, R12.reuse ;  /* 0x000000041b087825 */ /* 0x102fe200078e000c */
[----:B------:R-:W4:Y:S03]  /*1560*/  LDG.E R23, desc[UR6][R10.64] ;  /* 0x000000060a177981 */ /* 0x000f26000c1e1900 */
[----:B------:R-:W-:Y:S02]  /*1570*/  VIADD R27, R2, 0x900 ;  /* 0x00000900021b7836 */ /* 0x000fe40000000000 */
[----:B------:R-:W-:-:S04]  /*1580*/  IMAD.WIDE.U32 R28, R29, 0x4, R12 ;  /* 0x000000041d1c7825 */ /* 0x000fc800078e000c */
[C---:B------:R-:W-:Y:S01]  /*1590*/  VIADD R19, R2.reuse, 0x600 ;  /* 0x0000060002137836 */ /* 0x040fe20000000000 */
[----:B------:R1:W5:Y:S01]  /*15a0*/  LDG.E R11, desc[UR6][R8.64] ;  /* 0x00000006080b7981 */ /* 0x000362000c1e1900 */
[C---:B0-----:R-:W-:Y:S02]  /*15b0*/  VIADD R15, R2.reuse, 0xa00 ;  /* 0x00000a00020f7836 */ /* 0x041fe40000000000 */
[----:B------:R-:W-:Y:S01]  /*15c0*/  VIADD R20, R2, 0x800 ;  /* 0x0000080002147836 */ /* 0x000fe20000000000 */
[----:B------:R0:W3:Y:S01]  /*15d0*/  LDG.E R21, desc[UR6][R28.64] ;  /* 0x000000061c157981 */ /* 0x0000e2000c1e1900 */
[----:B------:R-:W-:-:S04]  /*15e0*/  IMAD.WIDE.U32 R18, R19, 0x4, R12 ;  /* 0x0000000413127825 */ /* 0x000fc800078e000c */
[----:B-1----:R-:W-:-:S04]  /*15f0*/  IMAD.WIDE.U32 R8, R27, 0x4, R12 ;  /* 0x000000041b087825 */ /* 0x002fc800078e000c */
[--C-:B------:R-:W-:Y:S02]  /*1600*/  IMAD.WIDE.U32 R14, R15, 0x4, R12.reuse ;  /* 0x000000040f0e7825 */ /* 0x100fe400078e000c */
[----:B------:R-:W5:Y:S02]  /*1610*/  LDG.E R9, desc[UR6][R8.64] ;  /* 0x0000000608097981 */ /* 0x000f64000c1e1900 */
[--C-:B------:R-:W-:Y:S02]  /*1620*/  IMAD.WIDE.U32 R16, R20, 0x4, R12.reuse ;  /* 0x0000000414107825 */ /* 0x100fe400078e000c */
[----:B------:R1:W5:Y:S02]  /*1630*/  LDG.E R20, desc[UR6][R18.64] ;  /* 0x0000000612147981 */ /* 0x000364000c1e1900 */
[C---:B0-----:R-:W-:Y:S02]  /*1640*/  VIADD R29, R2.reuse, 0xb00 ;  /* 0x00000b00021d7836 */ /* 0x041fe40000000000 */
[----:B------:R-:W-:Y:S01]  /*1650*/  VIADD R27, R2, 0xc00 ;  /* 0x00000c00021b7836 */ /* 0x000fe20000000000 */
[----:B------:R0:W5:Y:S01]  /*1660*/  LDG.E R10, desc[UR6][R16.64] ;  /* 0x00000006100a7981 */ /* 0x000162000c1e1900 */
[----:B------:R-:W-:-:S03]  /*1670*/  IMAD.WIDE.U32 R28, R29, 0x4, R12 ;  /* 0x000000041d1c7825 */ /* 0x000fc600078e000c */
[----:B------:R0:W5:Y:S01]  /*1680*/  LDG.E R8, desc[UR6][R14.64] ;  /* 0x000000060e087981 */ /* 0x000162000c1e1900 */
[C---:B-1----:R-:W-:Y:S02]  /*1690*/  VIADD R19, R2.reuse, 0xe00 ;  /* 0x00000e0002137836 */ /* 0x042fe40000000000 */
[C---:B------:R-:W-:Y:S02]  /*16a0*/  VIADD R18, R2.reuse, 0xf00 ;  /* 0x00000f0002127836 */ /* 0x040fe40000000000 */
[----:B0-----:R-:W-:Y:S02]  /*16b0*/  IMAD.WIDE.U32 R16, R27, 0x4, R12 ;  /* 0x000000041b107825 */ /* 0x001fe400078e000c */
[----:B------:R-:W5:Y:S02]  /*16c0*/  LDG.E R27, desc[UR6][R28.64] ;  /* 0x000000061c1b7981 */ /* 0x000f64000c1e1900 */
[----:B------:R-:W-:-:S04]  /*16d0*/  VIADD R15, R2, 0xd00 ;  /* 0x00000d00020f7836 */ /* 0x000fc80000000000 */
[--C-:B------:R-:W-:Y:S01]  /*16e0*/  IMAD.WIDE.U32 R14, R15, 0x4, R12.reuse ;  /* 0x000000040f0e7825 */ /* 0x100fe200078e000c */
[----:B------:R0:W5:Y:S05]  /*16f0*/  LDG.E R28, desc[UR6][R16.64] ;  /* 0x00000006101c7981 */ /* 0x00016a000c1e1900 */
[----:B------:R-:W5:Y:S01]  /*1700*/  LDG.E R15, desc[UR6][R14.64] ;  /* 0x000000060e0f7981 */ /* 0x000f62000c1e1900 */
[----:B0-----:R-:W-:-:S04]  /*1710*/  IMAD.WIDE.U32 R16, R19, 0x4, R12 ;  /* 0x0000000413107825 */ /* 0x001fc800078e000c */
[----:B------:R-:W-:Y:S02]  /*1720*/  IMAD.WIDE.U32 R18, R18, 0x4, R12 ;  /* 0x0000000412127825 */ /* 0x000fe400078e000c */
[----:B------:R-:W5:Y:S04]  /*1730*/  LDG.E R16, desc[UR6][R16.64] ;  /* 0x0000000610107981 */ /* 0x000f68000c1e1900 */
[----:B------:R-:W5:Y:S01]  /*1740*/  LDG.E R19, desc[UR6][R18.64] ;  /* 0x0000000612137981 */ /* 0x000f62000c1e1900 */
[----:B------:R-:W-:-:S05]  /*1750*/  VIADD R6, R6, 0x10 ;  /* 0x0000001006067836 */ /* 0x000fca0000000000 */
[----:B------:R-:W-:Y:S01]  /*1760*/  ISETP.NE.AND P0, PT, R6, RZ, PT ;  /* 0x000000ff0600720c */ /* 0x000fe20003f05270 */
[----:B------:R-:W-:Y:S02]  /*1770*/  VIADD R5, R5, 0x1000 ;  /* 0x0000100005057836 */ /* 0x000fe40000000000 */
[----:B------:R-:W-:Y:S01]  /*1780*/  VIADD R2, R2, 0x1000 ;  /* 0x0000100002027836 */ /* 0x000fe20000000000 */
[----:B--2---:R-:W-:-:S04]  /*1790*/  IADD3 R25, PT, PT, R25, R26, R7 ;  /* 0x0000001a19197210 */ /* 0x004fc80007ffe007 */
[----:B----4-:R-:W-:-:S04]  /*17a0*/  IADD3 R23, PT, PT, R23, R24, R25 ;  /* 0x0000001817177210 */ /* 0x010fc80007ffe019 */
[----:B---3--:R-:W-:-:S04]  /*17b0*/  IADD3 R21, PT, PT, R21, R22, R23 ;  /* 0x0000001615157210 */ /* 0x008fc80007ffe017 */
[----:B-----5:R-:W-:-:S04]  /*17c0*/  IADD3 R11, PT, PT, R11, R20, R21 ;  /* 0x000000140b0b7210 */ /* 0x020fc80007ffe015 */
[----:B------:R-:W-:-:S04]  /*17d0*/  IADD3 R9, PT, PT, R9, R10, R11 ;  /* 0x0000000a09097210 */ /* 0x000fc80007ffe00b */
[----:B------:R-:W-:-:S04]  /*17e0*/  IADD3 R8, PT, PT, R27, R8, R9 ;  /* 0x000000081b087210 */ /* 0x000fc80007ffe009 */
[----:B------:R-:W-:-:S04]  /*17f0*/  IADD3 R8, PT, PT, R15, R28, R8 ;  /* 0x0000001c0f087210 */ /* 0x000fc80007ffe008 */
[----:B------:R-:W-:Y:S01]  /*1800*/  IADD3 R7, PT, PT, R19, R16, R8 ;  /* 0x0000001013077210 */ /* 0x000fe20007ffe008 */
[----:B------:R-:W-:Y:S06]  /*1810*/  @P0 BRA `(.L_x_415) ;  /* 0xfffffffc00100947 */ /* 0x000fec000383ffff */
[----:B------:R-:W-:Y:S05]  /*1820*/  BSYNC.RECONVERGENT B3 ;  /* 0x0000000000037941 */ /* 0x000fea0003800200 */
.L_x_414:
[----:B------:R-:W-:-:S07]  /*1830*/  VIADD R5, R5, 0xfffff800 ;  /* 0xfffff80005057836 */ /* 0x000fce0000000000 */
.L_x_413:
[----:B------:R-:W-:Y:S05]  /*1840*/  BSYNC.RECONVERGENT B2 ;  /* 0x0000000000027941 */ /* 0x000fea0003800200 */
.L_x_412:
[----:B------:R-:W-:-:S13]  /*1850*/  ISETP.NE.AND P0, PT, R4, RZ, PT ;  /* 0x000000ff0400720c */ /* 0x000fda0003f05270 */
[----:B------:R-:W-:Y:S05]  /*1860*/  @!P0 BRA `(.L_x_411) ;  /* 0x00000004000c8947 */ /* 0x000fea0003800000 */
[----:B------:R-:W-:Y:S01]  /*1870*/  ISETP.GE.U32.AND P0, PT, R4, 0x8, PT ;  /* 0x000000080400780c */ /* 0x000fe20003f06070 */
[----:B------:R-:W-:Y:S01]  /*1880*/  BSSY.RECONVERGENT B2, `(.L_x_416) ;  /* 0x0000021000027945 */ /* 0x000fe20003800200 */
[----:B------:R-:W-:-:S04]  /*1890*/  LOP3.LUT R24, R3, 0x7, RZ, 0xc0, !PT ;  /* 0x0000000703187812 */ /* 0x000fc800078ec0ff */
[----:B------:R-:W-:-:S07]  /*18a0*/  ISETP.NE.AND P1, PT, R24, RZ, PT ;  /* 0x000000ff1800720c */ /* 0x000fce0003f25270 */
[----:B------:R-:W-:Y:S06]  /*18b0*/  @!P0 BRA `(.L_x_417) ;  /* 0x0000000000748947 */ /* 0x000fec0003800000 */
[----:B------:R-:W-:-:S04]  /*18c0*/  VIADD R9, R5, UR4 ;  /* 0x0000000405097c36 */ /* 0x000fc80008000000 */
[C---:B------:R-:W-:Y:S02]  /*18d0*/  VIADD R21, R9.reuse, 0x100 ;  /* 0x0000010009157836 */ /* 0x040fe40000000000 */
[C---:B------:R-:W-:Y:S02]  /*18e0*/  VIADD R11, R9.reuse, 0x300 ;  /* 0x00000300090b7836 */ /* 0x040fe40000000000 */
[C---:B------:R-:W-:Y:S02]  /*18f0*/  VIADD R23, R9.reuse, 0x200 ;  /* 0x0000020009177836 */ /* 0x040fe40000000000 */
[----:B------:R-:W-:-:S04]  /*1900*/  IMAD.WIDE.U32 R16, R9, 0x4, R12 ;  /* 0x0000000409107825 */ /* 0x000fc800078e000c */
[--C-:B------:R-:W-:Y:S01]  /*1910*/  IMAD.WIDE.U32 R20, R21, 0x4, R12.reuse ;  /* 0x0000000415147825 */ /* 0x100fe200078e000c */
[----:B------:R0:W2:Y:S03]  /*1920*/  LDG.E R2, desc[UR6][R16.64] ;  /* 0x0000000610027981 */ /* 0x0000a6000c1e1900 */
[C---:B------:R-:W-:Y:S01]  /*1930*/  VIADD R15, R9.reuse, 0x400 ;  /* 0x00000400090f7836 */ /* 0x040fe20000000000 */
[----:B------:R-:W2:Y:S01]  /*1940*/  LDG.E R4, desc[UR6][R20.64] ;  /* 0x0000000614047981 */ /* 0x000ea2000c1e1900 */
[----:B------:R-:W-:Y:S02]  /*1950*/  VIADD R19, R9, 0x500 ;  /* 0x0000050009137836 */ /* 0x000fe40000000000 */
[----:B------:R-:W-:-:S04]  /*1960*/  IMAD.WIDE.U32 R10, R11, 0x4, R12 ;  /* 0x000000040b0a7825 */ /* 0x000fc800078e000c */
[--C-:B------:R-:W-:Y:S02]  /*1970*/  IMAD.WIDE.U32 R22, R23, 0x4, R12.reuse ;  /* 0x0000000417167825 */ /* 0x100fe400078e000c */
[----:B------:R-:W3:Y:S02]  /*1980*/  LDG.E R10, desc[UR6][R10.64] ;  /* 0x000000060a0a7981 */ /* 0x000ee4000c1e1900 */
[C---:B------:R-:W-:Y:S02]  /*1990*/  VIADD R25, R9.reuse, 0x600 ;  /* 0x0000060009197836 */ /* 0x040fe40000000000 */
[----:B------:R-:W-:Y:S01]  /*19a0*/  VIADD R27, R9, 0x700 ;  /* 0x00000700091b7836 */ /* 0x000fe20000000000 */
[----:B------:R-:W3:Y:S01]  /*19b0*/  LDG.E R6, desc[UR6][R22.64] ;  /* 0x0000000616067981 */ /* 0x000ee2000c1e1900 */
[----:B------:R-:W-:-:S04]  /*19c0*/  IMAD.WIDE.U32 R14, R15, 0x4, R12 ;  /* 0x000000040f0e7825 */ /* 0x000fc800078e000c */
[--C-:B------:R-:W-:Y:S02]  /*19d0*/  IMAD.WIDE.U32 R8, R19, 0x4, R12.reuse ;  /* 0x0000000413087825 */ /* 0x100fe400078e000c */
[----:B------:R-:W4:Y:S02]  /*19e0*/  LDG.E R15, desc[UR6][R14.64] ;  /* 0x000000060e0f7981 */ /* 0x000f24000c1e1900 */
[--C-:B------:R-:W-:Y:S02]  /*19f0*/  IMAD.WIDE.U32 R18, R25, 0x4, R12.reuse ;  /* 0x0000000419127825 */ /* 0x100fe400078e000c */
[----:B------:R-:W4:Y:S02]  /*1a00*/  LDG.E R8, desc[UR6][R8.64] ;  /* 0x0000000608087981 */ /* 0x000f24000c1e1900 */
[----:B0-----:R-:W-:Y:S02]  /*1a10*/  IMAD.WIDE.U32 R16, R27, 0x4, R12 ;  /* 0x000000041b107825 */ /* 0x001fe400078e000c */
[----:B------:R-:W5:Y:S04]  /*1a20*/  LDG.E R19, desc[UR6][R18.64] ;  /* 0x0000000612137981 */ /* 0x000f68000c1e1900 */
[----:B------:R-:W5:Y:S01]  /*1a30*/  LDG.E R16, desc[UR6][R16.64] ;  /* 0x0000000610107981 */ /* 0x000f62000c1e1900 */
[----:B------:R-:W-:Y:S01]  /*1a40*/  VIADD R5, R5, 0x800 ;  /* 0x0000080005057836 */ /* 0x000fe20000000000 */
[----:B--2---:R-:W-:-:S04]  /*1a50*/  IADD3 R7, PT, PT, R4, R2, R7 ;  /* 0x0000000204077210 */ /* 0x004fc80007ffe007 */
[----:B---3--:R-:W-:-:S04]  /*1a60*/  IADD3 R6, PT, PT, R10, R6, R7 ;  /* 0x000000060a067210 */ /* 0x008fc80007ffe007 */
[----:B----4-:R-:W-:-:S04]  /*1a70*/  IADD3 R6, PT, PT, R8, R15, R6 ;  /* 0x0000000f08067210 */ /* 0x010fc80007ffe006 */
[----:B-----5:R-:W-:-:S07]  /*1a80*/  IADD3 R7, PT, PT, R16, R19, R6 ;  /* 0x0000001310077210 */ /* 0x020fce0007ffe006 */
.L_x_417:
[----:B------:R-:W-:Y:S05]  /*1a90*/  BSYNC.RECONVERGENT B2 ;  /* 0x0000000000027941 */ /* 0x000fea0003800200 */
.L_x_416:
        /* <DEDUP_REMOVED lines=18> */
[----:B------:R-:W-:Y:S01]  /*1bc0*/  VIADD R5, R5, 0x400 ;  /* 0x0000040005057836 */ /* 0x000fe20000000000 */
[----:B--2---:R-:W-:-:S04]  /*1bd0*/  IADD3 R7, PT, PT, R8, R2, R7 ;  /* 0x0000000208077210 */ /* 0x004fc80007ffe007 */
[----:B---3--:R-:W-:-:S07]  /*1be0*/  IADD3 R7, PT, PT, R14, R10, R7 ;  /* 0x0000000a0e077210 */ /* 0x008fce0007ffe007 */
.L_x_419:
[----:B------:R-:W-:Y:S05]  /*1bf0*/  BSYNC.RECONVERGENT B2 ;  /* 0x0000000000027941 */ /* 0x000fea0003800200 */
.L_x_418:
[----:B------:R-:W-:Y:S05]  /*1c00*/  @!P1 BRA `(.L_x_411) ;  /* 0x0000000000249947 */ /* 0x000fea0003800000 */
[----:B------:R-:W-:Y:S02]  /*1c10*/  VIADD R5, R5, UR4 ;  /* 0x0000000405057c36 */ /* 0x000fe40008000000 */
[----:B------:R-:W-:-:S07]  /*1c20*/  IMAD.MOV R4, RZ, RZ, -R4 ;  /* 0x000000ffff047224 */ /* 0x000fce00078e0a04 */
.L_x_420:
[----:B------:R-:W-:-:S06]  /*1c30*/  IMAD.WIDE.U32 R2, R5, 0x4, R12 ;  /* 0x0000000405027825 */ /* 0x000fcc00078e000c */
[----:B------:R-:W2:Y:S01]  /*1c40*/  LDG.E R2, desc[UR6][R2.64] ;  /* 0x0000000602027981 */ /* 0x000ea2000c1e1900 */
[----:B------:R-:W-:Y:S02]  /*1c50*/  VIADD R4, R4, 0x1 ;  /* 0x0000000104047836 */ /* 0x000fe40000000000 */
[----:B------:R-:W-:-:S03]  /*1c60*/  VIADD R5, R5, 0x100 ;  /* 0x0000010005057836 */ /* 0x000fc60000000000 */
[----:B------:R-:W-:Y:S01]  /*1c70*/  ISETP.NE.AND P0, PT, R4, RZ, PT ;  /* 0x000000ff0400720c */ /* 0x000fe20003f05270 */
[----:B--2---:R-:W-:-:S12]  /*1c80*/  IMAD.IADD R7, R2, 0x1, R7 ;  /* 0x0000000102077824 */ /* 0x004fd800078e0207 */
[----:B------:R-:W-:Y:S05]  /*1c90*/  @P0 BRA `(.L_x_420) ;  /* 0xfffffffc00e40947 */ /* 0x000fea000383ffff */
.L_x_411:
[----:B------:R-:W-:Y:S05]  /*1ca0*/  BSYNC.RECONVERGENT B1 ;  /* 0x0000000000017941 */ /* 0x000fea0003800200 */
.L_x_409:
        /* <DEDUP_REMOVED lines=36> */
[----:B--2---:R-:W0:Y:S04]  /*1ef0*/  LDS.128 R4, [UR4+0x10] ;  /* 0x00001004ff047984 */ /* 0x004e280008000c00 */
[----:B------:R-:W1:Y:S01]  /*1f00*/  LDS.64 R2, [UR4+0x20] ;  /* 0x00002004ff027984 */ /* 0x000e620008000a00 */
[----:B0-----:R-:W-:-:S04]  /*1f10*/  IADD3 R0, PT, PT, R4, R0, R9 ;  /* 0x0000000004007210 */ /* 0x001fc80007ffe009 */
[----:B------:R-:W-:-:S04]  /*1f20*/  IADD3 R0, PT, PT, R6, R0, R5 ;  /* 0x0000000006007210 */ /* 0x000fc80007ffe005 */
[----:B-1----:R-:W-:-:S05]  /*1f30*/  IADD3 R0, PT, PT, R2, R0, R7 ;  /* 0x0000000002007210 */ /* 0x002fca0007ffe007 */
[----:B------:R-:W-:-:S07]  /*1f40*/  IMAD.IADD R9, R0, 0x1, R3 ;  /* 0x0000000100097824 */ /* 0x000fce00078e0203 */
.L_x_407:
[----:B------:R-:W-:Y:S05]  /*1f50*/  BSYNC.RECONVERGENT B0 ;  /* 0x0000000000007941 */ /* 0x000fea0003800200 */
.L_x_392:
[----:B------:R-:W-:Y:S05]  /*1f60*/  @P0 EXIT ;  /* 0x000000000000094d */ /* 0x000fea0003800000 */
[----:B-1----:R-:W1:Y:S01]  /*1f70*/  LDC.64 R2, c[0x0][0x388] ;  /* 0x0000e200ff027b82 */ /* 0x002e620000000a00 */
[----:B------:R-:W0:Y:S02]  /*1f80*/  LDCU UR4, c[0x0][0x398] ;  /* 0x00007300ff0477ac */ /* 0x000e240008000800 */
[----:B0-2---:R-:W-:-:S05]  /*1f90*/  VIADD R9, R9, UR4 ;  /* 0x0000000409097c36 */ /* 0x005fca0008000000 */
[----:B-1----:R-:W-:Y:S01]  /*1fa0*/  STG.E desc[UR6][R2.64], R9 ;  /* 0x0000000902007986 */ /* 0x002fe2000c101906 */
[----:B------:R-:W-:Y:S05]  /*1fb0*/  EXIT ;  /* 0x000000000000794d */ /* 0x000fea0003800000 */
.L_x_421:
        /* <DEDUP_REMOVED lines=12> */
.L_x_476:


//--------------------- .text._ZN3cub18CUB_300001_SM_10006detail8for_each13static_kernelINS2_12policy_hub_t12policy_500_tEmN6thrust24THRUST_300001_SM_1000_NS8cuda_cub20__uninitialized_fill7functorINS7_10device_ptrIiEEiEEEEvT0_T1_ --------------------------
	.section	.text._ZN3cub18CUB_300001_SM_10006detail8for_each13static_kernelINS2_12policy_hub_t12policy_500_tEmN6thrust24THRUST_300001_SM_1000_NS8cuda_cub20__uninitialized_fill7functorINS7_10device_ptrIiEEiEEEEvT0_T1_,"ax",@progbits
	.align	128
        .global         _ZN3cub18CUB_300001_SM_10006detail8for_each13static_kernelINS2_12policy_hub_t12policy_500_tEmN6thrust24THRUST_300001_SM_1000_NS8cuda_cub20__uninitialized_fill7functorINS7_10device_ptrIiEEiEEEEvT0_T1_
        .type           _ZN3cub18CUB_300001_SM_10006detail8for_each13static_kernelINS2_12policy_hub_t12policy_500_tEmN6thrust24THRUST_300001_SM_1000_NS8cuda_cub20__uninitialized_fill7functorINS7_10device_ptrIiEEiEEEEvT0_T1_,@function
        .size           _ZN3cub18CUB_300001_SM_10006detail8for_each13static_kernelINS2_12policy_hub_t12policy_500_tEmN6thrust24THRUST_300001_SM_1000_NS8cuda_cub20__uninitialized_fill7functorINS7_10device_ptrIiEEiEEEEvT0_T1_,(.L_x_477 - _ZN3cub18CUB_300001_SM_10006detail8for_each13static_kernelINS2_12policy_hub_t12policy_500_tEmN6thrust24THRUST_300001_SM_1000_NS8cuda_cub20__uninitialized_fill7functorINS7_10device_ptrIiEEiEEEEvT0_T1_)
        .other          _ZN3cub18CUB_300001_SM_10006detail8for_each13static_kernelINS2_12policy_hub_t12policy_500_tEmN6thrust24THRUST_300001_SM_1000_NS8cuda_cub20__uninitialized_fill7functorINS7_10device_ptrIiEEiEEEEvT0_T1_,@"STO_CUDA_ENTRY STV_DEFAULT"
_ZN3cub18CUB_300001_SM_10006detail8for_each13static_kernelINS2_12policy_hub_t12policy_500_tEmN6thrust24THRUST_300001_SM_1000_NS8cuda_cub20__uninitialized_fill7functorINS7_10device_ptrIiEEiEEEEvT0_T1_:
.text._ZN3cub18CUB_300001_SM_10006detail8for_each13static_kernelINS2_12policy_hub_t12policy_500_tEmN6thrust24THRUST_300001_SM_1000_NS8cuda_cub20__uninitialized_fill7functorINS7_10device_ptrIiEEiEEEEvT0_T1_:
[----:B------:R-:W-:Y:S08]  /*0000*/  LDC R1, c[0x0][0x37c] ;  /* 0x0000df00ff017b82 */ /* 0x000ff00000000800 */
[----:B------:R-:W0:Y:S01]  /*0010*/  S2UR UR4, SR_CTAID.X ;  /* 0x00000000000479c3 */ /* 0x000e220000002500 */
[----:B------:R-:W1:Y:S01]  /*0020*/  LDCU.64 UR6, c[0x0][0x380] ;  /* 0x00007000ff0677ac */ /* 0x000e620008000a00 */
[----:B------:R-:W2:Y:S01]  /*0030*/  LDCU.64 UR8, c[0x0][0x358] ;  /* 0x00006b00ff0877ac */ /* 0x000ea20008000a00 */
[----:B0-----:R-:W-:-:S04]  /*0040*/  UIMAD.WIDE.U32 UR4, UR4, 0x200, URZ ;  /* 0x00000200040478a5 */ /* 0x001fc8000f8e00ff */
[----:B-1----:R-:W-:-:S04]  /*0050*/  UIADD3 UR6, UP0, UPT, -UR4, UR6, URZ ;  /* 0x0000000604067290 */ /* 0x002fc8000ff1e1ff */
[----:B------:R-:W-:Y:S02]  /*0060*/  UIADD3.X UR7, UPT, UPT, ~UR5, UR7, URZ, UP0, !UPT ;  /* 0x0000000705077290 */ /* 0x000fe400087fe5ff */
[----:B------:R-:W-:-:S04]  /*0070*/  UISETP.GE.U32.AND UP0, UPT, UR6, 0x200, UPT ;  /* 0x000002000600788c */ /* 0x000fc8000bf06070 */
[----:B------:R-:W-:-:S09]  /*0080*/  UISETP.GE.U32.AND.EX UP0, UPT, UR7, URZ, UPT, UP0 ;  /* 0x000000ff0700728c */ /* 0x000fd2000bf06100 */
[----:B--2---:R-:W-:Y:S05]  /*0090*/  BRA.U !UP0, `(.L_x_422) ;  /* 0x0000000108287547 */ /* 0x004fea000b800000 */
[----:B------:R-:W0:Y:S01]  /*00a0*/  S2R R0, SR_TID.X ;  /* 0x0000000000007919 */ /* 0x000e220000002100 */
[----:B------:R-:W1:Y:S01]  /*00b0*/  LDCU.64 UR6, c[0x0][0x388] ;  /* 0x00007100ff0677ac */ /* 0x000e620008000a00 */
[----:B------:R-:W2:Y:S01]  /*00c0*/  LDC R5, c[0x0][0x390] ;  /* 0x0000e400ff057b82 */ /* 0x000ea20000000800 */
[----:B0-----:R-:W-:-:S05]  /*00d0*/  IADD3 R0, P0, PT, R0, UR4, RZ ;  /* 0x0000000400007c10 */ /* 0x001fca000ff1e0ff */
[----:B------:R-:W-:Y:S01]  /*00e0*/  IMAD.X R3, RZ, RZ, UR5, P0 ;  /* 0x00000005ff037e24 */ /* 0x000fe200080e06ff */
[----:B-1----:R-:W-:-:S04]  /*00f0*/  LEA R2, P0, R0, UR6, 0x2 ;  /* 0x0000000600027c11 */ /* 0x002fc8000f8010ff */
[----:B------:R-:W-:-:S05]  /*0100*/  LEA.HI.X R3, R0, UR7, R3, 0x2, P0 ;  /* 0x0000000700037c11 */ /* 0x000fca00080f1403 */
[----:B--2---:R-:W-:Y:S04]  /*0110*/  STG.E desc[UR8][R2.64], R5 ;  /* 0x0000000502007986 */ /* 0x004fe8000c101908 */
[----:B------:R-:W-:Y:S01]  /*0120*/  STG.E desc[UR8][R2.64+0x400], R5 ;  /* 0x0004000502007986 */ /* 0x000fe2000c101908 */
[----:B------:R-:W-:Y:S05]  /*0130*/  EXIT ;  /* 0x000000000000794d */ /* 0x000fea0003800000 */
.L_x_422:
[----:B------:R-:W0:Y:S01]  /*0140*/  S2R R0, SR_TID.X ;  /* 0x0000000000007919 */ /* 0x000e220000002100 */
[----:B------:R-:W-:Y:S01]  /*0150*/  IMAD.U32 R2, RZ, RZ, UR7 ;  /* 0x00000007ff027e24 */ /* 0x000fe2000f8e00ff */
[----:B------:R-:W1:Y:S01]  /*0160*/  LDCU.64 UR10, c[0x0][0x388] ;  /* 0x00007100ff0a77ac */ /* 0x000e620008000a00 */
[----:B------:R-:W-:Y:S01]  /*0170*/  IMAD.U32 R4, RZ, RZ, UR7 ;  /* 0x00000007ff047e24 */ /* 0x000fe2000f8e00ff */
[----:B0-----:R-:W-:-:S04]  /*0180*/  ISETP.LT.U32.AND P0, PT, R0, UR6, PT ;  /* 0x0000000600007c0c */ /* 0x001fc8000bf01070 */
[----:B------:R-:W-:Y:S01]  /*0190*/  ISETP.GT.U32.AND.EX P0, PT, R2, RZ, PT, P0 ;  /* 0x000000ff0200720c */ /* 0x000fe20003f04100 */
[C---:B------:R-:W-:Y:S01]  /*01a0*/  VIADD R2, R0.reuse, 0x100 ;  /* 0x0000010000027836 */ /* 0x040fe20000000000 */
[----:B------:R-:W-:-:S04]  /*01b0*/  IADD3 R0, P2, PT, R0, UR4, RZ ;  /* 0x0000000400007c10 */ /* 0x000fc8000ff5e0ff */
[----:B------:R-:W-:Y:S01]  /*01c0*/  ISETP.LT.U32.AND P1, PT, R2, UR6, PT ;  /* 0x0000000602007c0c */ /* 0x000fe2000bf21070 */
[----:B------:R-:W-:Y:S01]  /*01d0*/  IMAD.X R3, RZ, RZ, UR5, P2 ;  /* 0x00000005ff037e24 */ /* 0x000fe200090e06ff */
[----:B-1----:R-:W-:Y:S02]  /*01e0*/  LEA R2, P2, R0, UR10, 0x2 ;  /* 0x0000000a00027c11 */ /* 0x002fe4000f8410ff */
[----:B------:R-:W-:Y:S02]  /*01f0*/  ISETP.GT.U32.AND.EX P1, PT, R4, RZ, PT, P1 ;  /* 0x000000ff0400720c */ /* 0x000fe40003f24110 */
[----:B------:R-:W-:Y:S01]  /*0200*/  LEA.HI.X R3, R0, UR11, R3, 0x2, P2 ;  /* 0x0000000b00037c11 */ /* 0x000fe200090f1403 */
[----:B------:R-:W0:Y:S04]  /*0210*/  @P0 LDC R5, c[0x0][0x390] ;  /* 0x0000e400ff050b82 */ /* 0x000e280000000800 */
[----:B0-----:R0:W-:Y:S06]  /*0220*/  @P0 STG.E desc[UR8][R2.64], R5 ;  /* 0x0000000502000986 */ /* 0x0011ec000c101908 */
[----:B------:R-:W-:Y:S05]  /*0230*/  @!P1 EXIT ;  /* 0x000000000000994d */ /* 0x000fea0003800000 */
[----:B0-----:R-:W0:Y:S02]  /*0240*/  LDC R5, c[0x0][0x390] ;  /* 0x0000e400ff057b82 */ /* 0x001e240000000800 */
[----:B0-----:R-:W-:Y:S01]  /*0250*/  STG.E desc[UR8][R2.64+0x400], R5 ;  /* 0x0004000502007986 */ /* 0x001fe2000c101908 */
[----:B------:R-:W-:Y:S05]  /*0260*/  EXIT ;  /* 0x000000000000794d */ /* 0x000fea0003800000 */
.L_x_423:
        /* <DEDUP_REMOVED lines=9> */
.L_x_477:


//--------------------- .text._ZN3cub18CUB_300001_SM_10006detail11EmptyKernelIvEEvv --------------------------
	.section	.text._ZN3cub18CUB_300001_SM_10006detail11EmptyKernelIvEEvv,"ax",@progbits
	.align	128
        .global         _ZN3cub18CUB_300001_SM_10006detail11EmptyKernelIvEEvv
        .type           _ZN3cub18CUB_300001_SM_10006detail11EmptyKernelIvEEvv,@function
        .size           _ZN3cub18CUB_300001_SM_10006detail11EmptyKernelIvEEvv,(.L_x_478 - _ZN3cub18CUB_300001_SM_10006detail11EmptyKernelIvEEvv)
        .other          _ZN3cub18CUB_300001_SM_10006detail11EmptyKernelIvEEvv,@"STO_CUDA_ENTRY STV_DEFAULT"
_ZN3cub18CUB_300001_SM_10006detail11EmptyKernelIvEEvv:
.text._ZN3cub18CUB_300001_SM_10006detail11EmptyKernelIvEEvv:
[----:B------:R-:W-:Y:S01]  /*0000*/  LDC R1, c[0x0][0x37c] ;  /* 0x0000df00ff017b82 */ /* 0x000fe20000000800 */
[----:B------:R-:W-:Y:S05]  /*0010*/  EXIT ;  /* 0x000000000000794d */ /* 0x000fea0003800000 */
.L_x_424:
        /* <DEDUP_REMOVED lines=14> */
.L_x_478:


//--------------------- .text._Z19kernel_binarySearchPKciPKiiS0_S2_iPi --------------------------
	.section	.text._Z19kernel_binarySearchPKciPKiiS0_S2_iPi,"ax",@progbits
	.align	128
        .global         _Z19kernel_binarySearchPKciPKiiS0_S2_iPi
        .type           _Z19kernel_binarySearchPKciPKiiS0_S2_iPi,@function
        .size           _Z19kernel_binarySearchPKciPKiiS0_S2_iPi,(.L_x_479 - _Z19kernel_binarySearchPKciPKiiS0_S2_iPi)
        .other          _Z19kernel_binarySearchPKciPKiiS0_S2_iPi,@"STO_CUDA_ENTRY STV_DEFAULT"
_Z19kernel_binarySearchPKciPKiiS0_S2_iPi:
.text._Z19kernel_binarySearchPKciPKiiS0_S2_iPi:
[----:B------:R-:W-:Y:S01]  /*0000*/  LDC R1, c[0x0][0x37c] ;  /* 0x0000df00ff017b82 */ /* 0x000fe20000000800 */
[----:B------:R-:W0:Y:S07]  /*0010*/  S2R R3, SR_TID.X ;  /* 0x0000000000037919 */ /* 0x000e2e0000002100 */
[----:B------:R-:W0:Y:S01]  /*0020*/  S2UR UR4, SR_CTAID.X ;  /* 0x00000000000479c3 */ /* 0x000e220000002500 */
[----:B------:R-:W1:Y:S07]  /*0030*/  LDCU UR5, c[0x0][0x3b0] ;  /* 0x00007600ff0577ac */ /* 0x000e6e0008000800 */
[----:B------:R-:W0:Y:S02]  /*0040*/  LDC R0, c[0x0][0x360] ;  /* 0x0000d800ff007b82 */ /* 0x000e240000000800 */
[----:B0-----:R-:W-:-:S05]  /*0050*/  IMAD R0, R0, UR4, R3 ;  /* 0x0000000400007c24 */ /* 0x001fca000f8e0203 */
[----:B-1----:R-:W-:-:S13]  /*0060*/  ISETP.GE.AND P0, PT, R0, UR5, PT ;  /* 0x0000000500007c0c */ /* 0x002fda000bf06270 */
[----:B------:R-:W-:Y:S05]  /*0070*/  @P0 EXIT ;  /* 0x000000000000094d */ /* 0x000fea0003800000 */
[----:B------:R-:W0:Y:S01]  /*0080*/  LDCU UR4, c[0x0][0x398] ;  /* 0x00007300ff0477ac */ /* 0x000e220008000800 */
[----:B------:R-:W-:Y:S01]  /*0090*/  IMAD.MOV.U32 R2, RZ, RZ, -0x1 ;  /* 0xffffffffff027424 */ /* 0x000fe200078e00ff */
[----:B------:R-:W1:Y:S01]  /*00a0*/  LDCU.64 UR6, c[0x0][0x358] ;  /* 0x00006b00ff0677ac */ /* 0x000e620008000a00 */
[----:B0-----:R-:W-:-:S09]  /*00b0*/  UISETP.GE.AND UP0, UPT, UR4, 0x1, UPT ;  /* 0x000000010400788c */ /* 0x001fd2000bf06270 */
[----:B-1----:R-:W-:Y:S05]  /*00c0*/  BRA.U !UP0, `(.L_x_425) ;  /* 0x0000000508107547 */ /* 0x002fea000b800000 */
[----:B------:R-:W0:Y:S01]  /*00d0*/  LDC.64 R2, c[0x0][0x3a8] ;  /* 0x0000ea00ff027b82 */ /* 0x000e220000000a00 */
[----:B------:R-:W1:Y:S01]  /*00e0*/  LDCU UR5, c[0x0][0x388] ;  /* 0x00007100ff0577ac */ /* 0x000e620008000800 */
[----:B------:R-:W2:Y:S01]  /*00f0*/  LDCU.64 UR8, c[0x0][0x3a0] ;  /* 0x00007400ff0877ac */ /* 0x000ea20008000a00 */
[----:B------:R-:W3:Y:S01]  /*0100*/  LDCU.64 UR10, c[0x0][0x380] ;  /* 0x00007000ff0a77ac */ /* 0x000ee20008000a00 */
[----:B0-----:R-:W-:-:S06]  /*0110*/  IMAD.WIDE R2, R0, 0x4, R2 ;  /* 0x0000000400027825 */ /* 0x001fcc00078e0202 */
[----:B------:R-:W4:Y:S01]  /*0120*/  LDG.E R3, desc[UR6][R2.64] ;  /* 0x0000000602037981 */ /* 0x000f22000c1e1900 */
[----:B------:R-:W-:Y:S01]  /*0130*/  UIADD3 UR4, UPT, UPT, UR4, -0x1, URZ ;  /* 0xffffffff04047890 */ /* 0x000fe2000fffe0ff */
[----:B------:R-:W-:Y:S01]  /*0140*/  BSSY.RECONVERGENT B0, `(.L_x_425) ;  /* 0x000003c000007945 */ /* 0x000fe20003800200 */
[----:B------:R-:W-:-:S04]  /*0150*/  IMAD.MOV.U32 R6, RZ, RZ, RZ ;  /* 0x000000ffff067224 */ /* 0x000fc800078e00ff */
[----:B------:R-:W-:Y:S01]  /*0160*/  IMAD.U32 R5, RZ, RZ, UR4 ;  /* 0x00000004ff057e24 */ /* 0x000fe2000f8e00ff */
[----:B-1234-:R-:W-:-:S07]  /*0170*/  SHF.R.S32.HI R4, RZ, 0x1f, R3 ;  /* 0x0000001fff047819 */ /* 0x01efce0000011403 */
.L_x_433:
[----:B------:R-:W0:Y:S01]  /*0180*/  LDC.64 R8, c[0x0][0x390] ;  /* 0x0000e400ff087b82 */ /* 0x000e220000000a00 */
[----:B------:R-:W-:-:S05]  /*0190*/  IMAD.IADD R2, R6, 0x1, R5 ;  /* 0x0000000106027824 */ /* 0x000fca00078e0205 */
[----:B------:R-:W-:-:S05]  /*01a0*/  SHF.R.U32.HI R2, RZ, 0x1, R2 ;  /* 0x00000001ff027819 */ /* 0x000fca0000011602 */
[----:B0-----:R-:W-:-:S05]  /*01b0*/  IMAD.WIDE.U32 R8, R2, 0x4, R8 ;  /* 0x0000000402087825 */ /* 0x001fca00078e0008 */
[----:B------:R0:W5:Y:S01]  /*01c0*/  LDG.E R7, desc[UR6][R8.64] ;  /* 0x0000000608077981 */ /* 0x000162000c1e1900 */
[----:B------:R-:W-:Y:S01]  /*01d0*/  BSSY.RECONVERGENT B1, `(.L_x_426) ;  /* 0x000002b000017945 */ /* 0x000fe20003800200 */
[----:B------:R-:W-:-:S07]  /*01e0*/  IMAD.MOV.U32 R10, RZ, RZ, RZ ;  /* 0x000000ffff0a7224 */ /* 0x000fce00078e00ff */
.L_x_431:
[----:B0-----:R-:W-:-:S04]  /*01f0*/  IADD3 R8, P0, P1, R10, UR8, R3 ;  /* 0x000000080a087c10 */ /* 0x001fc8000f91e003 */
[----:B------:R-:W-:-:S05]  /*0200*/  IADD3.X R9, PT, PT, RZ, UR9, R4, P0, P1 ;  /* 0x00000009ff097c10 */ /* 0x000fca00087e2404 */
[----:B-----5:R0:W5:Y:S01]  /*0210*/  LDG.E.U8 R14, desc[UR6][R8.64] ;  /* 0x00000006080e7981 */ /* 0x020162000c1e1100 */
[----:B------:R-:W-:Y:S01]  /*0220*/  ISETP.GE.AND P1, PT, R7, UR5, PT ;  /* 0x0000000507007c0c */ /* 0x000fe2000bf26270 */
[----:B------:R-:W-:Y:S01]  /*0230*/  BSSY.RECONVERGENT B2, `(.L_x_427) ;  /* 0x0000010000027945 */ /* 0x000fe20003800200 */
[----:B------:R-:W-:Y:S02]  /*0240*/  PLOP3.LUT P0, PT, PT, PT, PT, 0x80, 0x8 ;  /* 0x000000000008781c */ /* 0x000fe40003f0f070 */
[----:B------:R-:W-:-:S09]  /*0250*/  PRMT R11, RZ, 0x7610, R11 ;  /* 0x00007610ff0b7816 */ /* 0x000fd2000000000b */
[----:B0-----:R-:W-:Y:S05]  /*0260*/  @P1 BRA `(.L_x_428) ;  /* 0x0000000000301947 */ /* 0x001fea0003800000 */
[----:B------:R-:W-:-:S04]  /*0270*/  IADD3 R8, P0, PT, R7, UR10, RZ ;  /* 0x0000000a07087c10 */ /* 0x000fc8000ff1e0ff */
[----:B------:R-:W-:-:S05]  /*0280*/  LEA.HI.X.SX32 R9, R7, UR11, 0x1, P0 ;  /* 0x0000000b07097c11 */ /* 0x000fca00080f0eff */
[----:B------:R-:W2:Y:S02]  /*0290*/  LDG.E.U8 R11, desc[UR6][R8.64] ;  /* 0x00000006080b7981 */ /* 0x000ea4000c1e1100 */
[C---:B--2---:R-:W-:Y:S02]  /*02a0*/  VIADD R13, R11.reuse, 0xffffffbf ;  /* 0xffffffbf0b0d7836 */ /* 0x044fe40000000000 */
[----:B------:R-:W-:-:S03]  /*02b0*/  VIADD R12, R11, 0xffffffd0 ;  /* 0xffffffd00b0c7836 */ /* 0x000fc60000000000 */
[----:B------:R-:W-:Y:S02]  /*02c0*/  LOP3.LUT R13, R13, 0xff, RZ, 0xc0, !PT ;  /* 0x000000ff0d0d7812 */ /* 0x000fe400078ec0ff */
[----:B------:R-:W-:Y:S02]  /*02d0*/  LOP3.LUT R12, R12, 0xff, RZ, 0xc0, !PT ;  /* 0x000000ff0c0c7812 */ /* 0x000fe400078ec0ff */
[----:B------:R-:W-:-:S04]  /*02e0*/  ISETP.GE.U32.AND P0, PT, R13, 0x1a, PT ;  /* 0x0000001a0d00780c */ /* 0x000fc80003f06070 */
[----:B------:R-:W-:-:S13]  /*02f0*/  ISETP.LT.U32.OR P0, PT, R12, 0xa, !P0 ;  /* 0x0000000a0c00780c */ /* 0x000fda0004701470 */
[----:B------:R-:W-:-:S05]  /*0300*/  @!P0 VIADD R12, R11, 0xffffff85 ;  /* 0xffffff850b0c8836 */ /* 0x000fca0000000000 */
[----:B------:R-:W-:-:S04]  /*0310*/  @!P0 LOP3.LUT R12, R12, 0xff, RZ, 0xc0, !PT ;  /* 0x000000ff0c0c8812 */ /* 0x000fc800078ec0ff */
[----:B------:R-:W-:-:S13]  /*0320*/  ISETP.LT.U32.AND P0, PT, R12, 0xe6, !P0 ;  /* 0x000000e60c00780c */ /* 0x000fda0004701070 */
.L_x_428:
[----:B------:R-:W-:Y:S05]  /*0330*/  BSYNC.RECONVERGENT B2 ;  /* 0x0000000000027941 */ /* 0x000fea0003800200 */
.L_x_427:
[----:B-----5:R-:W-:-:S13]  /*0340*/  ISETP.EQ.OR P1, PT, R14, RZ, P0 ;  /* 0x000000ff0e00720c */ /* 0x020fda0000722670 */
[----:B------:R-:W-:Y:S05]  /*0350*/  @P1 BRA `(.L_x_429) ;  /* 0x0000000000441947 */ /* 0x000fea0003800000 */
[----:B------:R-:W-:-:S05]  /*0360*/  VIADD R8, R11, 0xffffffbf ;  /* 0xffffffbf0b087836 */ /* 0x000fca0000000000 */
[----:B------:R-:W-:Y:S01]  /*0370*/  LOP3.LUT R9, R8, 0xff, RZ, 0xc0, !PT ;  /* 0x000000ff08097812 */ /* 0x000fe200078ec0ff */
[----:B------:R-:W-:-:S03]  /*0380*/  VIADD R8, R14, 0xffffffbf ;  /* 0xffffffbf0e087836 */ /* 0x000fc60000000000 */
[----:B------:R-:W-:Y:S01]  /*0390*/  ISETP.GE.U32.AND P2, PT, R9, 0x1a, PT ;  /* 0x0000001a0900780c */ /* 0x000fe20003f46070 */
[----:B------:R-:W-:Y:S01]  /*03a0*/  VIADD R9, R14, 0x20 ;  /* 0x000000200e097836 */ /* 0x000fe20000000000 */
[----:B------:R-:W-:-:S04]  /*03b0*/  LOP3.LUT R8, R8, 0xff, RZ, 0xc0, !PT ;  /* 0x000000ff08087812 */ /* 0x000fc800078ec0ff */
[----:B------:R-:W-:-:S04]  /*03c0*/  ISETP.GE.U32.AND P1, PT, R8, 0x1a, PT ;  /* 0x0000001a0800780c */ /* 0x000fc80003f26070 */
[----:B------:R-:W-:-:S03]  /*03d0*/  SEL R9, R9, R14, !P1 ;  /* 0x0000000e09097207 */ /* 0x000fc60004800000 */
[----:B------:R-:W-:Y:S01]  /*03e0*/  @!P2 VIADD R11, R11, 0x20 ;  /* 0x000000200b0ba836 */ /* 0x000fe20000000000 */
[----:B------:R-:W-:-:S04]  /*03f0*/  LOP3.LUT R9, R9, 0xff, RZ, 0xc0, !PT ;  /* 0x000000ff09097812 */ /* 0x000fc800078ec0ff */
[----:B------:R-:W-:-:S04]  /*0400*/  LOP3.LUT R8, R11, 0xff, RZ, 0xc0, !PT ;  /* 0x000000ff0b087812 */ /* 0x000fc800078ec0ff */
[CC--:B------:R-:W-:Y:S02]  /*0410*/  ISETP.NE.AND P2, PT, R8.reuse, R9.reuse, PT ;  /* 0x000000090800720c */ /* 0x0c0fe40003f45270 */
[----:B------:R-:W-:-:S11]  /*0420*/  ISETP.LT.U32.AND P1, PT, R8, R9, PT ;  /* 0x000000090800720c */ /* 0x000fd60003f21070 */
[----:B------:R-:W-:Y:S05]  /*0430*/  @P2 BRA `(.L_x_430) ;  /* 0x0000000000102947 */ /* 0x000fea0003800000 */
[----:B------:R-:W-:Y:S02]  /*0440*/  VIADD R7, R7, 0x1 ;  /* 0x0000000107077836 */ /* 0x000fe40000000000 */
[----:B------:R-:W-:Y:S01]  /*0450*/  VIADD R10, R10, 0x1 ;  /* 0x000000010a0a7836 */ /* 0x000fe20000000000 */
[----:B------:R-:W-:Y:S06]  /*0460*/  BRA `(.L_x_431) ;  /* 0xfffffffc00607947 */ /* 0x000fec000383ffff */
.L_x_429:
[----:B------:R-:W-:-:S13]  /*0470*/  ISETP.NE.AND P1, PT, R14, RZ, PT ;  /* 0x000000ff0e00720c */ /* 0x000fda0003f25270 */
.L_x_430:
[----:B------:R-:W-:Y:S05]  /*0480*/  BSYNC.RECONVERGENT B1 ;  /* 0x0000000000017941 */ /* 0x000fea0003800200 */
.L_x_426:
[----:B------:R-:W-:-:S13]  /*0490*/  ISETP.EQ.AND P2, PT, R14, RZ, PT ;  /* 0x000000ff0e00720c */ /* 0x000fda0003f42270 */
[----:B------:R-:W-:Y:S05]  /*04a0*/  @P0 BRA P2, `(.L_x_432) ;  /* 0x0000000000140947 */ /* 0x000fea0001000000 */
[C---:B------:R-:W-:Y:S02]  /*04b0*/  @P1 VIADD R6, R2.reuse, 0x1 ;  /* 0x0000000102061836 */ /* 0x040fe40000000000 */
[----:B------:R-:W-:-:S05]  /*04c0*/  @!P1 VIADD R5, R2, 0xffffffff ;  /* 0xffffffff02059836 */ /* 0x000fca0000000000 */
[----:B------:R-:W-:-:S13]  /*04d0*/  ISETP.GT.AND P0, PT, R6, R5, PT ;  /* 0x000000050600720c */ /* 0x000fda0003f04270 */
[----:B------:R-:W-:Y:S05]  /*04e0*/  @!P0 BRA `(.L_x_433) ;  /* 0xfffffffc00248947 */ /* 0x000fea000383ffff */
[----:B------:R-:W-:-:S07]  /*04f0*/  IMAD.MOV.U32 R2, RZ, RZ, -0x1 ;  /* 0xffffffffff027424 */ /* 0x000fce00078e00ff */
.L_x_432:
[----:B------:R-:W-:Y:S05]  /*0500*/  BSYNC.RECONVERGENT B0 ;  /* 0x0000000000007941 */ /* 0x000fea0003800200 */
.L_x_425:
[----:B------:R-:W0:Y:S02]  /*0510*/  LDC.64 R4, c[0x0][0x3b8] ;  /* 0x0000ee00ff047b82 */ /* 0x000e240000000a00 */
[----:B0-----:R-:W-:-:S05]  /*0520*/  IMAD.WIDE R4, R0, 0x4, R4 ;  /* 0x0000000400047825 */ /* 0x001fca00078e0204 */
[----:B------:R-:W-:Y:S01]  /*0530*/  STG.E desc[UR6][R4.64], R2 ;  /* 0x0000000204007986 */ /* 0x000fe2000c101906 */
[----:B------:R-:W-:Y:S05]  /*0540*/  EXIT ;  /* 0x000000000000794d */ /* 0x000fea0003800000 */
.L_x_434:
        /* <DEDUP_REMOVED lines=11> */
.L_x_479:


//--------------------- .text._Z16kernel_mergeStepPKcPKiPiiii --------------------------
	.section	.text._Z16kernel_mergeStepPKcPKiPiiii,"ax",@progbits
	.align	128
        .global         _Z16kernel_mergeStepPKcPKiPiiii
        .type           _Z16kernel_mergeStepPKcPKiPiiii,@function
        .size           _Z16kernel_mergeStepPKcPKiPiiii,(.L_x_480 - _Z16kernel_mergeStepPKcPKiPiiii)
        .other          _Z16kernel_mergeStepPKcPKiPiiii,@"STO_CUDA_ENTRY STV_DEFAULT"
_Z16kernel_mergeStepPKcPKiPiiii:
.text._Z16kernel_mergeStepPKcPKiPiiii:
[----:B------:R-:W-:Y:S01]  /*0000*/  LDC R1, c[0x0][0x37c] ;  /* 0x0000df00ff017b82 */ /* 0x000fe20000000800 */
[----:B------:R-:W0:Y:S07]  /*0010*/  S2R R3, SR_TID.X ;  /* 0x0000000000037919 */ /* 0x000e2e0000002100 */
[----:B------:R-:W0:Y:S08]  /*0020*/  S2UR UR4, SR_CTAID.X ;  /* 0x00000000000479c3 */ /* 0x000e300000002500 */
[----:B------:R-:W0:Y:S08]  /*0030*/  LDC R2, c[0x0][0x360] ;  /* 0x0000d800ff027b82 */ /* 0x000e300000000800 */
[----:B------:R-:W1:Y:S01]  /*0040*/  LDC.64 R10, c[0x0][0x398] ;  /* 0x0000e600ff0a7b82 */ /* 0x000e620000000a00 */
[----:B0-----:R-:W-:-:S04]  /*0050*/  IMAD R2, R2, UR4, R3 ;  /* 0x0000000402027c24 */ /* 0x001fc8000f8e0203 */
[----:B-1----:R-:W-:Y:S01]  /*0060*/  IMAD.WIDE R2, R2, R11, RZ ;  /* 0x0000000b02027225 */ /* 0x002fe200078e02ff */
[----:B------:R-:W-:-:S03]  /*0070*/  SHF.R.S32.HI R4, RZ, 0x1f, R10 ;  /* 0x0000001fff047819 */ /* 0x000fc6000001140a */
[C---:B------:R-:W-:Y:S01]  /*0080*/  IMAD.SHL.U32 R15, R2.reuse, 0x2, RZ ;  /* 0x00000002020f7824 */ /* 0x040fe200078e00ff */
[----:B------:R-:W-:-:S04]  /*0090*/  SHF.L.U64.HI R12, R2, 0x1, R3 ;  /* 0x00000001020c7819 */ /* 0x000fc80000010203 */
[----:B------:R-:W-:-:S04]  /*00a0*/  ISETP.GE.U32.AND P0, PT, R15, R10, PT ;  /* 0x0000000a0f00720c */ /* 0x000fc80003f06070 */
[----:B------:R-:W-:-:S13]  /*00b0*/  ISETP.GE.AND.EX P0, PT, R12, R4, PT, P0 ;  /* 0x000000040c00720c */ /* 0x000fda0003f06300 */
[----:B------:R-:W-:Y:S05]  /*00c0*/  @P0 EXIT ;  /* 0x000000000000094d */ /* 0x000fea0003800000 */
[----:B------:R-:W-:Y:S01]  /*00d0*/  SHF.R.S32.HI R3, RZ, 0x1f, R11 ;  /* 0x0000001fff037819 */ /* 0x000fe2000001140b */
[----:B------:R-:W0:Y:S01]  /*00e0*/  LDCU.64 UR4, c[0x0][0x358] ;  /* 0x00006b00ff0477ac */ /* 0x000e220008000a00 */
[-C--:B------:R-:W-:Y:S01]  /*00f0*/  IADD3 R7, P0, PT, R15, R11.reuse, RZ ;  /* 0x0000000b0f077210 */ /* 0x080fe20007f1e0ff */
[----:B------:R-:W-:Y:S01]  /*0100*/  BSSY.RECONVERGENT B0, `(.L_x_435) ;  /* 0x0000074000007945 */ /* 0x000fe20003800200 */
[--C-:B------:R-:W-:Y:S01]  /*0110*/  IMAD.MOV.U32 R8, RZ, RZ, R12.reuse ;  /* 0x000000ffff087224 */ /* 0x100fe200078e000c */
[----:B------:R-:W1:Y:S01]  /*0120*/  LDCU UR10, c[0x0][0x3a0] ;  /* 0x00007400ff0a77ac */ /* 0x000e620008000800 */
[----:B------:R-:W-:Y:S01]  /*0130*/  ISETP.LT.U32.AND P1, PT, R7, R10, PT ;  /* 0x0000000a0700720c */ /* 0x000fe20003f21070 */
[----:B------:R-:W-:Y:S01]  /*0140*/  IMAD.X R9, R3, 0x1, R12, P0 ;  /* 0x0000000103097824 */ /* 0x000fe200000e060c */
[----:B------:R-:W-:Y:S01]  /*0150*/  IADD3 R5, P0, PT, R7, R11, RZ ;  /* 0x0000000b07057210 */ /* 0x000fe20007f1e0ff */
[----:B------:R-:W2:Y:S03]  /*0160*/  LDCU.64 UR8, c[0x0][0x380] ;  /* 0x00007000ff0877ac */ /* 0x000ea60008000a00 */
[----:B------:R-:W-:Y:S01]  /*0170*/  ISETP.LT.AND.EX P1, PT, R9, R4, PT, P1 ;  /* 0x000000040900720c */ /* 0x000fe20003f21310 */
[----:B------:R-:W-:Y:S01]  /*0180*/  IMAD.X R3, R3, 0x1, R9, P0 ;  /* 0x0000000103037824 */ /* 0x000fe200000e0609 */
[----:B------:R-:W-:-:S04]  /*0190*/  ISETP.LT.U32.AND P0, PT, R5, R10, PT ;  /* 0x0000000a0500720c */ /* 0x000fc80003f01070 */
[----:B------:R-:W-:-:S04]  /*01a0*/  ISETP.LT.AND.EX P0, PT, R3, R4, PT, P0 ;  /* 0x000000040300720c */ /* 0x000fc80003f01300 */
[----:B------:R-:W-:Y:S02]  /*01b0*/  SEL R6, R5, R10, P0 ;  /* 0x0000000a05067207 */ /* 0x000fe40000000000 */
[----:B------:R-:W-:Y:S02]  /*01c0*/  SEL R0, R3, R4, P0 ;  /* 0x0000000403007207 */ /* 0x000fe40000000000 */
[C---:B------:R-:W-:Y:S02]  /*01d0*/  ISETP.GE.U32.AND P0, PT, R7.reuse, R6, PT ;  /* 0x000000060700720c */ /* 0x040fe40003f06070 */
[----:B------:R-:W-:Y:S02]  /*01e0*/  SEL R10, R7, R10, P1 ;  /* 0x0000000a070a7207 */ /* 0x000fe40000800000 */
[----:B------:R-:W-:-:S03]  /*01f0*/  ISETP.GE.AND.EX P0, PT, R9, R0, PT, P0 ;  /* 0x000000000900720c */ /* 0x000fc60003f06300 */
[----:B------:R-:W-:Y:S01]  /*0200*/  IMAD.MOV.U32 R7, RZ, RZ, R10 ;  /* 0x000000ffff077224 */ /* 0x000fe200078e000a */
[----:B------:R-:W-:Y:S02]  /*0210*/  ISETP.LT.OR P0, PT, R11, 0x1, P0 ;  /* 0x000000010b00780c */ /* 0x000fe40000701670 */
[----:B------:R-:W-:Y:S01]  /*0220*/  SEL R11, R9, R4, P1 ;  /* 0x00000004090b7207 */ /* 0x000fe20000800000 */
[----:B------:R-:W-:-:S04]  /*0230*/  IMAD.MOV.U32 R9, RZ, RZ, R15 ;  /* 0x000000ffff097224 */ /* 0x000fc800078e000f */
[----:B------:R-:W-:-:S06]  /*0240*/  IMAD.MOV.U32 R13, RZ, RZ, R11 ;  /* 0x000000ffff0d7224 */ /* 0x000fcc00078e000b */
[----:B012---:R-:W-:Y:S05]  /*0250*/  @P0 BRA `(.L_x_436) ;  /* 0x0000000400780947 */ /* 0x007fea0003800000 */
.L_x_443:
[----:B0-----:R-:W0:Y:S02]  /*0260*/  LDCU.64 UR6, c[0x0][0x388] ;  /* 0x00007100ff0677ac */ /* 0x001e240008000a00 */
[----:B01----:R-:W-:Y:S02]  /*0270*/  LEA R2, P0, R15, UR6, 0x2 ;  /* 0x000000060f027c11 */ /* 0x003fe4000f8010ff */
[----:B-----5:R-:W-:Y:S01]  /*0280*/  LEA R4, P1, R7, UR6, 0x2 ;  /* 0x0000000607047c11 */ /* 0x020fe2000f8210ff */
[----:B------:R-:W0:Y:S01]  /*0290*/  LDCU UR6, c[0x0][0x3a0] ;  /* 0x00007400ff0677ac */ /* 0x000e220008000800 */
[----:B------:R-:W-:Y:S02]  /*02a0*/  LEA.HI.X R3, R15, UR7, R12, 0x2, P0 ;  /* 0x000000070f037c11 */ /* 0x000fe400080f140c */
[----:B------:R-:W-:-:S03]  /*02b0*/  LEA.HI.X R5, R7, UR7, R13, 0x2, P1 ;  /* 0x0000000707057c11 */ /* 0x000fc600088f140d */
[----:B------:R-:W0:Y:S04]  /*02c0*/  LDG.E R14, desc[UR4][R2.64] ;  /* 0x00000004020e7981 */ /* 0x000e28000c1e1900 */
[----:B------:R-:W2:Y:S01]  /*02d0*/  LDG.E R17, desc[UR4][R4.64] ;  /* 0x0000000404117981 */ /* 0x000ea2000c1e1900 */
[----:B------:R-:W-:Y:S01]  /*02e0*/  BSSY.RECONVERGENT B1, `(.L_x_437) ;  /* 0x000004e000017945 */ /* 0x000fe20003800200 */
[C---:B0-----:R-:W-:Y:S02]  /*02f0*/  ISETP.LT.AND P0, PT, R14.reuse, UR6, PT ;  /* 0x000000060e007c0c */ /* 0x041fe4000bf01270 */
[----:B--2---:R-:W-:-:S04]  /*0300*/  VIMNMX R16, PT, PT, R14, R17, !PT ;  /* 0x000000110e107248 */ /* 0x004fc80007fe0100 */
[----:B------:R-:W-:Y:S01]  /*0310*/  ISETP.GE.AND P1, PT, R16, UR6, PT ;  /* 0x0000000610007c0c */ /* 0x000fe2000bf26270 */
[----:B------:R-:W-:-:S12]  /*0320*/  IMAD.MOV.U32 R16, RZ, RZ, R14 ;  /* 0x000000ffff107224 */ /* 0x000fd800078e000e */
[----:B------:R-:W-:Y:S05]  /*0330*/  @P1 BRA `(.L_x_438) ;  /* 0x0000000000b81947 */ /* 0x000fea0003800000 */
[----:B------:R-:W-:Y:S02]  /*0340*/  IMAD.MOV.U32 R18, RZ, RZ, R17 ;  /* 0x000000ffff127224 */ /* 0x000fe400078e0011 */
[----:B------:R-:W-:-:S07]  /*0350*/  IMAD.MOV.U32 R16, RZ, RZ, R14 ;  /* 0x000000ffff107224 */ /* 0x000fce00078e000e */
.L_x_441:
[----:B------:R-:W-:-:S04]  /*0360*/  IADD3 R2, P0, PT, R16, UR8, RZ ;  /* 0x0000000810027c10 */ /* 0x000fc8000ff1e0ff */
[----:B------:R-:W-:-:S05]  /*0370*/  LEA.HI.X.SX32 R3, R16, UR9, 0x1, P0 ;  /* 0x0000000910037c11 */ /* 0x000fca00080f0eff */
[----:B------:R-:W2:Y:S01]  /*0380*/  LDG.E.U8 R2, desc[UR4][R2.64] ;  /* 0x0000000402027981 */ /* 0x000ea2000c1e1100 */
[----:B------:R-:W-:-:S04]  /*0390*/  IADD3 R4, P0, PT, R18, UR8, RZ ;  /* 0x0000000812047c10 */ /* 0x000fc8000ff1e0ff */
[----:B------:R-:W-:-:S05]  /*03a0*/  LEA.HI.X.SX32 R5, R18, UR9, 0x1, P0 ;  /* 0x0000000912057c11 */ /* 0x000fca00080f0eff */
[----:B------:R0:W5:Y:S01]  /*03b0*/  LDG.E.U8 R4, desc[UR4][R4.64] ;  /* 0x0000000404047981 */ /* 0x000162000c1e1100 */
[C---:B--2---:R-:W-:Y:S01]  /*03c0*/  LOP3.LUT R20, R2.reuse, 0xdf, RZ, 0xc0, !PT ;  /* 0x000000df02147812 */ /* 0x044fe200078ec0ff */
[----:B------:R-:W-:-:S04]  /*03d0*/  VIADD R19, R2, 0xffffffc6 ;  /* 0xffffffc602137836 */ /* 0x000fc80000000000 */
[----:B------:R-:W-:Y:S01]  /*03e0*/  VIADD R20, R20, 0xffffffa5 ;  /* 0xffffffa514147836 */ /* 0x000fe20000000000 */
[----:B------:R-:W-:-:S04]  /*03f0*/  LOP3.LUT R19, R19, 0xff, RZ, 0xc0, !PT ;  /* 0x000000ff13137812 */ /* 0x000fc800078ec0ff */
[----:B------:R-:W-:Y:S02]  /*0400*/  LOP3.LUT R20, R20, 0xff, RZ, 0xc0, !PT ;  /* 0x000000ff14147812 */ /* 0x000fe400078ec0ff */
[----:B------:R-:W-:Y:S02]  /*0410*/  ISETP.LT.U32.AND P1, PT, R19, 0xf6, PT ;  /* 0x000000f61300780c */ /* 0x000fe40003f21070 */
[----:B------:R-:W-:-:S13]  /*0420*/  ISETP.GE.U32.AND P0, PT, R20, 0xe6, PT ;  /* 0x000000e61400780c */ /* 0x000fda0003f06070 */
[----:B0-----:R-:W-:Y:S05]  /*0430*/  @!P0 BRA P1, `(.L_x_439) ;  /* 0x0000000000ac8947 */ /* 0x001fea0000800000 */
[C---:B-----5:R-:W-:Y:S02]  /*0440*/  VIADD R5, R4.reuse, 0xffffffa5 ;  /* 0xffffffa504057836 */ /* 0x060fe40000000000 */
[C---:B------:R-:W-:Y:S02]  /*0450*/  VIADD R3, R4.reuse, 0xffffffc6 ;  /* 0xffffffc604037836 */ /* 0x040fe40000000000 */
[----:B------:R-:W-:Y:S01]  /*0460*/  VIADD R19, R4, 0xffffff85 ;  /* 0xffffff8504137836 */ /* 0x000fe20000000000 */
[----:B------:R-:W-:Y:S02]  /*0470*/  LOP3.LUT R5, R5, 0xff, RZ, 0xc0, !PT ;  /* 0x000000ff05057812 */ /* 0x000fe400078ec0ff */
[----:B------:R-:W-:Y:S02]  /*0480*/  LOP3.LUT R3, R3, 0xff, RZ, 0xc0, !PT ;  /* 0x000000ff03037812 */ /* 0x000fe400078ec0ff */
[----:B------:R-:W-:Y:S02]  /*0490*/  LOP3.LUT R19, R19, 0xff, RZ, 0xc0, !PT ;  /* 0x000000ff13137812 */ /* 0x000fe400078ec0ff */
[----:B------:R-:W-:-:S02]  /*04a0*/  ISETP.GE.U32.AND P0, PT, R5, 0xe6, PT ;  /* 0x000000e60500780c */ /* 0x000fc40003f06070 */
[----:B------:R-:W-:Y:S02]  /*04b0*/  ISETP.LT.U32.AND P1, PT, R19, 0xe6, PT ;  /* 0x000000e61300780c */ /* 0x000fe40003f21070 */
[----:B------:R-:W-:-:S13]  /*04c0*/  ISETP.LT.U32.AND P0, PT, R3, 0xf6, !P0 ;  /* 0x000000f60300780c */ /* 0x000fda0004701070 */
[----:B------:R-:W-:Y:S05]  /*04d0*/  @P0 BRA P1, `(.L_x_440) ;  /* 0x0000000000a00947 */ /* 0x000fea0000800000 */
[----:B------:R-:W-:Y:S02]  /*04e0*/  VIADD R3, R2, 0xffffffbf ;  /* 0xffffffbf02037836 */ /* 0x000fe40000000000 */
[----:B------:R-:W-:-:S03]  /*04f0*/  VIADD R5, R4, 0xffffffbf ;  /* 0xffffffbf04057836 */ /* 0x000fc60000000000 */
[----:B------:R-:W-:Y:S02]  /*0500*/  LOP3.LUT R3, R3, 0xff, RZ, 0xc0, !PT ;  /* 0x000000ff03037812 */ /* 0x000fe400078ec0ff */
[----:B------:R-:W-:Y:S02]  /*0510*/  LOP3.LUT R5, R5, 0xff, RZ, 0xc0, !PT ;  /* 0x000000ff05057812 */ /* 0x000fe400078ec0ff */
[----:B------:R-:W-:Y:S02]  /*0520*/  ISETP.GE.U32.AND P0, PT, R3, 0x1a, PT ;  /* 0x0000001a0300780c */ /* 0x000fe40003f06070 */
[----:B------:R-:W-:-:S11]  /*0530*/  ISETP.GE.U32.AND P1, PT, R5, 0x1a, PT ;  /* 0x0000001a0500780c */ /* 0x000fd60003f26070 */
[----:B------:R-:W-:Y:S02]  /*0540*/  @!P0 VIADD R2, R2, 0x20 ;  /* 0x0000002002028836 */ /* 0x000fe40000000000 */
[----:B------:R-:W-:-:S03]  /*0550*/  @!P1 VIADD R4, R4, 0x20 ;  /* 0x0000002004049836 */ /* 0x000fc60000000000 */
[----:B------:R-:W-:Y:S02]  /*0560*/  LOP3.LUT R2, R2, 0xff, RZ, 0xc0, !PT ;  /* 0x000000ff02027812 */ /* 0x000fe400078ec0ff */
[----:B------:R-:W-:-:S04]  /*0570*/  LOP3.LUT R3, R4, 0xff, RZ, 0xc0, !PT ;  /* 0x000000ff04037812 */ /* 0x000fc800078ec0ff */
[----:B------:R-:W-:-:S13]  /*0580*/  ISETP.GE.U32.AND P0, PT, R2, R3, PT ;  /* 0x000000030200720c */ /* 0x000fda0003f06070 */
[----:B------:R-:W-:Y:S05]  /*0590*/  @!P0 BRA `(.L_x_439) ;  /* 0x0000000000548947 */ /* 0x000fea0003800000 */
[----:B------:R-:W-:-:S13]  /*05a0*/  ISETP.GT.U32.AND P0, PT, R2, R3, PT ;  /* 0x000000030200720c */ /* 0x000fda0003f04070 */
[----:B------:R-:W-:Y:S05]  /*05b0*/  @P0 BRA `(.L_x_440) ;  /* 0x0000000000680947 */ /* 0x000fea0003800000 */
[----:B------:R-:W-:Y:S02]  /*05c0*/  VIADD R16, R16, 0x1 ;  /* 0x0000000110107836 */ /* 0x000fe40000000000 */
[----:B------:R-:W-:-:S03]  /*05d0*/  VIADD R18, R18, 0x1 ;  /* 0x0000000112127836 */ /* 0x000fc60000000000 */
[----:B------:R-:W-:Y:S02]  /*05e0*/  ISETP.GE.AND P1, PT, R16, UR10, PT ;  /* 0x0000000a10007c0c */ /* 0x000fe4000bf26270 */
[----:B------:R-:W-:Y:S02]  /*05f0*/  ISETP.LT.AND P2, PT, R18, UR10, PT ;  /* 0x0000000a12007c0c */ /* 0x000fe4000bf41270 */
[----:B------:R-:W-:-:S11]  /*0600*/  PLOP3.LUT P0, PT, P1, PT, PT, 0x8, 0x80 ;  /* 0x000000000080781c */ /* 0x000fd60000f0e170 */
[----:B------:R-:W-:Y:S05]  /*0610*/  @!P1 BRA P2, `(.L_x_441) ;  /* 0xfffffffc00509947 */ /* 0x000fea000103ffff */
.L_x_438:
[----:B------:R-:W-:Y:S05]  /*0620*/  @!P0 BRA `(.L_x_439) ;  /* 0x0000000000308947 */ /* 0x000fea0003800000 */
[----:B------:R-:W0:Y:S02]  /*0630*/  LDCU.64 UR6, c[0x0][0x380] ;  /* 0x00007000ff0677ac */ /* 0x000e240008000a00 */
[----:B0-----:R-:W-:-:S04]  /*0640*/  IADD3 R2, P0, PT, R16, UR6, RZ ;  /* 0x0000000610027c10 */ /* 0x001fc8000ff1e0ff */
[----:B------:R-:W-:-:S05]  /*0650*/  LEA.HI.X.SX32 R3, R16, UR7, 0x1, P0 ;  /* 0x0000000710037c11 */ /* 0x000fca00080f0eff */
[----:B------:R-:W2:Y:S02]  /*0660*/  LDG.E.U8 R2, desc[UR4][R2.64] ;  /* 0x0000000402027981 */ /* 0x000ea4000c1e1100 */
[----:B--2---:R-:W-:-:S05]  /*0670*/  LOP3.LUT R4, R2, 0xdf, RZ, 0xc0, !PT ;  /* 0x000000df02047812 */ /* 0x004fca00078ec0ff */
[----:B------:R-:W-:Y:S02]  /*0680*/  VIADD R5, R4, 0xffffffa5 ;  /* 0xffffffa504057836 */ /* 0x000fe40000000000 */
[----:B------:R-:W-:-:S03]  /*0690*/  VIADD R4, R2, 0xffffffc6 ;  /* 0xffffffc602047836 */ /* 0x000fc60000000000 */
[----:B------:R-:W-:Y:S02]  /*06a0*/  LOP3.LUT R5, R5, 0xff, RZ, 0xc0, !PT ;  /* 0x000000ff05057812 */ /* 0x000fe400078ec0ff */
[----:B------:R-:W-:Y:S02]  /*06b0*/  LOP3.LUT R4, R4, 0xff, RZ, 0xc0, !PT ;  /* 0x000000ff04047812 */ /* 0x000fe400078ec0ff */
[----:B------:R-:W-:-:S04]  /*06c0*/  ISETP.GT.U32.AND P0, PT, R5, 0xe5, PT ;  /* 0x000000e50500780c */ /* 0x000fc80003f04070 */
[----:B------:R-:W-:-:S13]  /*06d0*/  ISETP.GT.U32.OR P0, PT, R4, 0xf5, P0 ;  /* 0x000000f50400780c */ /* 0x000fda0000704470 */
[----:B------:R-:W-:Y:S05]  /*06e0*/  @P0 BRA `(.L_x_440) ;  /* 0x00000000001c0947 */ /* 0x000fea0003800000 */
.L_x_439:
[----:B------:R-:W0:Y:S02]  /*06f0*/  LDCU.64 UR6, c[0x0][0x390] ;  /* 0x00007200ff0677ac */ /* 0x000e240008000a00 */
[----:B0-----:R-:W-:-:S04]  /*0700*/  LEA R2, P0, R9, UR6, 0x2 ;  /* 0x0000000609027c11 */ /* 0x001fc8000f8010ff */
[----:B------:R-:W-:Y:S02]  /*0710*/  LEA.HI.X R3, R9, UR7, R8, 0x2, P0 ;  /* 0x0000000709037c11 */ /* 0x000fe400080f1408 */
[----:B------:R-:W-:-:S03]  /*0720*/  IADD3 R15, P0, PT, R15, 0x1, RZ ;  /* 0x000000010f0f7810 */ /* 0x000fc60007f1e0ff */
[----:B------:R1:W-:Y:S02]  /*0730*/  STG.E desc[UR4][R2.64], R14 ;  /* 0x0000000e02007986 */ /* 0x0003e4000c101904 */
[----:B------:R-:W-:Y:S01]  /*0740*/  IMAD.X R12, RZ, RZ, R12, P0 ;  /* 0x000000ffff0c7224 */ /* 0x000fe200000e060c */
[----:B------:R-:W-:Y:S07]  /*0750*/  BRA `(.L_x_442) ;  /* 0x0000000000187947 */ /* 0x000fee0003800000 */
.L_x_440:
[----:B------:R-:W0:Y:S02]  /*0760*/  LDCU.64 UR6, c[0x0][0x390] ;  /* 0x00007200ff0677ac */ /* 0x000e240008000a00 */
[----:B0-----:R-:W-:-:S04]  /*0770*/  LEA R2, P0, R9, UR6, 0x2 ;  /* 0x0000000609027c11 */ /* 0x001fc8000f8010ff */
[----:B------:R-:W-:Y:S02]  /*0780*/  LEA.HI.X R3, R9, UR7, R8, 0x2, P0 ;  /* 0x0000000709037c11 */ /* 0x000fe400080f1408 */
[----:B------:R-:W-:-:S03]  /*0790*/  IADD3 R7, P0, PT, R7, 0x1, RZ ;  /* 0x0000000107077810 */ /* 0x000fc60007f1e0ff */
[----:B------:R0:W-:Y:S02]  /*07a0*/  STG.E desc[UR4][R2.64], R17 ;  /* 0x0000001102007986 */ /* 0x0001e4000c101904 */
[----:B------:R-:W-:-:S08]  /*07b0*/  IMAD.X R13, RZ, RZ, R13, P0 ;  /* 0x000000ffff0d7224 */ /* 0x000fd000000e060d */
.L_x_442:
[----:B------:R-:W-:Y:S05]  /*07c0*/  BSYNC.RECONVERGENT B1 ;  /* 0x0000000000017941 */ /* 0x000fea0003800200 */
.L_x_437:
[----:B------:R-:W-:Y:S02]  /*07d0*/  ISETP.GE.U32.AND P0, PT, R7, R6, PT ;  /* 0x000000060700720c */ /* 0x000fe40003f06070 */
[----:B------:R-:W-:Y:S02]  /*07e0*/  ISETP.LT.U32.AND P1, PT, R15, R10, PT ;  /* 0x0000000a0f00720c */ /* 0x000fe40003f21070 */
[----:B------:R-:W-:Y:S02]  /*07f0*/  ISETP.GE.AND.EX P0, PT, R13, R0, PT, P0 ;  /* 0x000000000d00720c */ /* 0x000fe40003f06300 */
[----:B------:R-:W-:Y:S02]  /*0800*/  ISETP.LT.AND.EX P1, PT, R12, R11, PT, P1 ;  /* 0x0000000b0c00720c */ /* 0x000fe40003f21310 */
[----:B------:R-:W-:-:S05]  /*0810*/  IADD3 R9, P2, PT, R9, 0x1, RZ ;  /* 0x0000000109097810 */ /* 0x000fca0007f5e0ff */
[----:B------:R-:W-:-:S06]  /*0820*/  IMAD.X R8, RZ, RZ, R8, P2 ;  /* 0x000000ffff087224 */ /* 0x000fcc00010e0608 */
[----:B------:R-:W-:Y:S05]  /*0830*/  @!P0 BRA P1, `(.L_x_443) ;  /* 0xfffffff800888947 */ /* 0x000fea000083ffff */
.L_x_436:
[----:B------:R-:W-:Y:S05]  /*0840*/  BSYNC.RECONVERGENT B0 ;  /* 0x0000000000007941 */ /* 0x000fea0003800200 */
.L_x_435:
[----:B------:R-:W-:Y:S01]  /*0850*/  ISETP.GE.U32.AND P0, PT, R15, R10, PT ;  /* 0x0000000a0f00720c */ /* 0x000fe20003f06070 */
[----:B------:R-:W-:Y:S03]  /*0860*/  BSSY.RECONVERGENT B0, `(.L_x_444) ;  /* 0x000009f000007945 */ /* 0x000fe60003800200 */
[----:B------:R-:W-:-:S13]  /*0870*/  ISETP.GE.AND.EX P0, PT, R12, R11, PT, P0 ;  /* 0x0000000b0c00720c */ /* 0x000fda0003f06300 */
[----:B------:R-:W-:Y:S05]  /*0880*/  @P0 BRA `(.L_x_445) ;  /* 0x0000000800700947 */ /* 0x000fea0003800000 */
[--C-:B01----:R-:W-:Y:S01]  /*0890*/  IMAD.IADD R2, R10, 0x1, -R15.reuse ;  /* 0x000000010a027824 */ /* 0x103fe200078e0a0f */
[----:B------:R-:W-:Y:S01]  /*08a0*/  IADD3 R3, P2, PT, R15, -R10, RZ ;  /* 0x8000000a0f037210 */ /* 0x000fe20007f5e0ff */
[----:B------:R-:W-:Y:S01]  /*08b0*/  BSSY.RECONVERGENT B1, `(.L_x_446) ;  /* 0x0000024000017945 */ /* 0x000fe20003800200 */
[----:B------:R-:W-:Y:S02]  /*08c0*/  IMAD.MOV.U32 R17, RZ, RZ, R15 ;  /* 0x000000ffff117224 */ /* 0x000fe400078e000f */
[----:B------:R-:W-:Y:S02]  /*08d0*/  LOP3.LUT R2, R2, 0x3, RZ, 0xc0, !PT ;  /* 0x0000000302027812 */ /* 0x000fe400078ec0ff */
[----:B------:R-:W-:Y:S01]  /*08e0*/  ISETP.GT.U32.AND P0, PT, R3, -0x4, PT ;  /* 0xfffffffc0300780c */ /* 0x000fe20003f04070 */
[----:B------:R-:W-:Y:S01]  /*08f0*/  IMAD.X R3, R12, 0x1, ~R11, P2 ;  /* 0x000000010c037824 */ /* 0x000fe200010e0e0b */
[----:B------:R-:W-:-:S04]  /*0900*/  ISETP.NE.U32.AND P1, PT, R2, RZ, PT ;  /* 0x000000ff0200720c */ /* 0x000fc80003f25070 */
[----:B------:R-:W-:Y:S02]  /*0910*/  ISETP.NE.AND.EX P1, PT, RZ, RZ, PT, P1 ;  /* 0x000000ffff00720c */ /* 0x000fe40003f25310 */
[----:B------:R-:W-:-:S11]  /*0920*/  ISETP.GT.U32.AND.EX P0, PT, R3, -0x1, PT, P0 ;  /* 0xffffffff0300780c */ /* 0x000fd60003f04100 */
[----:B------:R-:W-:Y:S05]  /*0930*/  @!P1 BRA `(.L_x_447) ;  /* 0x00000000006c9947 */ /* 0x000fea0003800000 */
[----:B------:R-:W0:Y:S01]  /*0940*/  LDCU.64 UR6, c[0x0][0x390] ;  /* 0x00007200ff0677ac */ /* 0x000e220008000a00 */
[-C--:B------:R-:W-:Y:S02]  /*0950*/  IADD3 R17, P1, PT, R15, R2.reuse, RZ ;  /* 0x000000020f117210 */ /* 0x080fe40007f3e0ff */
[----:B-----5:R-:W-:Y:S01]  /*0960*/  IADD3 R4, P4, PT, RZ, -R2, RZ ;  /* 0x80000002ff047210 */ /* 0x020fe20007f9e0ff */
[----:B------:R-:W1:Y:S04]  /*0970*/  LDCU.64 UR8, c[0x0][0x388] ;  /* 0x00007100ff0877ac */ /* 0x000e680008000a00 */
[----:B------:R-:W-:Y:S01]  /*0980*/  IMAD.X R14, RZ, RZ, -0x1, P4 ;  /* 0xffffffffff0e7424 */ /* 0x000fe200020e06ff */
[----:B0-----:R-:W-:-:S04]  /*0990*/  LEA R18, P3, R9, UR6, 0x2 ;  /* 0x0000000609127c11 */ /* 0x001fc8000f8610ff */
[----:B------:R-:W-:Y:S02]  /*09a0*/  LEA.HI.X R19, R9, UR7, R8, 0x2, P3 ;  /* 0x0000000709137c11 */ /* 0x000fe400098f1408 */
[C---:B-1----:R-:W-:Y:S02]  /*09b0*/  LEA R16, P2, R15.reuse, UR8, 0x2 ;  /* 0x000000080f107c11 */ /* 0x042fe4000f8410ff */
[----:B------:R-:W-:Y:S02]  /*09c0*/  IADD3 R9, P3, PT, R2, R9, RZ ;  /* 0x0000000902097210 */ /* 0x000fe40007f7e0ff */
[--C-:B------:R-:W-:Y:S01]  /*09d0*/  LEA.HI.X R15, R15, UR9, R12.reuse, 0x2, P2 ;  /* 0x000000090f0f7c11 */ /* 0x100fe200090f140c */
[----:B------:R-:W-:Y:S02]  /*09e0*/  IMAD.X R12, RZ, RZ, R12, P1 ;  /* 0x000000ffff0c7224 */ /* 0x000fe400008e060c */
[----:B------:R-:W-:-:S08]  /*09f0*/  IMAD.X R8, RZ, RZ, R8, P3 ;  /* 0x000000ffff087224 */ /* 0x000fd000018e0608 */
.L_x_448:
[----:B0-----:R-:W-:Y:S02]  /*0a00*/  IMAD.MOV.U32 R2, RZ, RZ, R16 ;  /* 0x000000ffff027224 */ /* 0x001fe400078e0010 */
[----:B------:R-:W-:-:S05]  /*0a10*/  IMAD.MOV.U32 R3, RZ, RZ, R15 ;  /* 0x000000ffff037224 */ /* 0x000fca00078e000f */
[----:B------:R0:W2:Y:S01]  /*0a20*/  LDG.E R5, desc[UR4][R2.64] ;  /* 0x0000000402057981 */ /* 0x0000a2000c1e1900 */
[----:B------:R-:W-:Y:S02]  /*0a30*/  IADD3 R4, P1, PT, R4, 0x1, RZ ;  /* 0x0000000104047810 */ /* 0x000fe40007f3e0ff */
[----:B------:R-:W-:-:S03]  /*0a40*/  IADD3 R16, P3, PT, R16, 0x4, RZ ;  /* 0x0000000410107810 */ /* 0x000fc60007f7e0ff */
[----:B------:R-:W-:Y:S01]  /*0a50*/  IMAD.X R14, RZ, RZ, R14, P1 ;  /* 0x000000ffff0e7224 */ /* 0x000fe200008e060e */
[----:B------:R-:W-:Y:S01]  /*0a60*/  ISETP.NE.U32.AND P1, PT, R4, RZ, PT ;  /* 0x000000ff0400720c */ /* 0x000fe20003f25070 */
[----:B------:R-:W-:Y:S02]  /*0a70*/  IMAD.X R15, RZ, RZ, R15, P3 ;  /* 0x000000ffff0f7224 */ /* 0x000fe400018e060f */
[----:B0-----:R-:W-:Y:S01]  /*0a80*/  IMAD.MOV.U32 R2, RZ, RZ, R18 ;  /* 0x000000ffff027224 */ /* 0x001fe200078e0012 */
[----:B------:R-:W-:Y:S01]  /*0a90*/  ISETP.NE.AND.EX P1, PT, R14, RZ, PT, P1 ;  /* 0x000000ff0e00720c */ /* 0x000fe20003f25310 */
[----:B------:R-:W-:Y:S01]  /*0aa0*/  IMAD.MOV.U32 R3, RZ, RZ, R19 ;  /* 0x000000ffff037224 */ /* 0x000fe200078e0013 */
[----:B------:R-:W-:-:S05]  /*0ab0*/  IADD3 R18, P2, PT, R18, 0x4, RZ ;  /* 0x0000000412127810 */ /* 0x000fca0007f5e0ff */
[----:B------:R-:W-:Y:S01]  /*0ac0*/  IMAD.X R19, RZ, RZ, R19, P2 ;  /* 0x000000ffff137224 */ /* 0x000fe200010e0613 */
[----:B--2---:R0:W-:Y:S05]  /*0ad0*/  STG.E desc[UR4][R2.64], R5 ;  /* 0x0000000502007986 */ /* 0x0041ea000c101904 */
[----:B------:R-:W-:Y:S05]  /*0ae0*/  @P1 BRA `(.L_x_448) ;  /* 0xfffffffc00c41947 */ /* 0x000fea000383ffff */
.L_x_447:
[----:B------:R-:W-:Y:S05]  /*0af0*/  BSYNC.RECONVERGENT B1 ;  /* 0x0000000000017941 */ /* 0x000fea0003800200 */
.L_x_446:
[----:B------:R-:W-:Y:S05]  /*0b00*/  @P0 BRA `(.L_x_445) ;  /* 0x0000000400d00947 */ /* 0x000fea0003800000 */
[----:B------:R-:W1:Y:S01]  /*0b10*/  LDCU.64 UR6, c[0x0][0x388] ;  /* 0x00007100ff0677ac */ /* 0x000e620008000a00 */
[----:B0-----:R-:W-:Y:S01]  /*0b20*/  IADD3 R3, P2, PT, -R17, R10, RZ ;  /* 0x0000000a11037210 */ /* 0x001fe20007f5e1ff */
[----:B------:R-:W-:Y:S01]  /*0b30*/  BSSY.RECONVERGENT B1, `(.L_x_449) ;  /* 0x0000040000017945 */ /* 0x000fe20003800200 */
[----:B------:R-:W0:Y:S02]  /*0b40*/  LDCU.64 UR8, c[0x0][0x390] ;  /* 0x00007200ff0877ac */ /* 0x000e240008000a00 */
[----:B------:R-:W-:Y:S01]  /*0b50*/  ISETP.GT.U32.AND P0, PT, R3, 0xc, PT ;  /* 0x0000000c0300780c */ /* 0x000fe20003f04070 */
[----:B------:R-:W-:Y:S01]  /*0b60*/  IMAD.X R3, R11, 0x1, ~R12, P2 ;  /* 0x000000010b037824 */ /* 0x000fe200010e0e0c */
[----:B-1---5:R-:W-:-:S04]  /*0b70*/  LEA R4, P1, R17, UR6, 0x2 ;  /* 0x0000000611047c11 */ /* 0x022fc8000f8210ff */
[----:B------:R-:W-:Y:S02]  /*0b80*/  LEA.HI.X R5, R17, UR7, R12, 0x2, P1 ;  /* 0x0000000711057c11 */ /* 0x000fe400088f140c */
[----:B------:R-:W-:Y:S02]  /*0b90*/  ISETP.GT.AND.EX P1, PT, R3, RZ, PT, P0 ;  /* 0x000000ff0300720c */ /* 0x000fe40003f24300 */
[C---:B0-----:R-:W-:Y:S02]  /*0ba0*/  LEA R2, P3, R9.reuse, UR8, 0x2 ;  /* 0x0000000809027c11 */ /* 0x041fe4000f8610ff */
[----:B------:R-:W-:Y:S02]  /*0bb0*/  IADD3 R4, P2, PT, R4, 0x8, RZ ;  /* 0x0000000804047810 */ /* 0x000fe40007f5e0ff */
[----:B------:R-:W-:Y:S02]  /*0bc0*/  LEA.HI.X R14, R9, UR9, R8, 0x2, P3 ;  /* 0x00000009090e7c11 */ /* 0x000fe400098f1408 */
[----:B------:R-:W-:Y:S01]  /*0bd0*/  IADD3 R2, P3, PT, R2, 0x8, RZ ;  /* 0x0000000802027810 */ /* 0x000fe20007f7e0ff */
[----:B------:R-:W-:Y:S01]  /*0be0*/  IMAD.X R5, RZ, RZ, R5, P2 ;  /* 0x000000ffff057224 */ /* 0x000fe200010e0605 */
[----:B------:R-:W-:-:S03]  /*0bf0*/  PLOP3.LUT P0, PT, PT, PT, PT, 0x80, 0x8 ;  /* 0x000000000008781c */ /* 0x000fc60003f0f070 */
[----:B------:R-:W-:Y:S01]  /*0c00*/  IMAD.X R3, RZ, RZ, R14, P3 ;  /* 0x000000ffff037224 */ /* 0x000fe200018e060e */
[----:B------:R-:W-:Y:S09]  /*0c10*/  @!P1 BRA `(.L_x_450) ;  /* 0x0000000000c49947 */ /* 0x000ff20003800000 */
[----:B------:R-:W-:Y:S02]  /*0c20*/  IADD3 R14, P1, PT, R10, -0xc, RZ ;  /* 0xfffffff40a0e7810 */ /* 0x000fe40007f3e0ff */
[----:B------:R-:W-:Y:S02]  /*0c30*/  PLOP3.LUT P0, PT, PT, PT, PT, 0x8, 0x80 ;  /* 0x000000000080781c */ /* 0x000fe40003f0e170 */
[----:B------:R-:W-:-:S11]  /*0c40*/  IADD3.X R15, PT, PT, R11, -0x1, RZ, P1, !PT ;  /* 0xffffffff0b0f7810 */ /* 0x000fd60000ffe4ff */
.L_x_451:
[----:B------:R-:W2:Y:S04]  /*0c50*/  LDG.E R19, desc[UR4][R4.64+-0x8] ;  /* 0xfffff80404137981 */ /* 0x000ea8000c1e1900 */
[----:B--2---:R0:W-:Y:S04]  /*0c60*/  STG.E desc[UR4][R2.64+-0x8], R19 ;  /* 0xfffff81302007986 */ /* 0x0041e8000c101904 */
[----:B------:R-:W2:Y:S04]  /*0c70*/  LDG.E R21, desc[UR4][R4.64+-0x4] ;  /* 0xfffffc0404157981 */ /* 0x000ea8000c1e1900 */
[----:B--2---:R1:W-:Y:S04]  /*0c80*/  STG.E desc[UR4][R2.64+-0x4], R21 ;  /* 0xfffffc1502007986 */ /* 0x0043e8000c101904 */
[----:B------:R-:W2:Y:S04]  /*0c90*/  LDG.E R23, desc[UR4][R4.64] ;  /* 0x0000000404177981 */ /* 0x000ea8000c1e1900 */
[----:B--2---:R2:W-:Y:S04]  /*0ca0*/  STG.E desc[UR4][R2.64], R23 ;  /* 0x0000001702007986 */ /* 0x0045e8000c101904 */
[----:B------:R-:W3:Y:S04]  /*0cb0*/  LDG.E R25, desc[UR4][R4.64+0x4] ;  /* 0x0000040404197981 */ /* 0x000ee8000c1e1900 */
[----:B---3--:R3:W-:Y:S04]  /*0cc0*/  STG.E desc[UR4][R2.64+0x4], R25 ;  /* 0x0000041902007986 */ /* 0x0087e8000c101904 */
[----:B------:R-:W4:Y:S04]  /*0cd0*/  LDG.E R27, desc[UR4][R4.64+0x8] ;  /* 0x00000804041b7981 */ /* 0x000f28000c1e1900 */
[----:B----4-:R4:W-:Y:S04]  /*0ce0*/  STG.E desc[UR4][R2.64+0x8], R27 ;  /* 0x0000081b02007986 */ /* 0x0109e8000c101904 */
[----:B------:R-:W5:Y:S04]  /*0cf0*/  LDG.E R29, desc[UR4][R4.64+0xc] ;  /* 0x00000c04041d7981 */ /* 0x000f68000c1e1900 */
[----:B-----5:R5:W-:Y:S04]  /*0d00*/  STG.E desc[UR4][R2.64+0xc], R29 ;  /* 0x00000c1d02007986 */ /* 0x020be8000c101904 */
[----:B0-----:R-:W2:Y:S04]  /*0d10*/  LDG.E R19, desc[UR4][R4.64+0x10] ;  /* 0x0000100404137981 */ /* 0x001ea8000c1e1900 */
[----:B--2---:R0:W-:Y:S04]  /*0d20*/  STG.E desc[UR4][R2.64+0x10], R19 ;  /* 0x0000101302007986 */ /* 0x0041e8000c101904 */
[----:B-1----:R-:W2:Y:S04]  /*0d30*/  LDG.E R21, desc[UR4][R4.64+0x14] ;  /* 0x0000140404157981 */ /* 0x002ea8000c1e1900 */
[----:B--2---:R1:W-:Y:S04]  /*0d40*/  STG.E desc[UR4][R2.64+0x14], R21 ;  /* 0x0000141502007986 */ /* 0x0043e8000c101904 */
[----:B------:R-:W2:Y:S04]  /*0d50*/  LDG.E R23, desc[UR4][R4.64+0x18] ;  /* 0x0000180404177981 */ /* 0x000ea8000c1e1900 */
[----:B--2---:R2:W-:Y:S04]  /*0d60*/  STG.E desc[UR4][R2.64+0x18], R23 ;  /* 0x0000181702007986 */ /* 0x0045e8000c101904 */
[----:B---3--:R-:W3:Y:S04]  /*0d70*/  LDG.E R25, desc[UR4][R4.64+0x1c] ;  /* 0x00001c0404197981 */ /* 0x008ee8000c1e1900 */
[----:B---3--:R3:W-:Y:S04]  /*0d80*/  STG.E desc[UR4][R2.64+0x1c], R25 ;  /* 0x00001c1902007986 */ /* 0x0087e8000c101904 */
[----:B----4-:R-:W4:Y:S04]  /*0d90*/  LDG.E R27, desc[UR4][R4.64+0x20] ;  /* 0x00002004041b7981 */ /* 0x010f28000c1e1900 */
[----:B----4-:R-:W-:Y:S04]  /*0da0*/  STG.E desc[UR4][R2.64+0x20], R27 ;  /* 0x0000201b02007986 */ /* 0x010fe8000c101904 */
[----:B-----5:R-:W4:Y:S04]  /*0db0*/  LDG.E R29, desc[UR4][R4.64+0x24] ;  /* 0x00002404041d7981 */ /* 0x020f28000c1e1900 */
[----:B----4-:R-:W-:Y:S04]  /*0dc0*/  STG.E desc[UR4][R2.64+0x24], R29 ;  /* 0x0000241d02007986 */ /* 0x010fe8000c101904 */
[----:B0-----:R-:W4:Y:S04]  /*0dd0*/  LDG.E R19, desc[UR4][R4.64+0x28] ;  /* 0x0000280404137981 */ /* 0x001f28000c1e1900 */
[----:B----4-:R0:W-:Y:S04]  /*0de0*/  STG.E desc[UR4][R2.64+0x28], R19 ;  /* 0x0000281302007986 */ /* 0x0101e8000c101904 */
[----:B-1----:R-:W4:Y:S04]  /*0df0*/  LDG.E R21, desc[UR4][R4.64+0x2c] ;  /* 0x00002c0404157981 */ /* 0x002f28000c1e1900 */
[----:B----4-:R-:W-:Y:S04]  /*0e00*/  STG.E desc[UR4][R2.64+0x2c], R21 ;  /* 0x00002c1502007986 */ /* 0x010fe8000c101904 */
[----:B--2---:R-:W2:Y:S01]  /*0e10*/  LDG.E R23, desc[UR4][R4.64+0x30] ;  /* 0x0000300404177981 */ /* 0x004ea2000c1e1900 */
[----:B------:R-:W-:-:S05]  /*0e20*/  IADD3 R17, P1, PT, R17, 0x10, RZ ;  /* 0x0000001011117810 */ /* 0x000fca0007f3e0ff */
[----:B------:R-:W-:Y:S01]  /*0e30*/  IMAD.X R12, RZ, RZ, R12, P1 ;  /* 0x000000ffff0c7224 */ /* 0x000fe200008e060c */
[----:B------:R-:W-:-:S04]  /*0e40*/  ISETP.GE.U32.AND P1, PT, R17, R14, PT ;  /* 0x0000000e1100720c */ /* 0x000fc80003f26070 */
[----:B------:R-:W-:Y:S01]  /*0e50*/  ISETP.GE.AND.EX P1, PT, R12, R15, PT, P1 ;  /* 0x0000000f0c00720c */ /* 0x000fe20003f26310 */
[----:B--2---:R-:W-:Y:S04]  /*0e60*/  STG.E desc[UR4][R2.64+0x30], R23 ;  /* 0x0000301702007986 */ /* 0x004fe8000c101904 */
[----:B---3--:R1:W2:Y:S01]  /*0e70*/  LDG.E R25, desc[UR4][R4.64+0x34] ;  /* 0x0000340404197981 */ /* 0x0082a2000c1e1900 */
[----:B------:R-:W-:Y:S02]  /*0e80*/  IADD3 R16, P4, PT, R2, 0x40, RZ ;  /* 0x0000004002107810 */ /* 0x000fe40007f9e0ff */
[----:B------:R-:W-:Y:S02]  /*0e90*/  IADD3 R9, P2, PT, R9, 0x10, RZ ;  /* 0x0000001009097810 */ /* 0x000fe40007f5e0ff */
[----:B------:R-:W-:Y:S01]  /*0ea0*/  IADD3 R18, P3, PT, R4, 0x40, RZ ;  /* 0x0000004004127810 */ /* 0x000fe20007f7e0ff */
[----:B0-----:R-:W-:-:S02]  /*0eb0*/  IMAD.X R19, RZ, RZ, R3, P4 ;  /* 0x000000ffff137224 */ /* 0x001fc400020e0603 */
[----:B------:R-:W-:Y:S02]  /*0ec0*/  IMAD.X R8, RZ, RZ, R8, P2 ;  /* 0x000000ffff087224 */ /* 0x000fe400010e0608 */
[----:B-1----:R-:W-:Y:S02]  /*0ed0*/  IMAD.X R5, RZ, RZ, R5, P3 ;  /* 0x000000ffff057224 */ /* 0x002fe400018e0605 */
[----:B------:R-:W-:Y:S01]  /*0ee0*/  IMAD.MOV.U32 R4, RZ, RZ, R18 ;  /* 0x000000ffff047224 */ /* 0x000fe200078e0012 */
[----:B--2---:R0:W-:Y:S02]  /*0ef0*/  STG.E desc[UR4][R2.64+0x34], R25 ;  /* 0x0000341902007986 */ /* 0x0041e4000c101904 */
[----:B0-----:R-:W-:Y:S02]  /*0f00*/  IMAD.MOV.U32 R2, RZ, RZ, R16 ;  /* 0x000000ffff027224 */ /* 0x001fe400078e0010 */
[----:B------:R-:W-:Y:S01]  /*0f10*/  IMAD.MOV.U32 R3, RZ, RZ, R19 ;  /* 0x000000ffff037224 */ /* 0x000fe200078e0013 */
[----:B------:R-:W-:Y:S06]  /*0f20*/  @!P1 BRA `(.L_x_451) ;  /* 0xfffffffc00489947 */ /* 0x000fec000383ffff */
.L_x_450:
[----:B------:R-:W-:Y:S05]  /*0f30*/  BSYNC.RECONVERGENT B1 ;  /* 0x0000000000017941 */ /* 0x000fea0003800200 */
.L_x_449:
[----:B------:R-:W-:Y:S01]  /*0f40*/  IADD3 R14, P2, PT, -R17, R10, RZ ;  /* 0x0000000a110e7210 */ /* 0x000fe20007f5e1ff */
[----:B------:R-:W-:Y:S03]  /*0f50*/  BSSY.RECONVERGENT B1, `(.L_x_452) ;  /* 0x0000022000017945 */ /* 0x000fe60003800200 */
[----:B------:R-:W-:Y:S01]  /*0f60*/  ISETP.GT.U32.AND P1, PT, R14, 0x4, PT ;  /* 0x000000040e00780c */ /* 0x000fe20003f24070 */
[----:B------:R-:W-:-:S05]  /*0f70*/  IMAD.X R14, R11, 0x1, ~R12, P2 ;  /* 0x000000010b0e7824 */ /* 0x000fca00010e0e0c */
[----:B------:R-:W-:-:S13]  /*0f80*/  ISETP.GT.AND.EX P1, PT, R14, RZ, PT, P1 ;  /* 0x000000ff0e00720c */ /* 0x000fda0003f24310 */
[----:B------:R-:W-:Y:S05]  /*0f90*/  @!P1 BRA `(.L_x_453) ;  /* 0x0000000000749947 */ /* 0x000fea0003800000 */
[----:B------:R-:W2:Y:S04]  /*0fa0*/  LDG.E R15, desc[UR4][R4.64+-0x8] ;  /* 0xfffff804040f7981 */ /* 0x000ea8000c1e1900 */
[----:B--2---:R0:W-:Y:S04]  /*0fb0*/  STG.E desc[UR4][R2.64+-0x8], R15 ;  /* 0xfffff80f02007986 */ /* 0x0041e8000c101904 */
[----:B------:R-:W2:Y:S04]  /*0fc0*/  LDG.E R19, desc[UR4][R4.64+-0x4] ;  /* 0xfffffc0404137981 */ /* 0x000ea8000c1e1900 */
[----:B--2---:R1:W-:Y:S04]  /*0fd0*/  STG.E desc[UR4][R2.64+-0x4], R19 ;  /* 0xfffffc1302007986 */ /* 0x0043e8000c101904 */
[----:B------:R-:W2:Y:S04]  /*0fe0*/  LDG.E R21, desc[UR4][R4.64] ;  /* 0x0000000404157981 */ /* 0x000ea8000c1e1900 */
[----:B--2---:R-:W-:Y:S04]  /*0ff0*/  STG.E desc[UR4][R2.64], R21 ;  /* 0x0000001502007986 */ /* 0x004fe8000c101904 */
[----:B------:R-:W2:Y:S04]  /*1000*/  LDG.E R23, desc[UR4][R4.64+0x4] ;  /* 0x0000040404177981 */ /* 0x000ea8000c1e1900 */
[----:B--2---:R2:W-:Y:S04]  /*1010*/  STG.E desc[UR4][R2.64+0x4], R23 ;  /* 0x0000041702007986 */ /* 0x0045e8000c101904 */
[----:B------:R-:W3:Y:S04]  /*1020*/  LDG.E R25, desc[UR4][R4.64+0x8] ;  /* 0x0000080404197981 */ /* 0x000ee8000c1e1900 */
[----:B---3--:R-:W-:Y:S04]  /*1030*/  STG.E desc[UR4][R2.64+0x8], R25 ;  /* 0x0000081902007986 */ /* 0x008fe8000c101904 */
[----:B------:R-:W3:Y:S04]  /*1040*/  LDG.E R27, desc[UR4][R4.64+0xc] ;  /* 0x00000c04041b7981 */ /* 0x000ee8000c1e1900 */
[----:B---3--:R-:W-:Y:S04]  /*1050*/  STG.E desc[UR4][R2.64+0xc], R27 ;  /* 0x00000c1b02007986 */ /* 0x008fe8000c101904 */
[----:B0-----:R-:W3:Y:S01]  /*1060*/  LDG.E R15, desc[UR4][R4.64+0x10] ;  /* 0x00001004040f7981 */ /* 0x001ee2000c1e1900 */
[----:B------:R-:W-:-:S02]  /*1070*/  IADD3 R16, P3, PT, R4, 0x20, RZ ;  /* 0x0000002004107810 */ /* 0x000fc40007f7e0ff */
[----:B------:R-:W-:Y:S01]  /*1080*/  IADD3 R14, P4, PT, R2, 0x20, RZ ;  /* 0x00000020020e7810 */ /* 0x000fe20007f9e0ff */
[----:B---3--:R-:W-:Y:S04]  /*1090*/  STG.E desc[UR4][R2.64+0x10], R15 ;  /* 0x0000100f02007986 */ /* 0x008fe8000c101904 */
[----:B-1----:R0:W3:Y:S01]  /*10a0*/  LDG.E R19, desc[UR4][R4.64+0x14] ;  /* 0x0000140404137981 */ /* 0x0020e2000c1e1900 */
[----:B------:R-:W-:Y:S01]  /*10b0*/  IADD3 R17, P1, PT, R17, 0x8, RZ ;  /* 0x0000000811117810 */ /* 0x000fe20007f3e0ff */
[----:B--2---:R-:W-:Y:S01]  /*10c0*/  IMAD.X R23, RZ, RZ, R5, P3 ;  /* 0x000000ffff177224 */ /* 0x004fe200018e0605 */
[----:B------:R-:W-:Y:S01]  /*10d0*/  IADD3 R9, P2, PT, R9, 0x8, RZ ;  /* 0x0000000809097810 */ /* 0x000fe20007f5e0ff */
[----:B------:R-:W-:Y:S01]  /*10e0*/  IMAD.X R21, RZ, RZ, R3, P4 ;  /* 0x000000ffff157224 */ /* 0x000fe200020e0603 */
[----:B------:R-:W-:Y:S01]  /*10f0*/  PLOP3.LUT P0, PT, PT, PT, PT, 0x8, 0x80 ;  /* 0x000000000080781c */ /* 0x000fe20003f0e170 */
[----:B------:R-:W-:-:S02]  /*1100*/  IMAD.X R12, RZ, RZ, R12, P1 ;  /* 0x000000ffff0c7224 */ /* 0x000fc400008e060c */
[----:B------:R-:W-:Y:S02]  /*1110*/  IMAD.X R8, RZ, RZ, R8, P2 ;  /* 0x000000ffff087224 */ /* 0x000fe400010e0608 */
[----:B0-----:R-:W-:Y:S02]  /*1120*/  IMAD.MOV.U32 R4, RZ, RZ, R16 ;  /* 0x000000ffff047224 */ /* 0x001fe400078e0010 */
[----:B------:R-:W-:Y:S01]  /*1130*/  IMAD.MOV.U32 R5, RZ, RZ, R23 ;  /* 0x000000ffff057224 */ /* 0x000fe200078e0017 */
[----:B---3--:R0:W-:Y:S02]  /*1140*/  STG.E desc[UR4][R2.64+0x14], R19 ;  /* 0x0000141302007986 */ /* 0x0081e4000c101904 */
[----:B0-----:R-:W-:Y:S02]  /*1150*/  IMAD.MOV.U32 R2, RZ, RZ, R14 ;  /* 0x000000ffff027224 */ /* 0x001fe400078e000e */
[----:B------:R-:W-:-:S07]  /*1160*/  IMAD.MOV.U32 R3, RZ, RZ, R21 ;  /* 0x000000ffff037224 */ /* 0x000fce00078e0015 */
.L_x_453:
[----:B------:R-:W-:Y:S05]  /*1170*/  BSYNC.RECONVERGENT B1 ;  /* 0x0000000000017941 */ /* 0x000fea0003800200 */
.L_x_452:
[----:B------:R-:W-:-:S04]  /*1180*/  ISETP.LT.U32.AND P1, PT, R17, R10, PT ;  /* 0x0000000a1100720c */ /* 0x000fc80003f21070 */
[----:B------:R-:W-:-:S13]  /*1190*/  ISETP.LT.OR.EX P0, PT, R12, R11, P0, P1 ;  /* 0x0000000b0c00720c */ /* 0x000fda0000701710 */
[----:B------:R-:W-:Y:S05]  /*11a0*/  @!P0 BRA `(.L_x_445) ;  /* 0x0000000000288947 */ /* 0x000fea0003800000 */
[----:B------:R-:W2:Y:S04]  /*11b0*/  LDG.E R11, desc[UR4][R4.64+-0x8] ;  /* 0xfffff804040b7981 */ /* 0x000ea8000c1e1900 */
[----:B--2---:R2:W-:Y:S04]  /*11c0*/  STG.E desc[UR4][R2.64+-0x8], R11 ;  /* 0xfffff80b02007986 */ /* 0x0045e8000c101904 */
[----:B------:R-:W3:Y:S04]  /*11d0*/  LDG.E R15, desc[UR4][R4.64+-0x4] ;  /* 0xfffffc04040f7981 */ /* 0x000ee8000c1e1900 */
[----:B---3--:R2:W-:Y:S04]  /*11e0*/  STG.E desc[UR4][R2.64+-0x4], R15 ;  /* 0xfffffc0f02007986 */ /* 0x0085e8000c101904 */
[----:B------:R-:W3:Y:S04]  /*11f0*/  LDG.E R17, desc[UR4][R4.64] ;  /* 0x0000000404117981 */ /* 0x000ee8000c1e1900 */
[----:B---3--:R2:W-:Y:S04]  /*1200*/  STG.E desc[UR4][R2.64], R17 ;  /* 0x0000001102007986 */ /* 0x0085e8000c101904 */
[----:B------:R-:W3:Y:S01]  /*1210*/  LDG.E R19, desc[UR4][R4.64+0x4] ;  /* 0x0000040404137981 */ /* 0x000ee2000c1e1900 */
[----:B------:R-:W-:-:S05]  /*1220*/  IADD3 R9, P0, PT, R9, 0x4, RZ ;  /* 0x0000000409097810 */ /* 0x000fca0007f1e0ff */
[----:B------:R-:W-:Y:S01]  /*1230*/  IMAD.X R8, RZ, RZ, R8, P0 ;  /* 0x000000ffff087224 */ /* 0x000fe200000e0608 */
[----:B---3--:R2:W-:Y:S07]  /*1240*/  STG.E desc[UR4][R2.64+0x4], R19 ;  /* 0x0000041302007986 */ /* 0x0085ee000c101904 */
.L_x_445:
[----:B------:R-:W-:Y:S05]  /*1250*/  BSYNC.RECONVERGENT B0 ;  /* 0x0000000000007941 */ /* 0x000fea0003800200 */
.L_x_444:
[----:B------:R-:W-:-:S04]  /*1260*/  ISETP.GE.U32.AND P0, PT, R7, R6, PT ;  /* 0x000000060700720c */ /* 0x000fc80003f06070 */
[----:B------:R-:W-:-:S13]  /*1270*/  ISETP.GE.AND.EX P0, PT, R13, R0, PT, P0 ;  /* 0x000000000d00720c */ /* 0x000fda0003f06300 */
[----:B------:R-:W-:Y:S05]  /*1280*/  @P0 EXIT ;  /* 0x000000000000094d */ /* 0x000fea0003800000 */
[--C-:B012---:R-:W-:Y:S01]  /*1290*/  IMAD.IADD R2, R6, 0x1, -R7.reuse ;  /* 0x0000000106027824 */ /* 0x107fe200078e0a07 */
        /* <DEDUP_REMOVED lines=13> */
[----:B------:R-:W1:Y:S01]  /*1370*/  LDCU.64 UR8, c[0x0][0x388] ;  /* 0x00007100ff0877ac */ /* 0x000e620008000a00 */
[----:B0-----:R-:W-:-:S04]  /*1380*/  LEA R12, P3, R9, UR6, 0x2 ;  /* 0x00000006090c7c11 */ /* 0x001fc8000f8610ff */
[--C-:B------:R-:W-:Y:S02]  /*1390*/  LEA.HI.X R17, R9, UR7, R8.reuse, 0x2, P3 ;  /* 0x0000000709117c11 */ /* 0x100fe400098f1408 */
[C---:B-1----:R-:W-:Y:S02]  /*13a0*/  LEA R10, P2, R7.reuse, UR8, 0x2 ;  /* 0x00000008070a7c11 */ /* 0x042fe4000f8410ff */
[----:B------:R-:W-:Y:S02]  /*13b0*/  IADD3 R9, P3, PT, R2, R9, RZ ;  /* 0x0000000902097210 */ /* 0x000fe40007f7e0ff */
[--C-:B------:R-:W-:Y:S01]  /*13c0*/  LEA.HI.X R15, R7, UR9, R13.reuse, 0x2, P2 ;  /* 0x00000009070f7c11 */ /* 0x100fe200090f140d */
[----:B------:R-:W-:Y:S02]  /*13d0*/  IMAD.X R13, RZ, RZ, R13, P1 ;  /* 0x000000ffff0d7224 */ /* 0x000fe400008e060d */
[----:B------:R-:W-:Y:S02]  /*13e0*/  IMAD.X R7, RZ, RZ, -0x1, P4 ;  /* 0xffffffffff077424 */ /* 0x000fe400020e06ff */
[----:B------:R-:W-:-:S07]  /*13f0*/  IMAD.X R8, RZ, RZ, R8, P3 ;  /* 0x000000ffff087224 */ /* 0x000fce00018e0608 */
.L_x_456:
        /* <DEDUP_REMOVED lines=15> */
.L_x_455:
[----:B------:R-:W-:Y:S05]  /*14f0*/  BSYNC.RECONVERGENT B0 ;  /* 0x0000000000007941 */ /* 0x000fea0003800200 */
.L_x_454:
[----:B------:R-:W-:Y:S05]  /*1500*/  @P0 EXIT ;  /* 0x000000000000094d */ /* 0x000fea0003800000 */
        /* <DEDUP_REMOVED lines=10> */
[----:B------:R-:W-:Y:S02]  /*15b0*/  PLOP3.LUT P0, PT, PT, PT, PT, 0x80, 0x8 ;  /* 0x000000000008781c */ /* 0x000fe40003f0f070 */
[----:B------:R-:W-:Y:S02]  /*15c0*/  LEA.HI.X R8, R9, UR9, R8, 0x2, P2 ;  /* 0x0000000909087c11 */ /* 0x000fe400090f1408 */
[----:B------:R-:W-:-:S02]  /*15d0*/  IADD3 R4, P2, PT, R4, 0x8, RZ ;  /* 0x0000000804047810 */ /* 0x000fc40007f5e0ff */
[----:B------:R-:W-:-:S03]  /*15e0*/  IADD3 R2, P3, PT, R2, 0x8, RZ ;  /* 0x0000000802027810 */ /* 0x000fc60007f7e0ff */
[----:B------:R-:W-:Y:S02]  /*15f0*/  IMAD.X R5, RZ, RZ, R5, P2 ;  /* 0x000000ffff057224 */ /* 0x000fe400010e0605 */
[----:B------:R-:W-:Y:S01]  /*1600*/  IMAD.X R3, RZ, RZ, R8, P3 ;  /* 0x000000ffff037224 */ /* 0x000fe200018e0608 */
[----:B------:R-:W-:Y:S07]  /*1610*/  @!P1 BRA `(.L_x_458) ;  /* 0x0000000000c09947 */ /* 0x000fee0003800000 */
[----:B------:R-:W-:Y:S02]  /*1620*/  IADD3 R10, P1, PT, R6, -0xc, RZ ;  /* 0xfffffff4060a7810 */ /* 0x000fe40007f3e0ff */
[----:B------:R-:W-:Y:S02]  /*1630*/  PLOP3.LUT P0, PT, PT, PT, PT, 0x8, 0x80 ;  /* 0x000000000080781c */ /* 0x000fe40003f0e170 */
[----:B------:R-:W-:-:S11]  /*1640*/  IADD3.X R8, PT, PT, R0, -0x1, RZ, P1, !PT ;  /* 0xffffffff00087810 */ /* 0x000fd60000ffe4ff */
.L_x_459:
        /* <DEDUP_REMOVED lines=27> */
[----:B----4-:R1:W-:Y:S04]  /*1800*/  STG.E desc[UR4][R2.64+0x2c], R9 ;  /* 0x00002c0902007986 */ /* 0x0103e8000c101904 */
[----:B--2---:R-:W2:Y:S01]  /*1810*/  LDG.E R15, desc[UR4][R4.64+0x30] ;  /* 0x00003004040f7981 */ /* 0x004ea2000c1e1900 */
[----:B------:R-:W-:-:S05]  /*1820*/  IADD3 R11, P1, PT, R11, 0x10, RZ ;  /* 0x000000100b0b7810 */ /* 0x000fca0007f3e0ff */
[----:B------:R-:W-:Y:S01]  /*1830*/  IMAD.X R13, RZ, RZ, R13, P1 ;  /* 0x000000ffff0d7224 */ /* 0x000fe200008e060d */
[----:B------:R-:W-:-:S04]  /*1840*/  ISETP.GE.U32.AND P1, PT, R11, R10, PT ;  /* 0x0000000a0b00720c */ /* 0x000fc80003f26070 */
[----:B------:R-:W-:Y:S01]  /*1850*/  ISETP.GE.AND.EX P1, PT, R13, R8, PT, P1 ;  /* 0x000000080d00720c */ /* 0x000fe20003f26310 */
[----:B--2---:R-:W-:Y:S04]  /*1860*/  STG.E desc[UR4][R2.64+0x30], R15 ;  /* 0x0000300f02007986 */ /* 0x004fe8000c101904 */
[----:B---3--:R2:W3:Y:S01]  /*1870*/  LDG.E R17, desc[UR4][R4.64+0x34] ;  /* 0x0000340404117981 */ /* 0x0084e2000c1e1900 */
[----:B------:R-:W-:Y:S02]  /*1880*/  IADD3 R14, P2, PT, R4, 0x40, RZ ;  /* 0x00000040040e7810 */ /* 0x000fe40007f5e0ff */
[----:B0-----:R-:W-:-:S03]  /*1890*/  IADD3 R7, P3, PT, R2, 0x40, RZ ;  /* 0x0000004002077810 */ /* 0x001fc60007f7e0ff */
[----:B-1----:R-:W-:Y:S02]  /*18a0*/  IMAD.X R9, RZ, RZ, R5, P2 ;  /* 0x000000ffff097224 */ /* 0x002fe400010e0605 */
[----:B------:R-:W-:Y:S02]  /*18b0*/  IMAD.X R12, RZ, RZ, R3, P3 ;  /* 0x000000ffff0c7224 */ /* 0x000fe400018e0603 */
[----:B--2---:R-:W-:Y:S02]  /*18c0*/  IMAD.MOV.U32 R4, RZ, RZ, R14 ;  /* 0x000000ffff047224 */ /* 0x004fe400078e000e */
[----:B------:R-:W-:Y:S01]  /*18d0*/  IMAD.MOV.U32 R5, RZ, RZ, R9 ;  /* 0x000000ffff057224 */ /* 0x000fe200078e0009 */
[----:B---3--:R0:W-:Y:S02]  /*18e0*/  STG.E desc[UR4][R2.64+0x34], R17 ;  /* 0x0000341102007986 */ /* 0x0081e4000c101904 */
[----:B0-----:R-:W-:Y:S02]  /*18f0*/  IMAD.MOV.U32 R2, RZ, RZ, R7 ;  /* 0x000000ffff027224 */ /* 0x001fe400078e0007 */
[----:B------:R-:W-:Y:S01]  /*1900*/  IMAD.MOV.U32 R3, RZ, RZ, R12 ;  /* 0x000000ffff037224 */ /* 0x000fe200078e000c */
[----:B------:R-:W-:Y:S06]  /*1910*/  @!P1 BRA `(.L_x_459) ;  /* 0xfffffffc004c9947 */ /* 0x000fec000383ffff */
.L_x_458:
[----:B------:R-:W-:Y:S05]  /*1920*/  BSYNC.RECONVERGENT B0 ;  /* 0x0000000000007941 */ /* 0x000fea0003800200 */
.L_x_457:
        /* <DEDUP_REMOVED lines=25> */
[----:B------:R-:W-:Y:S01]  /*1ac0*/  PLOP3.LUT P0, PT, PT, PT, PT, 0x8, 0x80 ;  /* 0x000000000080781c */ /* 0x000fe20003f0e170 */
[----:B------:R-:W-:Y:S02]  /*1ad0*/  IMAD.X R15, RZ, RZ, R3, P3 ;  /* 0x000000ffff0f7224 */ /* 0x000fe400018e0603 */
[----:B------:R-:W-:-:S02]  /*1ae0*/  IMAD.X R13, RZ, RZ, R13, P1 ;  /* 0x000000ffff0d7224 */ /* 0x000fc400008e060d */
[----:B0-----:R-:W-:Y:S02]  /*1af0*/  IMAD.MOV.U32 R4, RZ, RZ, R10 ;  /* 0x000000ffff047224 */ /* 0x001fe400078e000a */
[----:B------:R-:W-:Y:S01]  /*1b00*/  IMAD.MOV.U32 R5, RZ, RZ, R17 ;  /* 0x000000ffff057224 */ /* 0x000fe200078e0011 */
[----:B---3--:R0:W-:Y:S02]  /*1b10*/  STG.E desc[UR4][R2.64+0x14], R9 ;  /* 0x0000140902007986 */ /* 0x0081e4000c101904 */
[----:B0-----:R-:W-:Y:S02]  /*1b20*/  IMAD.MOV.U32 R2, RZ, RZ, R8 ;  /* 0x000000ffff027224 */ /* 0x001fe400078e0008 */
[----:B------:R-:W-:-:S07]  /*1b30*/  IMAD.MOV.U32 R3, RZ, RZ, R15 ;  /* 0x000000ffff037224 */ /* 0x000fce00078e000f */
.L_x_461:
[----:B------:R-:W-:Y:S05]  /*1b40*/  BSYNC.RECONVERGENT B0 ;  /* 0x0000000000007941 */ /* 0x000fea0003800200 */
.L_x_460:
[----:B------:R-:W-:-:S04]  /*1b50*/  ISETP.LT.U32.AND P1, PT, R11, R6, PT ;  /* 0x000000060b00720c */ /* 0x000fc80003f21070 */
[----:B------:R-:W-:-:S13]  /*1b60*/  ISETP.LT.OR.EX P0, PT, R13, R0, P0, P1 ;  /* 0x000000000d00720c */ /* 0x000fda0000701710 */
[----:B------:R-:W-:Y:S05]  /*1b70*/  @!P0 EXIT ;  /* 0x000000000000894d */ /* 0x000fea0003800000 */
[----:B------:R-:W2:Y:S04]  /*1b80*/  LDG.E R7, desc[UR4][R4.64+-0x8] ;  /* 0xfffff80404077981 */ /* 0x000ea8000c1e1900 */
[----:B--2---:R-:W-:Y:S04]  /*1b90*/  STG.E desc[UR4][R2.64+-0x8], R7 ;  /* 0xfffff80702007986 */ /* 0x004fe8000c101904 */
[----:B------:R-:W2:Y:S04]  /*1ba0*/  LDG.E R9, desc[UR4][R4.64+-0x4] ;  /* 0xfffffc0404097981 */ /* 0x000ea8000c1e1900 */
[----:B--2---:R-:W-:Y:S04]  /*1bb0*/  STG.E desc[UR4][R2.64+-0x4], R9 ;  /* 0xfffffc0902007986 */ /* 0x004fe8000c101904 */
[----:B------:R-:W2:Y:S04]  /*1bc0*/  LDG.E R11, desc[UR4][R4.64] ;  /* 0x00000004040b7981 */ /* 0x000ea8000c1e1900 */
[----:B--2---:R-:W-:Y:S04]  /*1bd0*/  STG.E desc[UR4][R2.64], R11 ;  /* 0x0000000b02007986 */ /* 0x004fe8000c101904 */
[----:B------:R-:W2:Y:S04]  /*1be0*/  LDG.E R13, desc[UR4][R4.64+0x4] ;  /* 0x00000404040d7981 */ /* 0x000ea8000c1e1900 */
[----:B--2---:R-:W-:Y:S01]  /*1bf0*/  STG.E desc[UR4][R2.64+0x4], R13 ;  /* 0x0000040d02007986 */ /* 0x004fe2000c101904 */
[----:B------:R-:W-:Y:S05]  /*1c00*/  EXIT ;  /* 0x000000000000794d */ /* 0x000fea0003800000 */
.L_x_462:
        /* <DEDUP_REMOVED lines=15> */
.L_x_480:


//--------------------- .text._Z17kernel_scatterPosPKiS0_Pii --------------------------
	.section	.text._Z17kernel_scatterPosPKiS0_Pii,"ax",@progbits
	.align	128
        .global         _Z17kernel_scatterPosPKiS0_Pii
        .type           _Z17kernel_scatterPosPKiS0_Pii,@function
        .size           _Z17kernel_scatterPosPKiS0_Pii,(.L_x_481 - _Z17kernel_scatterPosPKiS0_Pii)
        .other          _Z17kernel_scatterPosPKiS0_Pii,@"STO_CUDA_ENTRY STV_DEFAULT"
_Z17kernel_scatterPosPKiS0_Pii:
.text._Z17kernel_scatterPosPKiS0_Pii:
        /* <DEDUP_REMOVED lines=8> */
[----:B------:R-:W0:Y:S01]  /*0080*/  LDC.64 R2, c[0x0][0x380] ;  /* 0x0000e000ff027b82 */ /* 0x000e220000000a00 */
[----:B------:R-:W1:Y:S01]  /*0090*/  LDCU.64 UR4, c[0x0][0x358] ;  /* 0x00006b00ff0477ac */ /* 0x000e620008000a00 */
[----:B0-----:R-:W-:-:S06]  /*00a0*/  IMAD.WIDE R2, R7, 0x4, R2 ;  /* 0x0000000407027825 */ /* 0x001fcc00078e0202 */
[----:B-1----:R-:W2:Y:S02]  /*00b0*/  LDG.E R2, desc[UR4][R2.64] ;  /* 0x0000000402027981 */ /* 0x002ea4000c1e1900 */
[----:B--2---:R-:W-:-:S13]  /*00c0*/  ISETP.NE.AND P0, PT, R2, RZ, PT ;  /* 0x000000ff0200720c */ /* 0x004fda0003f05270 */
[----:B------:R-:W-:Y:S05]  /*00d0*/  @!P0 EXIT ;  /* 0x000000000000894d */ /* 0x000fea0003800000 */
[----:B------:R-:W0:Y:S08]  /*00e0*/  LDC.64 R2, c[0x0][0x388] ;  /* 0x0000e200ff027b82 */ /* 0x000e300000000a00 */
[----:B------:R-:W1:Y:S01]  /*00f0*/  LDC.64 R4, c[0x0][0x390] ;  /* 0x0000e400ff047b82 */ /* 0x000e620000000a00 */
[----:B0-----:R-:W-:-:S06]  /*0100*/  IMAD.WIDE R2, R7, 0x4, R2 ;  /* 0x0000000407027825 */ /* 0x001fcc00078e0202 */
[----:B------:R-:W1:Y:S02]  /*0110*/  LDG.E R3, desc[UR4][R2.64] ;  /* 0x0000000402037981 */ /* 0x000e64000c1e1900 */
[----:B-1----:R-:W-:-:S05]  /*0120*/  IMAD.WIDE R4, R3, 0x4, R4 ;  /* 0x0000000403047825 */ /* 0x002fca00078e0204 */
[----:B------:R-:W-:Y:S01]  /*0130*/  STG.E desc[UR4][R4.64], R7 ;  /* 0x0000000704007986 */ /* 0x000fe2000c101904 */
[----:B------:R-:W-:Y:S05]  /*0140*/  EXIT ;  /* 0x000000000000794d */ /* 0x000fea0003800000 */
.L_x_463:
        /* <DEDUP_REMOVED lines=11> */
.L_x_481:


//--------------------- .text._Z17kernel_markStartsPKiPii --------------------------
	.section	.text._Z17kernel_markStartsPKiPii,"ax",@progbits
	.align	128
        .global         _Z17kernel_markStartsPKiPii
        .type           _Z17kernel_markStartsPKiPii,@function
        .size           _Z17kernel_markStartsPKiPii,(.L_x_482 - _Z17kernel_markStartsPKiPii)
        .other          _Z17kernel_markStartsPKiPii,@"STO_CUDA_ENTRY STV_DEFAULT"
_Z17kernel_markStartsPKiPii:
.text._Z17kernel_markStartsPKiPii:
        /* <DEDUP_REMOVED lines=9> */
[----:B------:R-:W1:Y:S07]  /*0090*/  LDCU.64 UR4, c[0x0][0x358] ;  /* 0x00006b00ff0477ac */ /* 0x000e6e0008000a00 */
[----:B------:R-:W2:Y:S01]  /*00a0*/  LDC.64 R4, c[0x0][0x388] ;  /* 0x0000e200ff047b82 */ /* 0x000ea20000000a00 */
[----:B0-----:R-:W-:-:S05]  /*00b0*/  IMAD.WIDE R2, R7, 0x4, R2 ;  /* 0x0000000407027825 */ /* 0x001fca00078e0202 */
[----:B-1----:R-:W3:Y:S01]  /*00c0*/  LDG.E R0, desc[UR4][R2.64] ;  /* 0x0000000402007981 */ /* 0x002ee2000c1e1900 */
[----:B------:R-:W-:Y:S01]  /*00d0*/  BSSY.RECONVERGENT B0, `(.L_x_464) ;  /* 0x000000b000007945 */ /* 0x000fe20003800200 */
[----:B------:R-:W-:Y:S02]  /*00e0*/  IMAD.MOV.U32 R9, RZ, RZ, RZ ;  /* 0x000000ffff097224 */ /* 0x000fe400078e00ff */
[----:B--2---:R-:W-:Y:S01]  /*00f0*/  IMAD.WIDE R4, R7, 0x4, R4 ;  /* 0x0000000407047825 */ /* 0x004fe200078e0204 */
[----:B---3--:R-:W-:-:S13]  /*0100*/  ISETP.NE.AND P0, PT, R0, 0x1, PT ;  /* 0x000000010000780c */ /* 0x008fda0003f05270 */
[----:B------:R-:W-:Y:S05]  /*0110*/  @P0 BRA `(.L_x_465) ;  /* 0x0000000000180947 */ /* 0x000fea0003800000 */
[----:B------:R-:W-:Y:S01]  /*0120*/  ISETP.NE.AND P0, PT, R7, RZ, PT ;  /* 0x000000ff0700720c */ /* 0x000fe20003f05270 */
[----:B------:R-:W-:-:S12]  /*0130*/  IMAD.MOV.U32 R9, RZ, RZ, 0x1 ;  /* 0x00000001ff097424 */ /* 0x000fd800078e00ff */
[----:B------:R-:W-:Y:S05]  /*0140*/  @!P0 BRA `(.L_x_465) ;  /* 0x00000000000c8947 */ /* 0x000fea0003800000 */
[----:B------:R-:W2:Y:S02]  /*0150*/  LDG.E R2, desc[UR4][R2.64+-0x4] ;  /* 0xfffffc0402027981 */ /* 0x000ea4000c1e1900 */
[----:B--2---:R-:W-:-:S04]  /*0160*/  ISETP.NE.AND P0, PT, R2, RZ, PT ;  /* 0x000000ff0200720c */ /* 0x004fc80003f05270 */
[----:B------:R-:W-:-:S09]  /*0170*/  SEL R9, RZ, 0x1, P0 ;  /* 0x00000001ff097807 */ /* 0x000fd20000000000 */
.L_x_465:
[----:B------:R-:W-:Y:S05]  /*0180*/  BSYNC.RECONVERGENT B0 ;  /* 0x0000000000007941 */ /* 0x000fea0003800200 */
.L_x_464:
[----:B------:R-:W-:Y:S01]  /*0190*/  STG.E desc[UR4][R4.64], R9 ;  /* 0x0000000904007986 */ /* 0x000fe2000c101904 */
[----:B------:R-:W-:Y:S05]  /*01a0*/  EXIT ;  /* 0x000000000000794d */ /* 0x000fea0003800000 */
.L_x_466:
        /* <DEDUP_REMOVED lines=13> */
.L_x_482:


//--------------------- .text._Z16kernel_flagCharsPKcPii --------------------------
	.section	.text._Z16kernel_flagCharsPKcPii,"ax",@progbits
	.align	128
        .global         _Z16kernel_flagCharsPKcPii
        .type           _Z16kernel_flagCharsPKcPii,@function
        .size           _Z16kernel_flagCharsPKcPii,(.L_x_483 - _Z16kernel_flagCharsPKcPii)
        .other          _Z16kernel_flagCharsPKcPii,@"STO_CUDA_ENTRY STV_DEFAULT"
_Z16kernel_flagCharsPKcPii:
.text._Z16kernel_flagCharsPKcPii:
        /* <DEDUP_REMOVED lines=8> */
[----:B------:R-:W0:Y:S01]  /*0080*/  LDCU.64 UR6, c[0x0][0x380] ;  /* 0x00007000ff0677ac */ /* 0x000e220008000a00 */
[----:B------:R-:W1:Y:S01]  /*0090*/  LDC.64 R4, c[0x0][0x388] ;  /* 0x0000e200ff047b82 */ /* 0x000e620000000a00 */
[----:B------:R-:W2:Y:S01]  /*00a0*/  LDCU.64 UR4, c[0x0][0x358] ;  /* 0x00006b00ff0477ac */ /* 0x000ea20008000a00 */
[----:B0-----:R-:W-:-:S04]  /*00b0*/  IADD3 R2, P0, PT, R7, UR6, RZ ;  /* 0x0000000607027c10 */ /* 0x001fc8000ff1e0ff */
[----:B------:R-:W-:-:S05]  /*00c0*/  LEA.HI.X.SX32 R3, R7, UR7, 0x1, P0 ;  /* 0x0000000707037c11 */ /* 0x000fca00080f0eff */
[----:B--2---:R-:W2:Y:S02]  /*00d0*/  LDG.E.U8 R2, desc[UR4][R2.64] ;  /* 0x0000000402027981 */ /* 0x004ea4000c1e1100 */
[----:B--2---:R-:W-:-:S05]  /*00e0*/  VIADD R0, R2, 0xffffffbf ;  /* 0xffffffbf02007836 */ /* 0x004fca0000000000 */
[----:B------:R-:W-:Y:S01]  /*00f0*/  LOP3.LUT R6, R0, 0xff, RZ, 0xc0, !PT ;  /* 0x000000ff00067812 */ /* 0x000fe200078ec0ff */
[----:B------:R-:W-:-:S03]  /*0100*/  VIADD R0, R2, 0xffffffd0 ;  /* 0xffffffd002007836 */ /* 0x000fc60000000000 */
[----:B------:R-:W-:Y:S01]  /*0110*/  ISETP.GE.U32.AND P0, PT, R6, 0x1a, PT ;  /* 0x0000001a0600780c */ /* 0x000fe20003f06070 */
[----:B------:R-:W-:Y:S01]  /*0120*/  VIADD R6, R2, 0xffffff9f ;  /* 0xffffff9f02067836 */ /* 0x000fe20000000000 */
[----:B------:R-:W-:Y:S01]  /*0130*/  LOP3.LUT R0, R0, 0xff, RZ, 0xc0, !PT ;  /* 0x000000ff00007812 */ /* 0x000fe200078ec0ff */
[----:B-1----:R-:W-:-:S03]  /*0140*/  IMAD.WIDE R2, R7, 0x4, R4 ;  /* 0x0000000407027825 */ /* 0x002fc600078e0204 */
[----:B------:R-:W-:Y:S02]  /*0150*/  LOP3.LUT R6, R6, 0xff, RZ, 0xc0, !PT ;  /* 0x000000ff06067812 */ /* 0x000fe400078ec0ff */
[----:B------:R-:W-:-:S04]  /*0160*/  ISETP.LT.U32.OR P0, PT, R0, 0xa, !P0 ;  /* 0x0000000a0000780c */ /* 0x000fc80004701470 */
[----:B------:R-:W-:-:S04]  /*0170*/  ISETP.LT.U32.OR P0, PT, R6, 0x1a, P0 ;  /* 0x0000001a0600780c */ /* 0x000fc80000701470 */
[----:B------:R-:W-:-:S05]  /*0180*/  SEL R5, RZ, 0x1, !P0 ;  /* 0x00000001ff057807 */ /* 0x000fca0004000000 */
[----:B------:R-:W-:Y:S01]  /*0190*/  STG.E desc[UR4][R2.64], R5 ;  /* 0x0000000502007986 */ /* 0x000fe2000c101904 */
[----:B------:R-:W-:Y:S05]  /*01a0*/  EXIT ;  /* 0x000000000000794d */ /* 0x000fea0003800000 */
.L_x_467:
        /* <DEDUP_REMOVED lines=13> */
.L_x_483:


//--------------------- .nv.shared._ZN3cub18CUB_300001_SM_10006detail4scan16DeviceScanKernelINS2_10policy_hubIiiimN4cuda3std3__44plusIvEEE10Policy1000EN6thrust24THRUST_300001_SM_1000_NS10device_ptrIiEENSD_6detail15normal_iteratorISF_EENS0_13ScanTileStateIiLb1EEES9_NS1_10InputValueIiPiEEmiLb0EiEEvT0_T1_T2_iT3_T4_T5_ --------------------------
	.section	.nv.shared._ZN3cub18CUB_300001_SM_10006detail4scan16DeviceScanKernelINS2_10policy_hubIiiimN4cuda3std3__44plusIvEEE10Policy1000EN6thrust24THRUST_300001_SM_1000_NS10device_ptrIiEENSD_6detail15normal_iteratorISF_EENS0_13ScanTileStateIiLb1EEES9_NS1_10InputValueIiPiEEmiLb0EiEEvT0_T1_T2_iT3_T4_T5_,"aw",@nobits
	.sectionflags	@""
	.align	16
.nv.shared._ZN3cub18CUB_300001_SM_10006detail4scan16DeviceScanKernelINS2_10policy_hubIiiimN4cuda3std3__44plusIvEEE10Policy1000EN6thrust24THRUST_300001_SM_1000_NS10device_ptrIiEENSD_6detail15normal_iteratorISF_EENS0_13ScanTileStateIiLb1EEES9_NS1_10InputValueIiPiEEmiLb0EiEEvT0_T1_T2_iT3_T4_T5_:
	.zero		32656


//--------------------- .nv.shared.reserved.0     --------------------------
	.section	.nv.shared.reserved.0,"aw",@nobits
	.weak		__nv_reservedSMEM_offset_0_alias
	.size		__nv_reservedSMEM_offset_0_alias, 0, 64
	.other		__nv_reservedSMEM_offset_0_alias,@"STO_CUDA_RESERVED_SHARED STV_DEFAULT"
__nv_reservedSMEM_offset_0_alias:
	.zero		0
	.zero		64


//--------------------- .nv.global                --------------------------
	.section	.nv.global,"aw",@nobits
.nv.global:
	.type		_ZN34_INTERNAL_194c53b2_4_k_cu_cd92ec946thrust24THRUST_300001_SM_1000_NS3seqE,@object
	.size		_ZN34_INTERNAL_194c53b2_4_k_cu_cd92ec946thrust24THRUST_300001_SM_1000_NS3seqE,(_ZN34_INTERNAL_194c53b2_4_k_cu_cd92ec944cuda3std3__48in_placeE - _ZN34_INTERNAL_194c53b2_4_k_cu_cd92ec946thrust24THRUST_300001_SM_1000_NS3seqE)
_ZN34_INTERNAL_194c53b2_4_k_cu_cd92ec946thrust24THRUST_300001_SM_1000_NS3seqE:
	.zero		1
	.type		_ZN34_INTERNAL_194c53b2_4_k_cu_cd92ec944cuda3std3__48in_placeE,@object
	.size		_ZN34_INTERNAL_194c53b2_4_k_cu_cd92ec944cuda3std3__48in_placeE,(_ZN34_INTERNAL_194c53b2_4_k_cu_cd92ec944cuda3std6ranges3__45__cpo4sizeE - _ZN34_INTERNAL_194c53b2_4_k_cu_cd92ec944cuda3std3__48in_placeE)
_ZN34_INTERNAL_194c53b2_4_k_cu_cd92ec944cuda3std3__48in_placeE:
	.zero		1
	.type		_ZN34_INTERNAL_194c53b2_4_k_cu_cd92ec944cuda3std6ranges3__45__cpo4sizeE,@object
	.size		_ZN34_INTERNAL_194c53b2_4_k_cu_cd92ec944cuda3std6ranges3__45__cpo4sizeE,(_ZN34_INTERNAL_194c53b2_4_k_cu_cd92ec946thrust24THRUST_300001_SM_1000_NS12placeholders2_3E - _ZN34_INTERNAL_194c53b2_4_k_cu_cd92ec944cuda3std6ranges3__45__cpo4sizeE)
_ZN34_INTERNAL_194c53b2_4_k_cu_cd92ec944cuda3std6ranges3__45__cpo4sizeE:
	.zero		1
	.type		_ZN34_INTERNAL_194c53b2_4_k_cu_cd92ec946thrust24THRUST_300001_SM_1000_NS12placeholders2_3E,@object
	.size		_ZN34_INTERNAL_194c53b2_4_k_cu_cd92ec946thrust24THRUST_300001_SM_1000_NS12placeholders2_3E,(_ZN34_INTERNAL_194c53b2_4_k_cu_cd92ec944cuda3std3__45__cpo6cbeginE - _ZN34_INTERNAL_194c53b2_4_k_cu_cd92ec946thrust24THRUST_300001_SM_1000_NS12placeholders2_3E)
_ZN34_INTERNAL_194c53b2_4_k_cu_cd92ec946thrust24THRUST_300001_SM_1000_NS12placeholders2_3E:
	.zero		1
	.type		_ZN34_INTERNAL_194c53b2_4_k_cu_cd92ec944cuda3std3__45__cpo6cbeginE,@object
	.size		_ZN34_INTERNAL_194c53b2_4_k_cu_cd92ec944cuda3std3__45__cpo6cbeginE,(_ZN34_INTERNAL_194c53b2_4_k_cu_cd92ec944cuda3std6ranges3__45__cpo6cbeginE - _ZN34_INTERNAL_194c53b2_4_k_cu_cd92ec944cuda3std3__45__cpo6cbeginE)
_ZN34_INTERNAL_194c53b2_4_k_cu_cd92ec944cuda3std3__45__cpo6cbeginE:
	.zero		1
	.type		_ZN34_INTERNAL_194c53b2_4_k_cu_cd92ec944cuda3std6ranges3__45__cpo6cbeginE,@object
	.size		_ZN34_INTERNAL_194c53b2_4_k_cu_cd92ec944cuda3std6ranges3__45__cpo6cbeginE,(_ZN34_INTERNAL_194c53b2_4_k_cu_cd92ec946thrust24THRUST_300001_SM_1000_NS12placeholders2_7E - _ZN34_INTERNAL_194c53b2_4_k_cu_cd92ec944cuda3std6ranges3__45__cpo6cbeginE)
_ZN34_INTERNAL_194c53b2_4_k_cu_cd92ec944cuda3std6ranges3__45__cpo6cbeginE:
	.zero		1
	.type		_ZN34_INTERNAL_194c53b2_4_k_cu_cd92ec946thrust24THRUST_300001_SM_1000_NS12placeholders2_7E,@object
	.size		_ZN34_INTERNAL_194c53b2_4_k_cu_cd92ec946thrust24THRUST_300001_SM_1000_NS12placeholders2_7E,(_ZN34_INTERNAL_194c53b2_4_k_cu_cd92ec944cuda3std3__45__cpo7crbeginE - _ZN34_INTERNAL_194c53b2_4_k_cu_cd92ec946thrust24THRUST_300001_SM_1000_NS12placeholders2_7E)
_ZN34_INTERNAL_194c53b2_4_k_cu_cd92ec946thrust24THRUST_300001_SM_1000_NS12placeholders2_7E:
	.zero		1
	.type		_ZN34_INTERNAL_194c53b2_4_k_cu_cd92ec944cuda3std3__45__cpo7crbeginE,@object
	.size		_ZN34_INTERNAL_194c53b2_4_k_cu_cd92ec944cuda3std3__45__cpo7crbeginE,(_ZN34_INTERNAL_194c53b2_4_k_cu_cd92ec944cuda3std6ranges3__45__cpo4nextE - _ZN34_INTERNAL_194c53b2_4_k_cu_cd92ec944cuda3std3__45__cpo7crbeginE)
_ZN34_INTERNAL_194c53b2_4_k_cu_cd92ec944cuda3std3__45__cpo7crbeginE:
	.zero		1
	.type		_ZN34_INTERNAL_194c53b2_4_k_cu_cd92ec944cuda3std6ranges3__45__cpo4nextE,@object
	.size		_ZN34_INTERNAL_194c53b2_4_k_cu_cd92ec944cuda3std6ranges3__45__cpo4nextE,(_ZN34_INTERNAL_194c53b2_4_k_cu_cd92ec944cuda3std6ranges3__45__cpo4swapE - _ZN34_INTERNAL_194c53b2_4_k_cu_cd92ec944cuda3std6ranges3__45__cpo4nextE)
_ZN34_INTERNAL_194c53b2_4_k_cu_cd92ec944cuda3std6ranges3__45__cpo4nextE:
	.zero		1
	.type		_ZN34_INTERNAL_194c53b2_4_k_cu_cd92ec944cuda3std6ranges3__45__cpo4swapE,@object
	.size		_ZN34_INTERNAL_194c53b2_4_k_cu_cd92ec944cuda3std6ranges3__45__cpo4swapE,(_ZN34_INTERNAL_194c53b2_4_k_cu_cd92ec946thrust24THRUST_300001_SM_1000_NS8cuda_cub10par_nosyncE - _ZN34_INTERNAL_194c53b2_4_k_cu_cd92ec944cuda3std6ranges3__45__cpo4swapE)
_ZN34_INTERNAL_194c53b2_4_k_cu_cd92ec944cuda3std6ranges3__45__cpo4swapE:
	.zero		1
	.type		_ZN34_INTERNAL_194c53b2_4_k_cu_cd92ec946thrust24THRUST_300001_SM_1000_NS8cuda_cub10par_nosyncE,@object
	.size		_ZN34_INTERNAL_194c53b2_4_k_cu_cd92ec946thrust24THRUST_300001_SM_1000_NS8cuda_cub10par_nosyncE,(_ZN34_INTERNAL_194c53b2_4_k_cu_cd92ec946thrust24THRUST_300001_SM_1000_NS12placeholders2_9E - _ZN34_INTERNAL_194c53b2_4_k_cu_cd92ec946thrust24THRUST_300001_SM_1000_NS8cuda_cub10par_nosyncE)
_ZN34_INTERNAL_194c53b2_4_k_cu_cd92ec946thrust24THRUST_300001_SM_1000_NS8cuda_cub10par_nosyncE:
	.zero		1
	.type		_ZN34_INTERNAL_194c53b2_4_k_cu_cd92ec946thrust24THRUST_300001_SM_1000_NS12placeholders2_9E,@object
	.size		_ZN34_INTERNAL_194c53b2_4_k_cu_cd92ec946thrust24THRUST_300001_SM_1000_NS12placeholders2_9E,(_ZN34_INTERNAL_194c53b2_4_k_cu_cd92ec944cuda3std3__436_GLOBAL__N__194c53b2_4_k_cu_cd92ec946ignoreE - _ZN34_INTERNAL_194c53b2_4_k_cu_cd92ec946thrust24THRUST_300001_SM_1000_NS12placeholders2_9E)
_ZN34_INTERNAL_194c53b2_4_k_cu_cd92ec946thrust24THRUST_300001_SM_1000_NS12placeholders2_9E:
	.zero		1
	.type		_ZN34_INTERNAL_194c53b2_4_k_cu_cd92ec944cuda3std3__436_GLOBAL__N__194c53b2_4_k_cu_cd92ec946ignoreE,@object
	.size		_ZN34_INTERNAL_194c53b2_4_k_cu_cd92ec944cuda3std3__436_GLOBAL__N__194c53b2_4_k_cu_cd92ec946ignoreE,(_ZN34_INTERNAL_194c53b2_4_k_cu_cd92ec944cuda3std6ranges3__45__cpo4dataE - _ZN34_INTERNAL_194c53b2_4_k_cu_cd92ec944cuda3std3__436_GLOBAL__N__194c53b2_4_k_cu_cd92ec946ignoreE)
_ZN34_INTERNAL_194c53b2_4_k_cu_cd92ec944cuda3std3__436_GLOBAL__N__194c53b2_4_k_cu_cd92ec946ignoreE:
	.zero		1
	.type		_ZN34_INTERNAL_194c53b2_4_k_cu_cd92ec944cuda3std6ranges3__45__cpo4dataE,@object
	.size		_ZN34_INTERNAL_194c53b2_4_k_cu_cd92ec944cuda3std6ranges3__45__cpo4dataE,(_ZN34_INTERNAL_194c53b2_4_k_cu_cd92ec946thrust24THRUST_300001_SM_1000_NS12placeholders2_1E - _ZN34_INTERNAL_194c53b2_4_k_cu_cd92ec944cuda3std6ranges3__45__cpo4dataE)
_ZN34_INTERNAL_194c53b2_4_k_cu_cd92ec944cuda3std6ranges3__45__cpo4dataE:
	.zero		1
	.type		_ZN34_INTERNAL_194c53b2_4_k_cu_cd92ec946thrust24THRUST_300001_SM_1000_NS12placeholders2_1E,@object
	.size		_ZN34_INTERNAL_194c53b2_4_k_cu_cd92ec946thrust24THRUST_300001_SM_1000_NS12placeholders2_1E,(_ZN34_INTERNAL_194c53b2_4_k_cu_cd92ec944cuda3std3__45__cpo5beginE - _ZN34_INTERNAL_194c53b2_4_k_cu_cd92ec946thrust24THRUST_300001_SM_1000_NS12placeholders2_1E)
_ZN34_INTERNAL_194c53b2_4_k_cu_cd92ec946thrust24THRUST_300001_SM_1000_NS12placeholders2_1E:
	.zero		1
	.type		_ZN34_INTERNAL_194c53b2_4_k_cu_cd92ec944cuda3std3__45__cpo5beginE,@object
	.size		_ZN34_INTERNAL_194c53b2_4_k_cu_cd92ec944cuda3std3__45__cpo5beginE,(_ZN34_INTERNAL_194c53b2_4_k_cu_cd92ec944cuda3std6ranges3__45__cpo5beginE - _ZN34_INTERNAL_194c53b2_4_k_cu_cd92ec944cuda3std3__45__cpo5beginE)
_ZN34_INTERNAL_194c53b2_4_k_cu_cd92ec944cuda3std3__45__cpo5beginE:
	.zero		1
	.type		_ZN34_INTERNAL_194c53b2_4_k_cu_cd92ec944cuda3std6ranges3__45__cpo5beginE,@object
	.size		_ZN34_INTERNAL_194c53b2_4_k_cu_cd92ec944cuda3std6ranges3__45__cpo5beginE,(_ZN34_INTERNAL_194c53b2_4_k_cu_cd92ec946thrust24THRUST_300001_SM_1000_NS12placeholders2_5E - _ZN34_INTERNAL_194c53b2_4_k_cu_cd92ec944cuda3std6ranges3__45__cpo5beginE)
_ZN34_INTERNAL_194c53b2_4_k_cu_cd92ec944cuda3std6ranges3__45__cpo5beginE:
	.zero		1
	.type		_ZN34_INTERNAL_194c53b2_4_k_cu_cd92ec946thrust24THRUST_300001_SM_1000_NS12placeholders2_5E,@object
	.size		_ZN34_INTERNAL_194c53b2_4_k_cu_cd92ec946thrust24THRUST_300001_SM_1000_NS12placeholders2_5E,(_ZN34_INTERNAL_194c53b2_4_k_cu_cd92ec944cuda3std3__45__cpo6rbeginE - _ZN34_INTERNAL_194c53b2_4_k_cu_cd92ec946thrust24THRUST_300001_SM_1000_NS12placeholders2_5E)
_ZN34_INTERNAL_194c53b2_4_k_cu_cd92ec946thrust24THRUST_300001_SM_1000_NS12placeholders2_5E:
	.zero		1
	.type		_ZN34_INTERNAL_194c53b2_4_k_cu_cd92ec944cuda3std3__45__cpo6rbeginE,@object
	.size		_ZN34_INTERNAL_194c53b2_4_k_cu_cd92ec944cuda3std3__45__cpo6rbeginE,(_ZN34_INTERNAL_194c53b2_4_k_cu_cd92ec944cuda3std6ranges3__45__cpo7advanceE - _ZN34_INTERNAL_194c53b2_4_k_cu_cd92ec944cuda3std3__45__cpo6rbeginE)
_ZN34_INTERNAL_194c53b2_4_k_cu_cd92ec944cuda3std3__45__cpo6rbeginE:
	.zero		1
	.type		_ZN34_INTERNAL_194c53b2_4_k_cu_cd92ec944cuda3std6ranges3__45__cpo7advanceE,@object
	.size		_ZN34_INTERNAL_194c53b2_4_k_cu_cd92ec944cuda3std6ranges3__45__cpo7advanceE,(_ZN34_INTERNAL_194c53b2_4_k_cu_cd92ec944cuda3std3__47nulloptE - _ZN34_INTERNAL_194c53b2_4_k_cu_cd92ec944cuda3std6ranges3__45__cpo7advanceE)
_ZN34_INTERNAL_194c53b2_4_k_cu_cd92ec944cuda3std6ranges3__45__cpo7advanceE:
	.zero		1
	.type		_ZN34_INTERNAL_194c53b2_4_k_cu_cd92ec944cuda3std3__47nulloptE,@object
	.size		_ZN34_INTERNAL_194c53b2_4_k_cu_cd92ec944cuda3std3__47nulloptE,(_ZN34_INTERNAL_194c53b2_4_k_cu_cd92ec944cuda3std6ranges3__45__cpo8distanceE - _ZN34_INTERNAL_194c53b2_4_k_cu_cd92ec944cuda3std3__47nulloptE)
_ZN34_INTERNAL_194c53b2_4_k_cu_cd92ec944cuda3std3__47nulloptE:
	.zero		1
	.type		_ZN34_INTERNAL_194c53b2_4_k_cu_cd92ec944cuda3std6ranges3__45__cpo8distanceE,@object
	.size		_ZN34_INTERNAL_194c53b2_4_k_cu_cd92ec944cuda3std6ranges3__45__cpo8distanceE,(_ZN34_INTERNAL_194c53b2_4_k_cu_cd92ec946thrust24THRUST_300001_SM_1000_NS12placeholders3_10E - _ZN34_INTERNAL_194c53b2_4_k_cu_cd92ec944cuda3std6ranges3__45__cpo8distanceE)
_ZN34_INTERNAL_194c53b2_4_k_cu_cd92ec944cuda3std6ranges3__45__cpo8distanceE:
	.zero		1
	.type		_ZN34_INTERNAL_194c53b2_4_k_cu_cd92ec946thrust24THRUST_300001_SM_1000_NS12placeholders3_10E,@object
	.size		_ZN34_INTERNAL_194c53b2_4_k_cu_cd92ec946thrust24THRUST_300001_SM_1000_NS12placeholders3_10E,(_ZN34_INTERNAL_194c53b2_4_k_cu_cd92ec944cuda3std3__419piecewise_constructE - _ZN34_INTERNAL_194c53b2_4_k_cu_cd92ec946thrust24THRUST_300001_SM_1000_NS12placeholders3_10E)
_ZN34_INTERNAL_194c53b2_4_k_cu_cd92ec946thrust24THRUST_300001_SM_1000_NS12placeholders3_10E:
	.zero		1
	.type		_ZN34_INTERNAL_194c53b2_4_k_cu_cd92ec944cuda3std3__419piecewise_constructE,@object
	.size		_ZN34_INTERNAL_194c53b2_4_k_cu_cd92ec944cuda3std3__419piecewise_constructE,(_ZN34_INTERNAL_194c53b2_4_k_cu_cd92ec944cuda3std6ranges3__45__cpo5cdataE - _ZN34_INTERNAL_194c53b2_4_k_cu_cd92ec944cuda3std3__419piecewise_constructE)
_ZN34_INTERNAL_194c53b2_4_k_cu_cd92ec944cuda3std3__419piecewise_constructE:
	.zero		1
	.type		_ZN34_INTERNAL_194c53b2_4_k_cu_cd92ec944cuda3std6ranges3__45__cpo5cdataE,@object
	.size		_ZN34_INTERNAL_194c53b2_4_k_cu_cd92ec944cuda3std6ranges3__45__cpo5cdataE,(_ZN34_INTERNAL_194c53b2_4_k_cu_cd92ec946thrust24THRUST_300001_SM_1000_NS12placeholders2_2E - _ZN34_INTERNAL_194c53b2_4_k_cu_cd92ec944cuda3std6ranges3__45__cpo5cdataE)
_ZN34_INTERNAL_194c53b2_4_k_cu_cd92ec944cuda3std6ranges3__45__cpo5cdataE:
	.zero		1
	.type		_ZN34_INTERNAL_194c53b2_4_k_cu_cd92ec946thrust24THRUST_300001_SM_1000_NS12placeholders2_2E,@object
	.size		_ZN34_INTERNAL_194c53b2_4_k_cu_cd92ec946thrust24THRUST_300001_SM_1000_NS12placeholders2_2E,(_ZN34_INTERNAL_194c53b2_4_k_cu_cd92ec944cuda3std3__45__cpo3endE - _ZN34_INTERNAL_194c53b2_4_k_cu_cd92ec946thrust24THRUST_300001_SM_1000_NS12placeholders2_2E)
_ZN34_INTERNAL_194c53b2_4_k_cu_cd92ec946thrust24THRUST_300001_SM_1000_NS12placeholders2_2E:
	.zero		1
	.type		_ZN34_INTERNAL_194c53b2_4_k_cu_cd92ec944cuda3std3__45__cpo3endE,@object
	.size		_ZN34_INTERNAL_194c53b2_4_k_cu_cd92ec944cuda3std3__45__cpo3endE,(_ZN34_INTERNAL_194c53b2_4_k_cu_cd92ec944cuda3std6ranges3__45__cpo3endE - _ZN34_INTERNAL_194c53b2_4_k_cu_cd92ec944cuda3std3__45__cpo3endE)
_ZN34_INTERNAL_194c53b2_4_k_cu_cd92ec944cuda3std3__45__cpo3endE:
	.zero		1
	.type		_ZN34_INTERNAL_194c53b2_4_k_cu_cd92ec944cuda3std6ranges3__45__cpo3endE,@object
	.size		_ZN34_INTERNAL_194c53b2_4_k_cu_cd92ec944cuda3std6ranges3__45__cpo3endE,(_ZN34_INTERNAL_194c53b2_4_k_cu_cd92ec946thrust24THRUST_300001_SM_1000_NS12placeholders2_6E - _ZN34_INTERNAL_194c53b2_4_k_cu_cd92ec944cuda3std6ranges3__45__cpo3endE)
_ZN34_INTERNAL_194c53b2_4_k_cu_cd92ec944cuda3std6ranges3__45__cpo3endE:
	.zero		1
	.type		_ZN34_INTERNAL_194c53b2_4_k_cu_cd92ec946thrust24THRUST_300001_SM_1000_NS12placeholders2_6E,@object
	.size		_ZN34_INTERNAL_194c53b2_4_k_cu_cd92ec946thrust24THRUST_300001_SM_1000_NS12placeholders2_6E,(_ZN34_INTERNAL_194c53b2_4_k_cu_cd92ec944cuda3std3__45__cpo4rendE - _ZN34_INTERNAL_194c53b2_4_k_cu_cd92ec946thrust24THRUST_300001_SM_1000_NS12placeholders2_6E)
_ZN34_INTERNAL_194c53b2_4_k_cu_cd92ec946thrust24THRUST_300001_SM_1000_NS12placeholders2_6E:
	.zero		1
	.type		_ZN34_INTERNAL_194c53b2_4_k_cu_cd92ec944cuda3std3__45__cpo4rendE,@object
	.size		_ZN34_INTERNAL_194c53b2_4_k_cu_cd92ec944cuda3std3__45__cpo4rendE,(_ZN34_INTERNAL_194c53b2_4_k_cu_cd92ec944cuda3std6ranges3__45__cpo9iter_swapE - _ZN34_INTERNAL_194c53b2_4_k_cu_cd92ec944cuda3std3__45__cpo4rendE)
_ZN34_INTERNAL_194c53b2_4_k_cu_cd92ec944cuda3std3__45__cpo4rendE:
	.zero		1
	.type		_ZN34_INTERNAL_194c53b2_4_k_cu_cd92ec944cuda3std6ranges3__45__cpo9iter_swapE,@object
	.size		_ZN34_INTERNAL_194c53b2_4_k_cu_cd92ec944cuda3std6ranges3__45__cpo9iter_swapE,(_ZN34_INTERNAL_194c53b2_4_k_cu_cd92ec944cuda3std3__48unexpectE - _ZN34_INTERNAL_194c53b2_4_k_cu_cd92ec944cuda3std6ranges3__45__cpo9iter_swapE)
_ZN34_INTERNAL_194c53b2_4_k_cu_cd92ec944cuda3std6ranges3__45__cpo9iter_swapE:
	.zero		1
	.type		_ZN34_INTERNAL_194c53b2_4_k_cu_cd92ec944cuda3std3__48unexpectE,@object
	.size		_ZN34_INTERNAL_194c53b2_4_k_cu_cd92ec944cuda3std3__48unexpectE,(_ZN34_INTERNAL_194c53b2_4_k_cu_cd92ec946thrust24THRUST_300001_SM_1000_NS8cuda_cub3parE - _ZN34_INTERNAL_194c53b2_4_k_cu_cd92ec944cuda3std3__48unexpectE)
_ZN34_INTERNAL_194c53b2_4_k_cu_cd92ec944cuda3std3__48unexpectE:
	.zero		1
	.type		_ZN34_INTERNAL_194c53b2_4_k_cu_cd92ec946thrust24THRUST_300001_SM_1000_NS8cuda_cub3parE,@object
	.size		_ZN34_INTERNAL_194c53b2_4_k_cu_cd92ec946thrust24THRUST_300001_SM_1000_NS8cuda_cub3parE,(_ZN34_INTERNAL_194c53b2_4_k_cu_cd92ec946thrust24THRUST_300001_SM_1000_NS12placeholders2_4E - _ZN34_INTERNAL_194c53b2_4_k_cu_cd92ec946thrust24THRUST_300001_SM_1000_NS8cuda_cub3parE)
_ZN34_INTERNAL_194c53b2_4_k_cu_cd92ec946thrust24THRUST_300001_SM_1000_NS8cuda_cub3parE:
	.zero		1
	.type		_ZN34_INTERNAL_194c53b2_4_k_cu_cd92ec946thrust24THRUST_300001_SM_1000_NS12placeholders2_4E,@object
	.size		_ZN34_INTERNAL_194c53b2_4_k_cu_cd92ec946thrust24THRUST_300001_SM_1000_NS12placeholders2_4E,(_ZN34_INTERNAL_194c53b2_4_k_cu_cd92ec944cuda3std3__45__cpo4cendE - _ZN34_INTERNAL_194c53b2_4_k_cu_cd92ec946thrust24THRUST_300001_SM_1000_NS12placeholders2_4E)
_ZN34_INTERNAL_194c53b2_4_k_cu_cd92ec946thrust24THRUST_300001_SM_1000_NS12placeholders2_4E:
	.zero		1
	.type		_ZN34_INTERNAL_194c53b2_4_k_cu_cd92ec944cuda3std3__45__cpo4cendE,@object
	.size		_ZN34_INTERNAL_194c53b2_4_k_cu_cd92ec944cuda3std3__45__cpo4cendE,(_ZN34_INTERNAL_194c53b2_4_k_cu_cd92ec944cuda3std6ranges3__45__cpo4cendE - _ZN34_INTERNAL_194c53b2_4_k_cu_cd92ec944cuda3std3__45__cpo4cendE)
_ZN34_INTERNAL_194c53b2_4_k_cu_cd92ec944cuda3std3__45__cpo4cendE:
	.zero		1
	.type		_ZN34_INTERNAL_194c53b2_4_k_cu_cd92ec944cuda3std6ranges3__45__cpo4cendE,@object
	.size		_ZN34_INTERNAL_194c53b2_4_k_cu_cd92ec944cuda3std6ranges3__45__cpo4cendE,(_ZN34_INTERNAL_194c53b2_4_k_cu_cd92ec944cuda3std3__420unreachable_sentinelE - _ZN34_INTERNAL_194c53b2_4_k_cu_cd92ec944cuda3std6ranges3__45__cpo4cendE)
_ZN34_INTERNAL_194c53b2_4_k_cu_cd92ec944cuda3std6ranges3__45__cpo4cendE:
	.zero		1
	.type		_ZN34_INTERNAL_194c53b2_4_k_cu_cd92ec944cuda3std3__420unreachable_sentinelE,@object
	.size		_ZN34_INTERNAL_194c53b2_4_k_cu_cd92ec944cuda3std3__420unreachable_sentinelE,(_ZN34_INTERNAL_194c53b2_4_k_cu_cd92ec944cuda3std6ranges3__45__cpo5ssizeE - _ZN34_INTERNAL_194c53b2_4_k_cu_cd92ec944cuda3std3__420unreachable_sentinelE)
_ZN34_INTERNAL_194c53b2_4_k_cu_cd92ec944cuda3std3__420unreachable_sentinelE:
	.zero		1
	.type		_ZN34_INTERNAL_194c53b2_4_k_cu_cd92ec944cuda3std6ranges3__45__cpo5ssizeE,@object
	.size		_ZN34_INTERNAL_194c53b2_4_k_cu_cd92ec944cuda3std6ranges3__45__cpo5ssizeE,(_ZN34_INTERNAL_194c53b2_4_k_cu_cd92ec946thrust24THRUST_300001_SM_1000_NS12placeholders2_8E - _ZN34_INTERNAL_194c53b2_4_k_cu_cd92ec944cuda3std6ranges3__45__cpo5ssizeE)
_ZN34_INTERNAL_194c53b2_4_k_cu_cd92ec944cuda3std6ranges3__45__cpo5ssizeE:
	.zero		1
	.type		_ZN34_INTERNAL_194c53b2_4_k_cu_cd92ec946thrust24THRUST_300001_SM_1000_NS12placeholders2_8E,@object
	.size		_ZN34_INTERNAL_194c53b2_4_k_cu_cd92ec946thrust24THRUST_300001_SM_1000_NS12placeholders2_8E,(_ZN34_INTERNAL_194c53b2_4_k_cu_cd92ec944cuda3std3__45__cpo5crendE - _ZN34_INTERNAL_194c53b2_4_k_cu_cd92ec946thrust24THRUST_300001_SM_1000_NS12placeholders2_8E)
_ZN34_INTERNAL_194c53b2_4_k_cu_cd92ec946thrust24THRUST_300001_SM_1000_NS12placeholders2_8E:
	.zero		1
	.type		_ZN34_INTERNAL_194c53b2_4_k_cu_cd92ec944cuda3std3__45__cpo5crendE,@object
	.size		_ZN34_INTERNAL_194c53b2_4_k_cu_cd92ec944cuda3std3__45__cpo5crendE,(_ZN34_INTERNAL_194c53b2_4_k_cu_cd92ec944cuda3std6ranges3__45__cpo4prevE - _ZN34_INTERNAL_194c53b2_4_k_cu_cd92ec944cuda3std3__45__cpo5crendE)
_ZN34_INTERNAL_194c53b2_4_k_cu_cd92ec944cuda3std3__45__cpo5crendE:
	.zero		1
	.type		_ZN34_INTERNAL_194c53b2_4_k_cu_cd92ec944cuda3std6ranges3__45__cpo4prevE,@object
	.size		_ZN34_INTERNAL_194c53b2_4_k_cu_cd92ec944cuda3std6ranges3__45__cpo4prevE,(_ZN34_INTERNAL_194c53b2_4_k_cu_cd92ec944cuda3std6ranges3__45__cpo9iter_moveE - _ZN34_INTERNAL_194c53b2_4_k_cu_cd92ec944cuda3std6ranges3__45__cpo4prevE)
_ZN34_INTERNAL_194c53b2_4_k_cu_cd92ec944cuda3std6ranges3__45__cpo4prevE:
	.zero		1
	.type		_ZN34_INTERNAL_194c53b2_4_k_cu_cd92ec944cuda3std6ranges3__45__cpo9iter_moveE,@object
	.size		_ZN34_INTERNAL_194c53b2_4_k_cu_cd92ec944cuda3std6ranges3__45__cpo9iter_moveE,(_ZN34_INTERNAL_194c53b2_4_k_cu_cd92ec946thrust24THRUST_300001_SM_1000_NS6system6detail10sequential3seqE - _ZN34_INTERNAL_194c53b2_4_k_cu_cd92ec944cuda3std6ranges3__45__cpo9iter_moveE)
_ZN34_INTERNAL_194c53b2_4_k_cu_cd92ec944cuda3std6ranges3__45__cpo9iter_moveE:
	.zero		1
	.type		_ZN34_INTERNAL_194c53b2_4_k_cu_cd92ec946thrust24THRUST_300001_SM_1000_NS6system6detail10sequential3seqE,@object
	.size		_ZN34_INTERNAL_194c53b2_4_k_cu_cd92ec946thrust24THRUST_300001_SM_1000_NS6system6detail10sequential3seqE,(.L_31 - _ZN34_INTERNAL_194c53b2_4_k_cu_cd92ec946thrust24THRUST_300001_SM_1000_NS6system6detail10sequential3seqE)
_ZN34_INTERNAL_194c53b2_4_k_cu_cd92ec946thrust24THRUST_300001_SM_1000_NS6system6detail10sequential3seqE:
	.zero		1
.L_31:


//--------------------- .nv.shared._ZN3cub18CUB_300001_SM_10006detail4scan16DeviceScanKernelINS2_10policy_hubIiiijN4cuda3std3__44plusIvEEE10Policy1000EN6thrust24THRUST_300001_SM_1000_NS10device_ptrIiEENSD_6detail15normal_iteratorISF_EENS0_13ScanTileStateIiLb1EEES9_NS1_10InputValueIiPiEEjiLb0EiEEvT0_T1_T2_iT3_T4_T5_ --------------------------
	.section	.nv.shared._ZN3cub18CUB_300001_SM_10006detail4scan16DeviceScanKernelINS2_10policy_hubIiiijN4cuda3std3__44plusIvEEE10Policy1000EN6thrust24THRUST_300001_SM_1000_NS10device_ptrIiEENSD_6detail15normal_iteratorISF_EENS0_13ScanTileStateIiLb1EEES9_NS1_10InputValueIiPiEEjiLb0EiEEvT0_T1_T2_iT3_T4_T5_,"aw",@nobits
	.sectionflags	@""
	.align	16
.nv.shared._ZN3cub18CUB_300001_SM_10006detail4scan16DeviceScanKernelINS2_10policy_hubIiiijN4cuda3std3__44plusIvEEE10Policy1000EN6thrust24THRUST_300001_SM_1000_NS10device_ptrIiEENSD_6detail15normal_iteratorISF_EENS0_13ScanTileStateIiLb1EEES9_NS1_10InputValueIiPiEEjiLb0EiEEvT0_T1_T2_iT3_T4_T5_:
	.zero		34832


//--------------------- .nv.shared._ZN3cub18CUB_300001_SM_10006detail6reduce28DeviceReduceSingleTileKernelINS2_10policy_hubIiyN4cuda3std3__44plusIiEEE10Policy1000EPiSC_iS9_iiNS7_10__identityEEEvT0_T1_T2_T3_T4_T6_ --------------------------
	.section	.nv.shared._ZN3cub18CUB_300001_SM_10006detail6reduce28DeviceReduceSingleTileKernelINS2_10policy_hubIiyN4cuda3std3__44plusIiEEE10Policy1000EPiSC_iS9_iiNS7_10__identityEEEvT0_T1_T2_T3_T4_T6_,"aw",@nobits
	.sectionflags	@""
	.align	4
.nv.shared._ZN3cub18CUB_300001_SM_10006detail6reduce28DeviceReduceSingleTileKernelINS2_10policy_hubIiyN4cuda3std3__44plusIiEEE10Policy1000EPiSC_iS9_iiNS7_10__identityEEEvT0_T1_T2_T3_T4_T6_:
	.zero		1068


//--------------------- .nv.shared._ZN3cub18CUB_300001_SM_10006detail6reduce18DeviceReduceKernelINS2_10policy_hubIiyN4cuda3std3__44plusIiEEE10Policy1000EN6thrust24THRUST_300001_SM_1000_NS10device_ptrIiEEyS9_iNS7_10__identityEEEvT0_PT3_T1_NS0_13GridEvenShareISK_EET2_T4_ --------------------------
	.section	.nv.shared._ZN3cub18CUB_300001_SM_10006detail6reduce18DeviceReduceKernelINS2_10policy_hubIiyN4cuda3std3__44plusIiEEE10Policy1000EN6thrust24THRUST_300001_SM_1000_NS10device_ptrIiEEyS9_iNS7_10__identityEEEvT0_PT3_T1_NS0_13GridEvenShareISK_EET2_T4_,"aw",@nobits
	.sectionflags	@""
	.align	4
.nv.shared._ZN3cub18CUB_300001_SM_10006detail6reduce18DeviceReduceKernelINS2_10policy_hubIiyN4cuda3std3__44plusIiEEE10Policy1000EN6thrust24THRUST_300001_SM_1000_NS10device_ptrIiEEyS9_iNS7_10__identityEEEvT0_PT3_T1_NS0_13GridEvenShareISK_EET2_T4_:
	.zero		1068


//--------------------- .nv.shared._ZN3cub18CUB_300001_SM_10006detail6reduce28DeviceReduceSingleTileKernelINS2_10policy_hubIiyN4cuda3std3__44plusIiEEE10Policy1000EN6thrust24THRUST_300001_SM_1000_NS10device_ptrIiEEPiyS9_iiNS7_10__identityEEEvT0_T1_T2_T3_T4_T6_ --------------------------
	.section	.nv.shared._ZN3cub18CUB_300001_SM_10006detail6reduce28DeviceReduceSingleTileKernelINS2_10policy_hubIiyN4cuda3std3__44plusIiEEE10Policy1000EN6thrust24THRUST_300001_SM_1000_NS10device_ptrIiEEPiyS9_iiNS7_10__identityEEEvT0_T1_T2_T3_T4_T6_,"aw",@nobits
	.sectionflags	@""
	.align	4
.nv.shared._ZN3cub18CUB_300001_SM_10006detail6reduce28DeviceReduceSingleTileKernelINS2_10policy_hubIiyN4cuda3std3__44plusIiEEE10Policy1000EN6thrust24THRUST_300001_SM_1000_NS10device_ptrIiEEPiyS9_iiNS7_10__identityEEEvT0_T1_T2_T3_T4_T6_:
	.zero		1068


//--------------------- .nv.shared._ZN3cub18CUB_300001_SM_10006detail6reduce28DeviceReduceSingleTileKernelINS2_10policy_hubIijN4cuda3std3__44plusIiEEE10Policy1000EPiSC_iS9_iiNS7_10__identityEEEvT0_T1_T2_T3_T4_T6_ --------------------------
	.section	.nv.shared._ZN3cub18CUB_300001_SM_10006detail6reduce28DeviceReduceSingleTileKernelINS2_10policy_hubIijN4cuda3std3__44plusIiEEE10Policy1000EPiSC_iS9_iiNS7_10__identityEEEvT0_T1_T2_T3_T4_T6_,"aw",@nobits
	.sectionflags	@""
	.align	4
.nv.shared._ZN3cub18CUB_300001_SM_10006detail6reduce28DeviceReduceSingleTileKernelINS2_10policy_hubIijN4cuda3std3__44plusIiEEE10Policy1000EPiSC_iS9_iiNS7_10__identityEEEvT0_T1_T2_T3_T4_T6_:
	.zero		1068


//--------------------- .nv.shared._ZN3cub18CUB_300001_SM_10006detail6reduce18DeviceReduceKernelINS2_10policy_hubIijN4cuda3std3__44plusIiEEE10Policy1000EN6thrust24THRUST_300001_SM_1000_NS10device_ptrIiEEjS9_iNS7_10__identityEEEvT0_PT3_T1_NS0_13GridEvenShareISK_EET2_T4_ --------------------------
	.section	.nv.shared._ZN3cub18CUB_300001_SM_10006detail6reduce18DeviceReduceKernelINS2_10policy_hubIijN4cuda3std3__44plusIiEEE10Policy1000EN6thrust24THRUST_300001_SM_1000_NS10device_ptrIiEEjS9_iNS7_10__identityEEEvT0_PT3_T1_NS0_13GridEvenShareISK_EET2_T4_,"aw",@nobits
	.sectionflags	@""
	.align	4
.nv.shared._ZN3cub18CUB_300001_SM_10006detail6reduce18DeviceReduceKernelINS2_10policy_hubIijN4cuda3std3__44plusIiEEE10Policy1000EN6thrust24THRUST_300001_SM_1000_NS10device_ptrIiEEjS9_iNS7_10__identityEEEvT0_PT3_T1_NS0_13GridEvenShareISK_EET2_T4_:
	.zero		1068


//--------------------- .nv.shared._ZN3cub18CUB_300001_SM_10006detail6reduce28DeviceReduceSingleTileKernelINS2_10policy_hubIijN4cuda3std3__44plusIiEEE10Policy1000EN6thrust24THRUST_300001_SM_1000_NS10device_ptrIiEEPijS9_iiNS7_10__identityEEEvT0_T1_T2_T3_T4_T6_ --------------------------
	.section	.nv.shared._ZN3cub18CUB_300001_SM_10006detail6reduce28DeviceReduceSingleTileKernelINS2_10policy_hubIijN4cuda3std3__44plusIiEEE10Policy1000EN6thrust24THRUST_300001_SM_1000_NS10device_ptrIiEEPijS9_iiNS7_10__identityEEEvT0_T1_T2_T3_T4_T6_,"aw",@nobits
	.sectionflags	@""
	.align	4
.nv.shared._ZN3cub18CUB_300001_SM_10006detail6reduce28DeviceReduceSingleTileKernelINS2_10policy_hubIijN4cuda3std3__44plusIiEEE10Policy1000EN6thrust24THRUST_300001_SM_1000_NS10device_ptrIiEEPijS9_iiNS7_10__identityEEEvT0_T1_T2_T3_T4_T6_:
	.zero		1068


//--------------------- .nv.constant0._ZN3cub18CUB_300001_SM_10006detail4scan16DeviceScanKernelINS2_10policy_hubIiiimN4cuda3std3__44plusIvEEE10Policy1000EN6thrust24THRUST_300001_SM_1000_NS10device_ptrIiEENSD_6detail15normal_iteratorISF_EENS0_13ScanTileStateIiLb1EEES9_NS1_10InputValueIiPiEEmiLb0EiEEvT0_T1_T2_iT3_T4_T5_ --------------------------
	.section	.nv.constant0._ZN3cub18CUB_300001_SM_10006detail4scan16DeviceScanKernelINS2_10policy_hubIiiimN4cuda3std3__44plusIvEEE10Policy1000EN6thrust24THRUST_300001_SM_1000_NS10device_ptrIiEENSD_6detail15normal_iteratorISF_EENS0_13ScanTileStateIiLb1EEES9_NS1_10InputValueIiPiEEmiLb0EiEEvT0_T1_T2_iT3_T4_T5_,"a",@progbits
	.sectionflags	@""
	.align	4
.nv.constant0._ZN3cub18CUB_300001_SM_10006detail4scan16DeviceScanKernelINS2_10policy_hubIiiimN4cuda3std3__44plusIvEEE10Policy1000EN6thrust24THRUST_300001_SM_1000_NS10device_ptrIiEENSD_6detail15normal_iteratorISF_EENS0_13ScanTileStateIiLb1EEES9_NS1_10InputValueIiPiEEmiLb0EiEEvT0_T1_T2_iT3_T4_T5_:
	.zero		952


//--------------------- .nv.constant0._ZN3cub18CUB_300001_SM_10006detail4scan16DeviceScanKernelINS2_10policy_hubIiiijN4cuda3std3__44plusIvEEE10Policy1000EN6thrust24THRUST_300001_SM_1000_NS10device_ptrIiEENSD_6detail15normal_iteratorISF_EENS0_13ScanTileStateIiLb1EEES9_NS1_10InputValueIiPiEEjiLb0EiEEvT0_T1_T2_iT3_T4_T5_ --------------------------
	.section	.nv.constant0._ZN3cub18CUB_300001_SM_10006detail4scan16DeviceScanKernelINS2_10policy_hubIiiijN4cuda3std3__44plusIvEEE10Policy1000EN6thrust24THRUST_300001_SM_1000_NS10device_ptrIiEENSD_6detail15normal_iteratorISF_EENS0_13ScanTileStateIiLb1EEES9_NS1_10InputValueIiPiEEjiLb0EiEEvT0_T1_T2_iT3_T4_T5_,"a",@progbits
	.sectionflags	@""
	.align	4
.nv.constant0._ZN3cub18CUB_300001_SM_10006detail4scan16DeviceScanKernelINS2_10policy_hubIiiijN4cuda3std3__44plusIvEEE10Policy1000EN6thrust24THRUST_300001_SM_1000_NS10device_ptrIiEENSD_6detail15normal_iteratorISF_EENS0_13ScanTileStateIiLb1EEES9_NS1_10InputValueIiPiEEjiLb0EiEEvT0_T1_T2_iT3_T4_T5_:
	.zero		948


//--------------------- .nv.constant0._ZN3cub18CUB_300001_SM_10006detail4scan20DeviceScanInitKernelINS0_13ScanTileStateIiLb1EEEEEvT_i --------------------------
	.section	.nv.constant0._ZN3cub18CUB_300001_SM_10006detail4scan20DeviceScanInitKernelINS0_13ScanTileStateIiLb1EEEEEvT_i,"a",@progbits
	.sectionflags	@""
	.align	4
.nv.constant0._ZN3cub18CUB_300001_SM_10006detail4scan20DeviceScanInitKernelINS0_13ScanTileStateIiLb1EEEEEvT_i:
	.zero		908


//--------------------- .nv.constant0._ZN3cub18CUB_300001_SM_10006detail6reduce28DeviceReduceSingleTileKernelINS2_10policy_hubIiyN4cuda3std3__44plusIiEEE10Policy1000EPiSC_iS9_iiNS7_10__identityEEEvT0_T1_T2_T3_T4_T6_ --------------------------
	.section	.nv.constant0._ZN3cub18CUB_300001_SM_10006detail6reduce28DeviceReduceSingleTileKernelINS2_10policy_hubIiyN4cuda3std3__44plusIiEEE10Policy1000EPiSC_iS9_iiNS7_10__identityEEEvT0_T1_T2_T3_T4_T6_,"a",@progbits
	.sectionflags	@""
	.align	4
.nv.constant0._ZN3cub18CUB_300001_SM_10006detail6reduce28DeviceReduceSingleTileKernelINS2_10policy_hubIiyN4cuda3std3__44plusIiEEE10Policy1000EPiSC_iS9_iiNS7_10__identityEEEvT0_T1_T2_T3_T4_T6_:
	.zero		925


//--------------------- .nv.constant0._ZN3cub18CUB_300001_SM_10006detail6reduce18DeviceReduceKernelINS2_10policy_hubIiyN4cuda3std3__44plusIiEEE10Policy1000EN6thrust24THRUST_300001_SM_1000_NS10device_ptrIiEEyS9_iNS7_10__identityEEEvT0_PT3_T1_NS0_13GridEvenShareISK_EET2_T4_ --------------------------
	.section	.nv.constant0._ZN3cub18CUB_300001_SM_10006detail6reduce18DeviceReduceKernelINS2_10policy_hubIiyN4cuda3std3__44plusIiEEE10Policy1000EN6thrust24THRUST_300001_SM_1000_NS10device_ptrIiEEyS9_iNS7_10__identityEEEvT0_PT3_T1_NS0_13GridEvenShareISK_EET2_T4_,"a",@progbits
	.sectionflags	@""
	.align	4
.nv.constant0._ZN3cub18CUB_300001_SM_10006detail6reduce18DeviceReduceKernelINS2_10policy_hubIiyN4cuda3std3__44plusIiEEE10Policy1000EN6thrust24THRUST_300001_SM_1000_NS10device_ptrIiEEyS9_iNS7_10__identityEEEvT0_PT3_T1_NS0_13GridEvenShareISK_EET2_T4_:
	.zero		994


//--------------------- .nv.constant0._ZN3cub18CUB_300001_SM_10006detail6reduce28DeviceReduceSingleTileKernelINS2_10policy_hubIiyN4cuda3std3__44plusIiEEE10Policy1000EN6thrust24THRUST_300001_SM_1000_NS10device_ptrIiEEPiyS9_iiNS7_10__identityEEEvT0_T1_T2_T3_T4_T6_ --------------------------
	.section	.nv.constant0._ZN3cub18CUB_300001_SM_10006detail6reduce28DeviceReduceSingleTileKernelINS2_10policy_hubIiyN4cuda3std3__44plusIiEEE10Policy1000EN6thrust24THRUST_300001_SM_1000_NS10device_ptrIiEEPiyS9_iiNS7_10__identityEEEvT0_T1_T2_T3_T4_T6_,"a",@progbits
	.sectionflags	@""
	.align	4
.nv.constant0._ZN3cub18CUB_300001_SM_10006detail6reduce28DeviceReduceSingleTileKernelINS2_10policy_hubIiyN4cuda3std3__44plusIiEEE10Policy1000EN6thrust24THRUST_300001_SM_1000_NS10device_ptrIiEEPiyS9_iiNS7_10__identityEEEvT0_T1_T2_T3_T4_T6_:
	.zero		929


//--------------------- .nv.constant0._ZN3cub18CUB_300001_SM_10006detail6reduce28DeviceReduceSingleTileKernelINS2_10policy_hubIijN4cuda3std3__44plusIiEEE10Policy1000EPiSC_iS9_iiNS7_10__identityEEEvT0_T1_T2_T3_T4_T6_ --------------------------
	.section	.nv.constant0._ZN3cub18CUB_300001_SM_10006detail6reduce28DeviceReduceSingleTileKernelINS2_10policy_hubIijN4cuda3std3__44plusIiEEE10Policy1000EPiSC_iS9_iiNS7_10__identityEEEvT0_T1_T2_T3_T4_T6_,"a",@progbits
	.sectionflags	@""
	.align	4
.nv.constant0._ZN3cub18CUB_300001_SM_10006detail6reduce28DeviceReduceSingleTileKernelINS2_10policy_hubIijN4cuda3std3__44plusIiEEE10Policy1000EPiSC_iS9_iiNS7_10__identityEEEvT0_T1_T2_T3_T4_T6_:
	.zero		925


//--------------------- .nv.constant0._ZN3cub18CUB_300001_SM_10006detail6reduce18DeviceReduceKernelINS2_10policy_hubIijN4cuda3std3__44plusIiEEE10Policy1000EN6thrust24THRUST_300001_SM_1000_NS10device_ptrIiEEjS9_iNS7_10__identityEEEvT0_PT3_T1_NS0_13GridEvenShareISK_EET2_T4_ --------------------------
	.section	.nv.constant0._ZN3cub18CUB_300001_SM_10006detail6reduce18DeviceReduceKernelINS2_10policy_hubIijN4cuda3std3__44plusIiEEE10Policy1000EN6thrust24THRUST_300001_SM_1000_NS10device_ptrIiEEjS9_iNS7_10__identityEEEvT0_PT3_T1_NS0_13GridEvenShareISK_EET2_T4_,"a",@progbits
	.sectionflags	@""
	.align	4
.nv.constant0._ZN3cub18CUB_300001_SM_10006detail6reduce18DeviceReduceKernelINS2_10policy_hubIijN4cuda3std3__44plusIiEEE10Policy1000EN6thrust24THRUST_300001_SM_1000_NS10device_ptrIiEEjS9_iNS7_10__identityEEEvT0_PT3_T1_NS0_13GridEvenShareISK_EET2_T4_:
	.zero		958


//--------------------- .nv.constant0._ZN3cub18CUB_300001_SM_10006detail6reduce28DeviceReduceSingleTileKernelINS2_10policy_hubIijN4cuda3std3__44plusIiEEE10Policy1000EN6thrust24THRUST_300001_SM_1000_NS10device_ptrIiEEPijS9_iiNS7_10__identityEEEvT0_T1_T2_T3_T4_T6_ --------------------------
	.section	.nv.constant0._ZN3cub18CUB_300001_SM_10006detail6reduce28DeviceReduceSingleTileKernelINS2_10policy_hubIijN4cuda3std3__44plusIiEEE10Policy1000EN6thrust24THRUST_300001_SM_1000_NS10device_ptrIiEEPijS9_iiNS7_10__identityEEEvT0_T1_T2_T3_T4_T6_,"a",@progbits
	.sectionflags	@""
	.align	4
.nv.constant0._ZN3cub18CUB_300001_SM_10006detail6reduce28DeviceReduceSingleTileKernelINS2_10policy_hubIijN4cuda3std3__44plusIiEEE10Policy1000EN6thrust24THRUST_300001_SM_1000_NS10device_ptrIiEEPijS9_iiNS7_10__identityEEEvT0_T1_T2_T3_T4_T6_:
	.zero		925


//--------------------- .nv.constant0._ZN3cub18CUB_300001_SM_10006detail8for_each13static_kernelINS2_12policy_hub_t12policy_500_tEmN6thrust24THRUST_300001_SM_1000_NS8cuda_cub20__uninitialized_fill7functorINS7_10device_ptrIiEEiEEEEvT0_T1_ --------------------------
	.section	.nv.constant0._ZN3cub18CUB_300001_SM_10006detail8for_each13static_kernelINS2_12policy_hub_t12policy_500_tEmN6thrust24THRUST_300001_SM_1000_NS8cuda_cub20__uninitialized_fill7functorINS7_10device_ptrIiEEiEEEEvT0_T1_,"a",@progbits
	.sectionflags	@""
	.align	4
.nv.constant0._ZN3cub18CUB_300001_SM_10006detail8for_each13static_kernelINS2_12policy_hub_t12policy_500_tEmN6thrust24THRUST_300001_SM_1000_NS8cuda_cub20__uninitialized_fill7functorINS7_10device_ptrIiEEiEEEEvT0_T1_:
	.zero		920


//--------------------- .nv.constant0._ZN3cub18CUB_300001_SM_10006detail11EmptyKernelIvEEvv --------------------------
	.section	.nv.constant0._ZN3cub18CUB_300001_SM_10006detail11EmptyKernelIvEEvv,"a",@progbits
	.sectionflags	@""
	.align	4
.nv.constant0._ZN3cub18CUB_300001_SM_10006detail11EmptyKernelIvEEvv:
	.zero		896


//--------------------- .nv.constant0._Z19kernel_binarySearchPKciPKiiS0_S2_iPi --------------------------
	.section	.nv.constant0._Z19kernel_binarySearchPKciPKiiS0_S2_iPi,"a",@progbits
	.sectionflags	@""
	.align	4
.nv.constant0._Z19kernel_binarySearchPKciPKiiS0_S2_iPi:
	.zero		960


//--------------------- .nv.constant0._Z16kernel_mergeStepPKcPKiPiiii --------------------------
	.section	.nv.constant0._Z16kernel_mergeStepPKcPKiPiiii,"a",@progbits
	.sectionflags	@""
	.align	4
.nv.constant0._Z16kernel_mergeStepPKcPKiPiiii:
	.zero		932


//--------------------- .nv.constant0._Z17kernel_scatterPosPKiS0_Pii --------------------------
	.section	.nv.constant0._Z17kernel_scatterPosPKiS0_Pii,"a",@progbits
	.sectionflags	@""
	.align	4
.nv.constant0._Z17kernel_scatterPosPKiS0_Pii:
	.zero		924


//--------------------- .nv.constant0._Z17kernel_markStartsPKiPii --------------------------
	.section	.nv.constant0._Z17kernel_markStartsPKiPii,"a",@progbits
	.sectionflags	@""
	.align	4
.nv.constant0._Z17kernel_markStartsPKiPii:
	.zero		916


//--------------------- .nv.constant0._Z16kernel_flagCharsPKcPii --------------------------
	.section	.nv.constant0._Z16kernel_flagCharsPKcPii,"a",@progbits
	.sectionflags	@""
	.align	4
.nv.constant0._Z16kernel_flagCharsPKcPii:
	.zero		916


//--------------------- SYMBOLS --------------------------

	.type		.nv.reservedSmem.offset0,@object
	.size		.nv.reservedSmem.offset0,0x4
	.type		.nv.reservedSmem.cap,@object
	.size		.nv.reservedSmem.cap,0x4
